def matmul_kernel(
    a_ptr,
    b_ptr,
    c_ptr,
    M,
    N,
    K,
    stride_am,
    stride_ak,
    stride_bk,
    stride_bn,
    stride_cm,
    stride_cn,
    BLOCK_M: tl.constexpr,
    BLOCK_N: tl.constexpr,
    BLOCK_K: tl.constexpr,
    GROUP_M: tl.constexpr,
):
    pid = tl.program_id(axis=0)
    num_pid_m = tl.cdiv(M, BLOCK_M)
    num_pid_n = tl.cdiv(N, BLOCK_N)
    num_pid_in_group = GROUP_M * num_pid_n
    group_id = pid // num_pid_in_group
    first_pid_m = group_id * GROUP_M
    group_size_m = min(num_pid_m - first_pid_m, GROUP_M)
    pid_m = first_pid_m + ((pid % num_pid_in_group) % group_size_m)
    pid_n = (pid % num_pid_in_group) // group_size_m

    offs_am = (pid_m * BLOCK_M + tl.arange(0, BLOCK_M)) % M
    offs_bn = (pid_n * BLOCK_N + tl.arange(0, BLOCK_N)) % N
    offs_k = tl.arange(0, BLOCK_K)
    a_ptrs = a_ptr + offs_am[:, None] * stride_am + offs_k[None, :] * stride_ak
    b_ptrs = b_ptr + offs_k[:, None] * stride_bk + offs_bn[None, :] * stride_bn

    acc = tl.zeros((BLOCK_M, BLOCK_N), dtype=tl.float32)
    for kk in range(0, tl.cdiv(K, BLOCK_K)):
        a = tl.load(a_ptrs, mask=offs_k[None, :] < K - kk * BLOCK_K, other=0.0)
        b = tl.load(b_ptrs, mask=offs_k[:, None] < K - kk * BLOCK_K, other=0.0)
        acc = tl.dot(a, b, acc)
        a_ptrs += BLOCK_K * stride_ak
        b_ptrs += BLOCK_K * stride_bk

    c = acc.to(c_ptr.dtype.element_ty)
    offs_cm = pid_m * BLOCK_M + tl.arange(0, BLOCK_M)
    offs_cn = pid_n * BLOCK_N + tl.arange(0, BLOCK_N)
    c_ptrs = c_ptr + offs_cm[:, None] * stride_cm + offs_cn[None, :] * stride_cn
    mask = (offs_cm[:, None] < M) & (offs_cn[None, :] < N)
    tl.store(c_ptrs, c, mask=mask)

# config = {"BLOCK_K": 128, "BLOCK_M": 64, "BLOCK_N": 512, "GROUP_M": 4, "arch": "sm_90", "dtype": "fp8e4m3", "num_ctas": 1, "num_stages": 3, "num_warps": 4}
# arch = sm_90


// ===== COMPILED SASS (sm_90a) =====

	.target	sm_90a

	.elftype	@"ET_EXEC"


//--------------------- .note.nv.tkinfo           --------------------------
	.section	.note.nv.tkinfo,"",@"SHT_NOTE"
	.sectionflags	@"SHF_NOTE_NV_TKINFO"
	.tkinfo
        /*0018*/ 	.word	0x00000002
        /*0030*/ 	.string	""
        /*0030*/ 	.string	"ptxas"
        /*0030*/ 	.string	"Cuda compilation tools, release 13.0, V13.0.88"
        /*0030*/ 	.string	"Build cuda_13.0.r13.0/compiler.36424714_0"
        /*0030*/ 	.string	"-v  -suppress-debug-info  -lineinfo  -arch sm_90a "



//--------------------- .note.nv.cuinfo           --------------------------
	.section	.note.nv.cuinfo,"",@"SHT_NOTE"
	.sectionflags	@"SHF_NOTE_NV_CUINFO"
        /*0018*/ 	.short	0x0002
        /*001a*/ 	.short	0x005a
        /*001c*/ 	.short	0x0082
	.zero		2


//--------------------- .nv.info                  --------------------------
	.section	.nv.info,"",@"SHT_CUDA_INFO"
	.align	4


	//----- nvinfo : EIATTR_REGCOUNT
	.align		4
        /*0000*/ 	.byte	0x04, 0x2f
        /*0002*/ 	.short	(.L_1 - .L_0)
	.align		4
.L_0:
        /*0004*/ 	.word	index@(matmul_kernel)
        /*0008*/ 	.word	0x000000ff


	//----- nvinfo : EIATTR_FRAME_SIZE
	.align		4
.L_1:
        /*000c*/ 	.byte	0x04, 0x11
        /*000e*/ 	.short	(.L_3 - .L_2)
	.align		4
.L_2:
        /*0010*/ 	.word	index@(matmul_kernel)
        /*0014*/ 	.word	0x00001fb8


	//----- nvinfo : EIATTR_MIN_STACK_SIZE
	.align		4
.L_3:
        /*0018*/ 	.byte	0x04, 0x12
        /*001a*/ 	.short	(.L_5 - .L_4)
	.align		4
.L_4:
        /*001c*/ 	.word	index@(matmul_kernel)
        /*0020*/ 	.word	0x00001fb8
.L_5:


//--------------------- .nv.compat                --------------------------
	.section	.nv.compat,"",@"SHT_CUDA_COMPAT_INFO"
	.align	4
        /*0000*/ 	.byte	0x02, 0x09, 0x01, 0x00, 0x02, 0x02, 0x04, 0x00, 0x02, 0x05, 0x05, 0x00, 0x03, 0x07, 0x01, 0x01
        /*0010*/ 	.byte	0x02, 0x03, 0x00, 0x00, 0x02, 0x06, 0x01, 0x00, 0x04, 0x0b, 0x08, 0x00, 0x00, 0x00, 0x00, 0x00
        /*0020*/ 	.byte	0x00, 0x00, 0x00, 0x00


//--------------------- .nv.info.matmul_kernel    --------------------------
	.section	.nv.info.matmul_kernel,"",@"SHT_CUDA_INFO"
	.sectionflags	@""
	.align	4


	//----- nvinfo : EIATTR_CUDA_API_VERSION
	.align		4
        /*0000*/ 	.byte	0x04, 0x37
        /*0002*/ 	.short	(.L_7 - .L_6)
.L_6:
        /*0004*/ 	.word	0x00000082


	//----- nvinfo : EIATTR_KPARAM_INFO
	.align		4
.L_7:
        /*0008*/ 	.byte	0x04, 0x17
        /*000a*/ 	.short	(.L_9 - .L_8)
.L_8:
        /*000c*/ 	.word	0x00000000
        /*0010*/ 	.short	0x000d
        /*0012*/ 	.short	0x0048
        /*0014*/ 	.byte	0x00, 0xf4, 0x21, 0x00


	//----- nvinfo : EIATTR_KPARAM_INFO
	.align		4
.L_9:
        /*0018*/ 	.byte	0x04, 0x17
        /*001a*/ 	.short	(.L_11 - .L_10)
.L_10:
        /*001c*/ 	.word	0x00000000
        /*0020*/ 	.short	0x000c
        /*0022*/ 	.short	0x0040
        /*0024*/ 	.byte	0x00, 0xf4, 0x21, 0x00


	//----- nvinfo : EIATTR_KPARAM_INFO
	.align		4
.L_11:
        /*0028*/ 	.byte	0x04, 0x17
        /*002a*/ 	.short	(.L_13 - .L_12)
.L_12:
        /*002c*/ 	.word	0x00000000
        /*0030*/ 	.short	0x000b
        /*0032*/ 	.short	0x0038
        /*0034*/ 	.byte	0x00, 0xf0, 0x11, 0x00


	//----- nvinfo : EIATTR_KPARAM_INFO
	.align		4
.L_13:
        /*0038*/ 	.byte	0x04, 0x17
        /*003a*/ 	.short	(.L_15 - .L_14)
.L_14:
        /*003c*/ 	.word	0x00000000
        /*0040*/ 	.short	0x000a
        /*0042*/ 	.short	0x0034
        /*0044*/ 	.byte	0x00, 0xf0, 0x11, 0x00


	//----- nvinfo : EIATTR_KPARAM_INFO
	.align		4
.L_15:
        /*0048*/ 	.byte	0x04, 0x17
        /*004a*/ 	.short	(.L_17 - .L_16)
.L_16:
        /*004c*/ 	.word	0x00000000
        /*0050*/ 	.short	0x0009
        /*0052*/ 	.short	0x0030
        /*0054*/ 	.byte	0x00, 0xf0, 0x11, 0x00


	//----- nvinfo : EIATTR_KPARAM_INFO
	.align		4
.L_17:
        /*0058*/ 	.byte	0x04, 0x17
        /*005a*/ 	.short	(.L_19 - .L_18)
.L_18:
        /*005c*/ 	.word	0x00000000
        /*0060*/ 	.short	0x0008
        /*0062*/ 	.short	0x002c
        /*0064*/ 	.byte	0x00, 0xf0, 0x11, 0x00


	//----- nvinfo : EIATTR_KPARAM_INFO
	.align		4
.L_19:
        /*0068*/ 	.byte	0x04, 0x17
        /*006a*/ 	.short	(.L_21 - .L_20)
.L_20:
        /*006c*/ 	.word	0x00000000
        /*0070*/ 	.short	0x0007
        /*0072*/ 	.short	0x0028
        /*0074*/ 	.byte	0x00, 0xf0, 0x11, 0x00


	//----- nvinfo : EIATTR_KPARAM_INFO
	.align		4
.L_21:
        /*0078*/ 	.byte	0x04, 0x17
        /*007a*/ 	.short	(.L_23 - .L_22)
.L_22:
        /*007c*/ 	.word	0x00000000
        /*0080*/ 	.short	0x0006
        /*0082*/ 	.short	0x0024
        /*0084*/ 	.byte	0x00, 0xf0, 0x11, 0x00


	//----- nvinfo : EIATTR_KPARAM_INFO
	.align		4
.L_23:
        /*0088*/ 	.byte	0x04, 0x17
        /*008a*/ 	.short	(.L_25 - .L_24)
.L_24:
        /*008c*/ 	.word	0x00000000
        /*0090*/ 	.short	0x0005
        /*0092*/ 	.short	0x0020
        /*0094*/ 	.byte	0x00, 0xf0, 0x11, 0x00


	//----- nvinfo : EIATTR_KPARAM_INFO
	.align		4
.L_25:
        /*0098*/ 	.byte	0x04, 0x17
        /*009a*/ 	.short	(.L_27 - .L_26)
.L_26:
        /*009c*/ 	.word	0x00000000
        /*00a0*/ 	.short	0x0004
        /*00a2*/ 	.short	0x001c
        /*00a4*/ 	.byte	0x00, 0xf0, 0x11, 0x00


	//----- nvinfo : EIATTR_KPARAM_INFO
	.align		4
.L_27:
        /*00a8*/ 	.byte	0x04, 0x17
        /*00aa*/ 	.short	(.L_29 - .L_28)
.L_28:
        /*00ac*/ 	.word	0x00000000
        /*00b0*/ 	.short	0x0003
        /*00b2*/ 	.short	0x0018
        /*00b4*/ 	.byte	0x00, 0xf0, 0x11, 0x00


	//----- nvinfo : EIATTR_KPARAM_INFO
	.align		4
.L_29:
        /*00b8*/ 	.byte	0x04, 0x17
        /*00ba*/ 	.short	(.L_31 - .L_30)
.L_30:
        /*00bc*/ 	.word	0x00000000
        /*00c0*/ 	.short	0x0002
        /*00c2*/ 	.short	0x0010
        /*00c4*/ 	.byte	0x00, 0xf4, 0x21, 0x00


	//----- nvinfo : EIATTR_KPARAM_INFO
	.align		4
.L_31:
        /*00c8*/ 	.byte	0x04, 0x17
        /*00ca*/ 	.short	(.L_33 - .L_32)
.L_32:
        /*00cc*/ 	.word	0x00000000
        /*00d0*/ 	.short	0x0001
        /*00d2*/ 	.short	0x0008
        /*00d4*/ 	.byte	0x00, 0xf4, 0x21, 0x00


	//----- nvinfo : EIATTR_KPARAM_INFO
	.align		4
.L_33:
        /*00d8*/ 	.byte	0x04, 0x17
        /*00da*/ 	.short	(.L_35 - .L_34)
.L_34:
        /*00dc*/ 	.word	0x00000000
        /*00e0*/ 	.short	0x0000
        /*00e2*/ 	.short	0x0000
        /*00e4*/ 	.byte	0x00, 0xf4, 0x21, 0x00


	//----- nvinfo : EIATTR_SPARSE_MMA_MASK
	.align		4
.L_35:
        /*00e8*/ 	.byte	0x03, 0x50
        /*00ea*/ 	.short	0x0000


	//----- nvinfo : EIATTR_MAXREG_COUNT
	.align		4
        /*00ec*/ 	.byte	0x03, 0x1b
        /*00ee*/ 	.short	0x00ff


	//----- nvinfo : EIATTR_NUM_BARRIERS
	.align		4
        /*00f0*/ 	.byte	0x02, 0x4c
        /*00f2*/ 	.byte	0x01
	.zero		1


	//----- nvinfo : EIATTR_ANNOTATIONS
	.align		4
        /*00f4*/ 	.byte	0x04, 0x55
        /*00f6*/ 	.short	(.L_37 - .L_36)


	//   ....[0]....
.L_36:
        /*00f8*/ 	.word	0x00000001
        /*00fc*/ 	.byte	0x60, 0x09, 0x00, 0x00, 0x01, 0x00, 0x00, 0x00, 0x80, 0x09, 0x00, 0x00, 0x01, 0x00, 0x00, 0x00
        /* <DEDUP_REMOVED lines=3895> */
        /*f47c*/ 	.byte	0xf0, 0x1f, 0x05, 0x00, 0x01, 0x00, 0x00, 0x00, 0xd0, 0x20, 0x05, 0x00


	//----- nvinfo : EIATTR_MERCURY_ISA_VERSION
	.align		4
.L_37:
        /*f488*/ 	.byte	0x03, 0x5f
        /*f48a*/ 	.short	0x0101


	//----- nvinfo : EIATTR_EXIT_INSTR_OFFSETS
	.align		4
        /*f48c*/ 	.byte	0x04, 0x1c
        /*f48e*/ 	.short	(.L_39 - .L_38)


	//   ....[0]....
.L_38:
        /*f490*/ 	.word	0x0005d900


	//   ....[1]....
        /*f494*/ 	.word	0x0005d920


	//----- nvinfo : EIATTR_REQNTID
	.align		4
.L_39:
        /*f498*/ 	.byte	0x04, 0x10
        /*f49a*/ 	.short	(.L_41 - .L_40)
.L_40:
        /*f49c*/ 	.word	0x00000080
        /*f4a0*/ 	.word	0x00000001
        /*f4a4*/ 	.word	0x00000001


	//----- nvinfo : EIATTR_CBANK_PARAM_SIZE
	.align		4
.L_41:
        /*f4a8*/ 	.byte	0x03, 0x19
        /*f4aa*/ 	.short	0x0050


	//----- nvinfo : EIATTR_PARAM_CBANK
	.align		4
        /*f4ac*/ 	.byte	0x04, 0x0a
        /*f4ae*/ 	.short	(.L_43 - .L_42)
	.align		4
.L_42:
        /*f4b0*/ 	.word	index@(.nv.constant0.matmul_kernel)
        /*f4b4*/ 	.short	0x0210
        /*f4b6*/ 	.short	0x0050


	//----- nvinfo : EIATTR_SW_WAR
	.align		4
.L_43:
        /*f4b8*/ 	.byte	0x04, 0x36
        /*f4ba*/ 	.short	(.L_45 - .L_44)
.L_44:
        /*f4bc*/ 	.word	0x00000008
.L_45:


//--------------------- .nv.callgraph             --------------------------
	.section	.nv.callgraph,"",@"SHT_CUDA_CALLGRAPH"
	.align	4
	.sectionentsize	8
	.align		4
        /*0000*/ 	.word	0x00000000
	.align		4
        /*0004*/ 	.word	0xffffffff
	.align		4
        /*0008*/ 	.word	0x00000000
	.align		4
        /*000c*/ 	.word	0xfffffffe
	.align		4
        /*0010*/ 	.word	0x00000000
	.align		4
        /*0014*/ 	.word	0xfffffffd
	.align		4
        /*0018*/ 	.word	0x00000000
	.align		4
        /*001c*/ 	.word	0xfffffffc


//--------------------- .text.matmul_kernel       --------------------------
	.section	.text.matmul_kernel,"ax",@progbits
	.align	128
        .global         matmul_kernel
        .type           matmul_kernel,@function
        .size           matmul_kernel,(.L_x_4 - matmul_kernel)
        .other          matmul_kernel,@"STO_CUDA_ENTRY STV_DEFAULT"
matmul_kernel:
.text.matmul_kernel:
[----:B------:R-:W0:Y:S08]  /*0000*/  LDC R1, c[0x0][0x28] ;  /* 0x00000a00ff017b82 */ /* 0x000e300000000800 */
[----:B------:R-:W1:Y:S01]  /*0010*/  LDC.64 R4, c[0x0][0x228] ;  /* 0x00008a00ff047b82 */ /* 0x000e620000000a00 */
[----:B------:R-:W2:Y:S01]  /*0020*/  S2R R7, SR_CTAID.X ;  /* 0x0000000000077919 */ /* 0x000ea20000002500 */
[----:B------:R-:W-:Y:S01]  /*0030*/  ULDC UR8, c[0x0][0x230] ;  /* 0x00008c0000087ab9 */ /* 0x000fe20000000800 */
[----:B0-----:R-:W-:Y:S01]  /*0040*/  VIADD R1, R1, 0xffffe048 ;  /* 0xffffe04801017836 */ /* 0x001fe20000000000 */
[----:B------:R-:W-:Y:S01]  /*0050*/  UIADD3 UR8, UR8, 0x7f, URZ ;  /* 0x0000007f08087890 */ /* 0x000fe2000fffe03f */
[----:B------:R-:W0:Y:S01]  /*0060*/  S2R R14, SR_TID.X ;  /* 0x00000000000e7919 */ /* 0x000e220000002100 */
[----:B------:R-:W-:Y:S01]  /*0070*/  UMOV UR7, 0x400 ;  /* 0x0000040000077882 */ /* 0x000fe20000000000 */
[----:B------:R-:W-:Y:S01]  /*0080*/  ULDC.64 UR44, c[0x0][0x208] ;  /* 0x00008200002c7ab9 */ /* 0x000fe20000000a00 */
[----:B------:R-:W3:Y:S01]  /*0090*/  S2UR UR4, SR_CgaCtaId ;  /* 0x00000000000479c3 */ /* 0x000ee20000008800 */
[----:B------:R-:W-:Y:S01]  /*00a0*/  UISETP.GT.AND UP0, UPT, UR8, 0x7f, UPT ;  /* 0x0000007f0800788c */ /* 0x000fe2000bf04270 */
[----:B-1----:R-:W-:-:S05]  /*00b0*/  VIADD R0, R5, 0x1ff ;  /* 0x000001ff05007836 */ /* 0x002fca0000000000 */
[----:B------:R-:W-:Y:S01]  /*00c0*/  SHF.R.S32.HI R3, RZ, 0x1f, R0 ;  /* 0x0000001fff037819 */ /* 0x000fe20000011400 */
[----:B---3--:R-:W-:-:S03]  /*00d0*/  ULEA UR7, UR4, UR7, 0x18 ;  /* 0x0000000704077291 */ /* 0x008fc6000f8ec03f */
[----:B------:R-:W-:Y:S02]  /*00e0*/  LEA.HI R3, R3, R0, RZ, 0x9 ;  /* 0x0000000003037211 */ /* 0x000fe400078f48ff */
[----:B--2---:R-:W-:Y:S02]  /*00f0*/  IABS R10, R7 ;  /* 0x00000007000a7213 */ /* 0x004fe40000000000 */
[----:B------:R-:W-:Y:S02]  /*0100*/  SHF.R.S32.HI R3, RZ, 0x9, R3 ;  /* 0x00000009ff037819 */ /* 0x000fe40000011403 */
[----:B0-----:R-:W-:-:S03]  /*0110*/  LOP3.LUT R15, R14, 0x3f, RZ, 0xc0, !PT ;  /* 0x0000003f0e0f7812 */ /* 0x001fc600078ec0ff */
[----:B------:R-:W-:-:S05]  /*0120*/  IMAD.SHL.U32 R6, R3, 0x4, RZ ;  /* 0x0000000403067824 */ /* 0x000fca00078e00ff */
[-C--:B------:R-:W-:Y:S02]  /*0130*/  IABS R9, R6.reuse ;  /* 0x0000000600097213 */ /* 0x080fe40000000000 */
[----:B------:R-:W-:Y:S02]  /*0140*/  IABS R12, R6 ;  /* 0x00000006000c7213 */ /* 0x000fe40000000000 */
[----:B------:R-:W0:Y:S08]  /*0150*/  I2F.RP R0, R9 ;  /* 0x0000000900007306 */ /* 0x000e300000209400 */
[----:B0-----:R-:W0:Y:S02]  /*0160*/  MUFU.RCP R0, R0 ;  /* 0x0000000000007308 */ /* 0x001e240000001000 */
[----:B0-----:R-:W-:-:S02]  /*0170*/  VIADD R2, R0, 0xffffffe ;  /* 0x0ffffffe00027836 */ /* 0x001fc40000000000 */
[----:B------:R-:W-:-:S04]  /*0180*/  IMAD.MOV R0, RZ, RZ, -R12 ;  /* 0x000000ffff007224 */ /* 0x000fc800078e0a0c */
[----:B------:R0:W1:Y:S02]  /*0190*/  F2I.FTZ.U32.TRUNC.NTZ R3, R2 ;  /* 0x0000000200037305 */ /* 0x000064000021f000 */
[----:B0-----:R-:W-:Y:S02]  /*01a0*/  IMAD.MOV.U32 R2, RZ, RZ, RZ ;  /* 0x000000ffff027224 */ /* 0x001fe400078e00ff */
[----:B-1----:R-:W-:-:S04]  /*01b0*/  IMAD.MOV R8, RZ, RZ, -R3 ;  /* 0x000000ffff087224 */ /* 0x002fc800078e0a03 */
[----:B------:R-:W-:Y:S02]  /*01c0*/  IMAD R11, R8, R9, RZ ;  /* 0x00000009080b7224 */ /* 0x000fe400078e02ff */
[----:B------:R-:W-:Y:S02]  /*01d0*/  IMAD.MOV.U32 R8, RZ, RZ, R10 ;  /* 0x000000ffff087224 */ /* 0x000fe400078e000a */
[----:B------:R-:W-:-:S06]  /*01e0*/  IMAD.HI.U32 R3, R3, R11, R2 ;  /* 0x0000000b03037227 */ /* 0x000fcc00078e0002 */
[----:B------:R-:W-:-:S04]  /*01f0*/  IMAD.HI.U32 R3, R3, R8, RZ ;  /* 0x0000000803037227 */ /* 0x000fc800078e00ff */
[----:B------:R-:W-:-:S05]  /*0200*/  IMAD R0, R3, R0, R8 ;  /* 0x0000000003007224 */ /* 0x000fca00078e0208 */
[----:B------:R-:W-:-:S13]  /*0210*/  ISETP.GT.U32.AND P1, PT, R9, R0, PT ;  /* 0x000000000900720c */ /* 0x000fda0003f24070 */
[----:B------:R-:W-:Y:S02]  /*0220*/  @!P1 IMAD.IADD R0, R0, 0x1, -R9 ;  /* 0x0000000100009824 */ /* 0x000fe400078e0a09 */
[----:B------:R-:W-:Y:S01]  /*0230*/  @!P1 VIADD R3, R3, 0x1 ;  /* 0x0000000103039836 */ /* 0x000fe20000000000 */
[----:B------:R-:W-:Y:S02]  /*0240*/  ISETP.NE.AND P1, PT, R6, RZ, PT ;  /* 0x000000ff0600720c */ /* 0x000fe40003f25270 */
[----:B------:R-:W-:Y:S02]  /*0250*/  ISETP.GE.U32.AND P0, PT, R0, R9, PT ;  /* 0x000000090000720c */ /* 0x000fe40003f06070 */
[----:B------:R-:W-:-:S04]  /*0260*/  LOP3.LUT R0, R7, R6, RZ, 0x3c, !PT ;  /* 0x0000000607007212 */ /* 0x000fc800078e3cff */
[----:B------:R-:W-:Y:S01]  /*0270*/  ISETP.GE.AND P2, PT, R0, RZ, PT ;  /* 0x000000ff0000720c */ /* 0x000fe20003f46270 */
[----:B------:R-:W-:-:S06]  /*0280*/  VIADD R0, R4, 0x3f ;  /* 0x0000003f04007836 */ /* 0x000fcc0000000000 */
[----:B------:R-:W-:-:S04]  /*0290*/  @P0 VIADD R3, R3, 0x1 ;  /* 0x0000000103030836 */ /* 0x000fc80000000000 */
[----:B------:R-:W-:Y:S01]  /*02a0*/  IMAD.MOV.U32 R2, RZ, RZ, R3 ;  /* 0x000000ffff027224 */ /* 0x000fe200078e0003 */
[----:B------:R-:W-:-:S03]  /*02b0*/  SHF.R.S32.HI R3, RZ, 0x1f, R0 ;  /* 0x0000001fff037819 */ /* 0x000fc60000011400 */
[----:B------:R-:W-:Y:S01]  /*02c0*/  @!P2 IMAD.MOV R2, RZ, RZ, -R2 ;  /* 0x000000ffff02a224 */ /* 0x000fe200078e0a02 */
[----:B------:R-:W-:Y:S02]  /*02d0*/  @!P1 LOP3.LUT R2, RZ, R6, RZ, 0x33, !PT ;  /* 0x00000006ff029212 */ /* 0x000fe400078e33ff */
[----:B------:R-:W-:-:S03]  /*02e0*/  LEA.HI R3, R3, R0, RZ, 0x6 ;  /* 0x0000000003037211 */ /* 0x000fc600078f30ff */
[----:B------:R-:W-:Y:S02]  /*02f0*/  IMAD.SHL.U32 R8, R2, 0x4, RZ ;  /* 0x0000000402087824 */ /* 0x000fe400078e00ff */
[----:B------:R-:W-:-:S03]  /*0300*/  IMAD.MOV R2, RZ, RZ, -R2 ;  /* 0x000000ffff027224 */ /* 0x000fc600078e0a02 */
[----:B------:R-:W-:Y:S01]  /*0310*/  LEA.HI.SX32 R3, R3, -R8, 0x1a ;  /* 0x8000000803037211 */ /* 0x000fe200078fd2ff */
[----:B------:R-:W-:-:S03]  /*0320*/  IMAD R6, R6, R2, R7 ;  /* 0x0000000206067224 */ /* 0x000fc600078e0207 */
[----:B------:R-:W-:Y:S02]  /*0330*/  VIMNMX R13, R3, 0x4, PT ;  /* 0x00000004030d7848 */ /* 0x000fe40003fe0100 */
[----:B------:R-:W-:Y:S02]  /*0340*/  IABS R11, R6 ;  /* 0x00000006000b7213 */ /* 0x000fe40000000000 */
[----:B------:R-:W-:-:S04]  /*0350*/  IABS R9, R13 ;  /* 0x0000000d00097213 */ /* 0x000fc80000000000 */
[----:B------:R-:W0:Y:S08]  /*0360*/  I2F.RP R0, R9 ;  /* 0x0000000900007306 */ /* 0x000e300000209400 */
[----:B0-----:R-:W0:Y:S02]  /*0370*/  MUFU.RCP R0, R0 ;  /* 0x0000000000007308 */ /* 0x001e240000001000 */
[----:B0-----:R-:W-:-:S06]  /*0380*/  VIADD R3, R0, 0xffffffe ;  /* 0x0ffffffe00037836 */ /* 0x001fcc0000000000 */
[----:B------:R-:W0:Y:S02]  /*0390*/  F2I.FTZ.U32.TRUNC.NTZ R3, R3 ;  /* 0x0000000300037305 */ /* 0x000e24000021f000 */
[----:B0-----:R-:W-:-:S04]  /*03a0*/  IMAD.MOV R10, RZ, RZ, -R3 ;  /* 0x000000ffff0a7224 */ /* 0x001fc800078e0a03 */
[----:B------:R-:W-:Y:S01]  /*03b0*/  IMAD.MOV.U32 R2, RZ, RZ, R10 ;  /* 0x000000ffff027224 */ /* 0x000fe200078e000a */
[----:B------:R-:W-:-:S03]  /*03c0*/  IABS R10, R13 ;  /* 0x0000000d000a7213 */ /* 0x000fc60000000000 */
[----:B------:R-:W-:Y:S02]  /*03d0*/  IMAD R7, R2, R9, RZ ;  /* 0x0000000902077224 */ /* 0x000fe400078e02ff */
[----:B------:R-:W-:Y:S02]  /*03e0*/  IMAD.MOV.U32 R2, RZ, RZ, RZ ;  /* 0x000000ffff027224 */ /* 0x000fe400078e00ff */
[----:B------:R-:W-:Y:S02]  /*03f0*/  IMAD.MOV R0, RZ, RZ, -R10 ;  /* 0x000000ffff007224 */ /* 0x000fe400078e0a0a */
        /* <DEDUP_REMOVED lines=9> */
[----:B------:R-:W-:Y:S02]  /*0490*/  ISETP.GE.AND P2, PT, R0, RZ, PT ;  /* 0x000000ff0000720c */ /* 0x000fe40003f46270 */
[----:B------:R-:W-:-:S04]  /*04a0*/  SHF.R.U32.HI R0, RZ, 0x6, R14 ;  /* 0x00000006ff007819 */ /* 0x000fc8000001160e */
[----:B------:R-:W-:Y:S01]  /*04b0*/  R2UR UR40, R0 ;  /* 0x00000000002872ca */ /* 0x000fe200000e0000 */
[----:B------:R-:W-:Y:S01]  /*04c0*/  @P0 VIADD R2, R2, 0x1 ;  /* 0x0000000102020836 */ /* 0x000fe20000000000 */
[----:B------:R-:W-:-:S05]  /*04d0*/  PLOP3.LUT P0, PT, PT, PT, UP0, 0x80, 0x0 ;  /* 0x000000000000781c */ /* 0x000fca0003f0f008 */
[----:B------:R-:W-:Y:S01]  /*04e0*/  @!P2 IMAD.MOV R2, RZ, RZ, -R2 ;  /* 0x000000ffff02a224 */ /* 0x000fe200078e0a02 */
[----:B------:R-:W-:-:S05]  /*04f0*/  @!P1 LOP3.LUT R2, RZ, R13, RZ, 0x33, !PT ;  /* 0x0000000dff029212 */ /* 0x000fca00078e33ff */
[----:B------:R-:W-:Y:S01]  /*0500*/  IMAD.MOV R0, RZ, RZ, -R2 ;  /* 0x000000ffff007224 */ /* 0x000fe200078e0a02 */
[----:B------:R-:W-:Y:S02]  /*0510*/  UIADD3 UR51, UR40, 0xe, URZ ;  /* 0x0000000e28337890 */ /* 0x000fe4000fffe03f */
[----:B------:R-:W-:Y:S01]  /*0520*/  UIADD3 UR50, UR40, 0x1e, URZ ;  /* 0x0000001e28327890 */ /* 0x000fe2000fffe03f */
[----:B------:R-:W-:Y:S01]  /*0530*/  IMAD R0, R13, R0, R6 ;  /* 0x000000000d007224 */ /* 0x000fe200078e0206 */
[----:B------:R-:W-:Y:S02]  /*0540*/  UIADD3 UR49, UR40, 0x2e, URZ ;  /* 0x0000002e28317890 */ /* 0x000fe4000fffe03f */
[----:B------:R-:W-:Y:S01]  /*0550*/  UIADD3 UR48, UR40, 0x3e, URZ ;  /* 0x0000003e28307890 */ /* 0x000fe2000fffe03f */
[----:B------:R-:W-:Y:S01]  /*0560*/  IMAD.IADD R3, R8, 0x1, R0 ;  /* 0x0000000108037824 */ /* 0x000fe200078e0200 */
[----:B------:R-:W-:Y:S01]  /*0570*/  SHF.R.U32.HI R0, RZ, 0x6, R14 ;  /* 0x00000006ff007819 */ /* 0x000fe2000001160e */
[----:B------:R-:W-:-:S02]  /*0580*/  UIADD3 UR47, UR40, 0x4e, URZ ;  /* 0x0000004e282f7890 */ /* 0x000fc4000fffe03f */
[----:B------:R-:W-:Y:S01]  /*0590*/  UIADD3 UR46, UR40, 0x5e, URZ ;  /* 0x0000005e282e7890 */ /* 0x000fe2000fffe03f */
[----:B------:R-:W-:Y:S01]  /*05a0*/  SGXT.U32 R16, R0, 0x1 ;  /* 0x000000010010781a */ /* 0x000fe20000000000 */
[----:B------:R-:W-:Y:S02]  /*05b0*/  UIADD3 UR43, UR40, 0x6e, URZ ;  /* 0x0000006e282b7890 */ /* 0x000fe4000fffe03f */
[----:B------:R-:W-:Y:S01]  /*05c0*/  UIADD3 UR40, UR40, 0x7e, URZ ;  /* 0x0000007e28287890 */ /* 0x000fe2000fffe03f */
[C---:B------:R-:W-:Y:S02]  /*05d0*/  LOP3.LUT R6, R16.reuse, 0x2, RZ, 0xfc, !PT ;  /* 0x0000000210067812 */ /* 0x040fe400078efcff */
[C---:B------:R-:W-:Y:S02]  /*05e0*/  LOP3.LUT R0, R16.reuse, 0x4, RZ, 0xfc, !PT ;  /* 0x0000000410007812 */ /* 0x040fe400078efcff */
[C---:B------:R-:W-:Y:S02]  /*05f0*/  LOP3.LUT R7, R16.reuse, 0x6, RZ, 0xfc, !PT ;  /* 0x0000000610077812 */ /* 0x040fe400078efcff */
[----:B------:R-:W-:-:S02]  /*0600*/  LOP3.LUT R6, R16, 0x8, RZ, 0xfc, !PT ;  /* 0x0000000810067812 */ /* 0x000fc400078efcff */
[C---:B------:R-:W-:Y:S02]  /*0610*/  LOP3.LUT R0, R16.reuse, 0xa, RZ, 0xfc, !PT ;  /* 0x0000000a10007812 */ /* 0x040fe400078efcff */
[C---:B------:R-:W-:Y:S02]  /*0620*/  LOP3.LUT R7, R16.reuse, 0xc, RZ, 0xfc, !PT ;  /* 0x0000000c10077812 */ /* 0x040fe400078efcff */
        /* <DEDUP_REMOVED lines=46> */
[----:B------:R-:W-:Y:S01]  /*0910*/  LOP3.LUT R0, R16, 0x78, RZ, 0xfc, !PT ;  /* 0x0000007810007812 */ /* 0x000fe200078efcff */
[----:B------:R-:W-:Y:S01]  /*0920*/  IMAD.SHL.U32 R0, R2, 0x200, RZ ;  /* 0x0000020002007824 */ /* 0x000fe200078e00ff */
[C---:B------:R-:W-:Y:S02]  /*0930*/  LOP3.LUT R7, R16.reuse, 0x7a, RZ, 0xfc, !PT ;  /* 0x0000007a10077812 */ /* 0x040fe400078efcff */
[----:B------:R-:W-:Y:S01]  /*0940*/  LOP3.LUT R6, R16, 0x7c, RZ, 0xfc, !PT ;  /* 0x0000007c10067812 */ /* 0x000fe200078efcff */
[----:B------:R-:W-:-:S05]  /*0950*/  IMAD R16, R3, 0x40, R15 ;  /* 0x0000004003107824 */ /* 0x000fca00078e020f */
[----:B------:R0:W-:Y:S01]  /*0960*/  STL [R1+0x1920], R16 ;  /* 0x0019201001007387 */ /* 0x0001e20000100800 */
[----:B------:R-:W-:Y:S05]  /*0970*/  @P0 BRA `(.L_x_0) ;  /* 0x0000000c00100947 */ /* 0x000fea0003800000 */
[----:B------:R1:W-:Y:S01]  /*0980*/  STL [R1], RZ ;  /* 0x000000ff01007387 */ /* 0x0003e20000100800 */
[----:B------:R-:W-:Y:S01]  /*0990*/  IMAD.SHL.U32 R2, R14, 0x10, RZ ;  /* 0x000000100e027824 */ /* 0x000fe200078e00ff */
[----:B------:R-:W-:Y:S02]  /*09a0*/  CS2R R24, SRZ ;  /* 0x0000000000187805 */ /* 0x000fe4000001ff00 */
[----:B------:R-:W-:Y:S01]  /*09b0*/  CS2R R26, SRZ ;  /* 0x00000000001a7805 */ /* 0x000fe2000001ff00 */
[----:B------:R1:W-:Y:S01]  /*09c0*/  STL [R1+0x4], RZ ;  /* 0x000004ff01007387 */ /* 0x0003e20000100800 */
[----:B------:R-:W-:Y:S02]  /*09d0*/  CS2R R28, SRZ ;  /* 0x00000000001c7805 */ /* 0x000fe4000001ff00 */
[----:B------:R-:W-:Y:S02]  /*09e0*/  LOP3.LUT R2, R2, 0x70, RZ, 0xc0, !PT ;  /* 0x0000007002027812 */ /* 0x000fe400078ec0ff */
[----:B------:R-:W-:Y:S01]  /*09f0*/  CS2R R30, SRZ ;  /* 0x00000000001e7805 */ /* 0x000fe2000001ff00 */
[----:B------:R1:W-:Y:S01]  /*0a00*/  STL [R1+0x8], RZ ;  /* 0x000008ff01007387 */ /* 0x0003e20000100800 */
[----:B------:R-:W-:-:S02]  /*0a10*/  CS2R R32, SRZ ;  /* 0x0000000000207805 */ /* 0x000fc4000001ff00 */
[----:B------:R-:W-:Y:S02]  /*0a20*/  CS2R R34, SRZ ;  /* 0x0000000000227805 */ /* 0x000fe4000001ff00 */
[----:B------:R-:W-:Y:S01]  /*0a30*/  CS2R R36, SRZ ;  /* 0x0000000000247805 */ /* 0x000fe2000001ff00 */
[----:B------:R1:W-:Y:S01]  /*0a40*/  STL [R1+0xc], RZ ;  /* 0x00000cff01007387 */ /* 0x0003e20000100800 */
[----:B------:R-:W-:Y:S02]  /*0a50*/  CS2R R38, SRZ ;  /* 0x0000000000267805 */ /* 0x000fe4000001ff00 */
[----:B------:R-:W-:Y:S02]  /*0a60*/  CS2R R40, SRZ ;  /* 0x0000000000287805 */ /* 0x000fe4000001ff00 */
        /* <DEDUP_REMOVED lines=73> */
[----:B------:R1:W-:Y:S04]  /*0f00*/  STL [R1+0x58], RZ ;  /* 0x000058ff01007387 */ /* 0x0003e80000100800 */
        /* <DEDUP_REMOVED lines=105> */
[----:B------:R1:W-:Y:S01]  /*15a0*/  STL [R1+0x191c], R2 ;  /* 0x00191c0201007387 */ /* 0x0003e20000100800 */
[----:B------:R-:W-:Y:S05]  /*15b0*/  BRA `(.L_x_1) ;  /* 0x000004f800587947 */ /* 0x000fea0003800000 */
.L_x_0:
[----:B------:R-:W-:Y:S01]  /*15c0*/  IABS R12, R4 ;  /* 0x00000004000c7213 */ /* 0x000fe20000000000 */
[C---:B------:R-:W-:Y:S01]  /*15d0*/  VIADD R10, R0.reuse, 0x1fd ;  /* 0x000001fd000a7836 */ /* 0x040fe20000000000 */
[----:B------:R-:W-:Y:S01]  /*15e0*/  IABS R2, R5 ;  /* 0x0000000500027213 */ /* 0x000fe20000000000 */
[----:B------:R-:W-:Y:S01]  /*15f0*/  VIADD R20, R0, 0x1ee ;  /* 0x000001ee00147836 */ /* 0x000fe20000000000 */
[----:B------:R-:W1:Y:S01]  /*1600*/  I2F.RP R3, R12 ;  /* 0x0000000c00037306 */ /* 0x000e620000209400 */
[----:B------:R-:W-:Y:S01]  /*1610*/  ISETP.GE.AND P3, PT, R16, RZ, PT ;  /* 0x000000ff1000720c */ /* 0x000fe20003f66270 */
[C---:B------:R-:W-:Y:S01]  /*1620*/  VIADD R35, R0.reuse, 0x1e1 ;  /* 0x000001e100237836 */ /* 0x040fe20000000000 */
[----:B------:R-:W-:Y:S01]  /*1630*/  IABS R15, R10 ;  /* 0x0000000a000f7213 */ /* 0x000fe20000000000 */
[C---:B------:R-:W-:Y:S01]  /*1640*/  VIADD R37, R0.reuse, 0x1dd ;  /* 0x000001dd00257836 */ /* 0x040fe20000000000 */
[----:B------:R-:W-:Y:S01]  /*1650*/  IABS R227, R0 ;  /* 0x0000000000e37213 */ /* 0x000fe20000000000 */
[C---:B------:R-:W-:Y:S01]  /*1660*/  VIADD R51, R0.reuse, 0x1d1 ;  /* 0x000001d100337836 */ /* 0x040fe20000000000 */
[----:B------:R-:W-:Y:S01]  /*1670*/  IABS R30, R35 ;  /* 0x00000023001e7213 */ /* 0x000fe20000000000 */
[----:B------:R-:W2:Y:S01]  /*1680*/  I2F.RP R8, R2 ;  /* 0x0000000200087306 */ /* 0x000ea20000209400 */
[----:B------:R-:W-:Y:S01]  /*1690*/  IABS R34, R37 ;  /* 0x0000002500227213 */ /* 0x000fe20000000000 */
[C---:B------:R-:W-:Y:S01]  /*16a0*/  VIADD R53, R0.reuse, 0x1cd ;  /* 0x000001cd00357836 */ /* 0x040fe20000000000 */
[----:B------:R-:W-:Y:S01]  /*16b0*/  IABS R46, R51 ;  /* 0x00000033002e7213 */ /* 0x000fe20000000000 */
[C---:B------:R-:W-:Y:S01]  /*16c0*/  VIADD R54, R0.reuse, 0x1cb ;  /* 0x000001cb00367836 */ /* 0x040fe20000000000 */
[----:B------:R-:W-:Y:S01]  /*16d0*/  ULDC UR41, c[0x0][0x238] ;  /* 0x00008e0000297ab9 */ /* 0x000fe20000000800 */
[C---:B------:R-:W-:Y:S01]  /*16e0*/  VIADD R65, R0.reuse, 0x1c1 ;  /* 0x000001c100417836 */ /* 0x040fe20000000000 */
[----:B------:R-:W-:Y:S01]  /*16f0*/  IABS R50, R53 ;  /* 0x0000003500327213 */ /* 0x000fe20000000000 */
[----:B-1----:R-:W1:Y:S01]  /*1700*/  MUFU.RCP R3, R3 ;  /* 0x0000000300037308 */ /* 0x002e620000001000 */
[----:B------:R-:W-:Y:S01]  /*1710*/  IABS R52, R54 ;  /* 0x0000003600347213 */ /* 0x000fe20000000000 */
[C---:B------:R-:W-:Y:S01]  /*1720*/  VIADD R95, R0.reuse, 0x1a5 ;  /* 0x000001a5005f7836 */ /* 0x040fe20000000000 */
[----:B------:R-:W-:Y:S01]  /*1730*/  IABS R62, R65 ;  /* 0x00000041003e7213 */ /* 0x000fe20000000000 */
[C---:B------:R-:W-:Y:S01]  /*1740*/  VIADD R97, R0.reuse, 0x1a3 ;  /* 0x000001a300617836 */ /* 0x040fe20000000000 */
[----:B------:R-:W-:Y:S01]  /*1750*/  ULDC UR42, c[0x0][0x23c] ;  /* 0x00008f00002a7ab9 */ /* 0x000fe20000000800 */
[C---:B------:R-:W-:Y:S01]  /*1760*/  VIADD R96, R0.reuse, 0x1a4 ;  /* 0x000001a400607836 */ /* 0x040fe20000000000 */
[----:B------:R-:W-:Y:S01]  /*1770*/  IABS R90, R95 ;  /* 0x0000005f005a7213 */ /* 0x000fe20000000000 */
[----:B--2---:R-:W-:Y:S01]  /*1780*/  MUFU.RCP R8, R8 ;  /* 0x0000000800087308 */ /* 0x004fe20000001000 */
[----:B------:R-:W-:Y:S01]  /*1790*/  IABS R92, R97 ;  /* 0x00000061005c7213 */ /* 0x000fe20000000000 */
[C---:B------:R-:W-:Y:S01]  /*17a0*/  VIADD R153, R0.reuse, 0x16a ;  /* 0x0000016a00997836 */ /* 0x040fe20000000000 */
[----:B------:R-:W-:Y:S01]  /*17b0*/  IABS R91, R96 ;  /* 0x00000060005b7213 */ /* 0x000fe20000000000 */
[C---:B------:R-:W-:Y:S01]  /*17c0*/  VIADD R152, R0.reuse, 0x16b ;  /* 0x0000016b00987836 */ /* 0x040fe20000000000 */
[----:B------:R-:W-:Y:S01]  /*17d0*/  ULDC.64 UR4, c[0x0][0x218] ;  /* 0x0000860000047ab9 */ /* 0x000fe20000000a00 */
[C---:B------:R-:W-:Y:S01]  /*17e0*/  VIADD R162, R0.reuse, 0x160 ;  /* 0x0000016000a27836 */ /* 0x040fe20000000000 */
[----:B------:R-:W-:Y:S01]  /*17f0*/  IABS R149, R153 ;  /* 0x0000009900957213 */ /* 0x000fe20000000000 */
[C---:B------:R-:W-:Y:S01]  /*1800*/  VIADD R166, R0.reuse, 0x15d ;  /* 0x0000015d00a67836 */ /* 0x040fe20000000000 */
[----:B------:R-:W-:Y:S01]  /*1810*/  IABS R148, R152 ;  /* 0x0000009800947213 */ /* 0x000fe20000000000 */
[----:B-1----:R-:W-:Y:S01]  /*1820*/  VIADD R6, R3, 0xffffffe ;  /* 0x0ffffffe03067836 */ /* 0x002fe20000000000 */
[----:B------:R-:W-:Y:S01]  /*1830*/  IABS R3, R16 ;  /* 0x0000001000037213 */ /* 0x000fe20000000000 */
[C---:B------:R-:W-:Y:S01]  /*1840*/  VIADD R167, R0.reuse, 0x15c ;  /* 0x0000015c00a77836 */ /* 0x040fe20000000000 */
[----:B------:R-:W-:Y:S01]  /*1850*/  IABS R159, R162 ;  /* 0x000000a2009f7213 */ /* 0x000fe20000000000 */
[----:B------:R1:W2:Y:S01]  /*1860*/  F2I.FTZ.U32.TRUNC.NTZ R7, R6 ;  /* 0x0000000600077305 */ /* 0x0002a2000021f000 */
[C---:B------:R-:W-:Y:S01]  /*1870*/  VIADD R210, R0.reuse, 0x31 ;  /* 0x0000003100d27836 */ /* 0x040fe20000000000 */
[----:B------:R-:W-:Y:S01]  /*1880*/  ULDC UR10, c[0x0][0x234] ;  /* 0x00008d00000a7ab9 */ /* 0x000fe20000000800 */
[----:B------:R-:W-:Y:S01]  /*1890*/  IABS R163, R167 ;  /* 0x000000a700a37213 */ /* 0x000fe20000000000 */
[C---:B------:R-:W-:Y:S01]  /*18a0*/  VIADD R235, R0.reuse, 0x19 ;  /* 0x0000001900eb7836 */ /* 0x040fe20000000000 */
[----:B------:R-:W-:Y:S01]  /*18b0*/  ULDC.64 UR12, c[0x0][0x210] ;  /* 0x00008400000c7ab9 */ /* 0x000fe20000000a00 */
[----:B------:R-:W-:-:S02]  /*18c0*/  VIADD R243, R0, 0x11 ;  /* 0x0000001100f37836 */ /* 0x000fc40000000000 */
[----:B-1----:R-:W-:Y:S02]  /*18d0*/  IMAD.MOV.U32 R6, RZ, RZ, RZ ;  /* 0x000000ffff067224 */ /* 0x002fe400078e00ff */
[----:B--2---:R-:W-:-:S04]  /*18e0*/  IMAD.MOV R9, RZ, RZ, -R7 ;  /* 0x000000ffff097224 */ /* 0x004fc800078e0a07 */
[----:B------:R-:W-:-:S04]  /*18f0*/  IMAD R9, R9, R12, RZ ;  /* 0x0000000c09097224 */ /* 0x000fc800078e02ff */
[----:B------:R-:W-:-:S04]  /*1900*/  IMAD.HI.U32 R7, R7, R9, R6 ;  /* 0x0000000907077227 */ /* 0x000fc800078e0006 */
[----:B------:R-:W-:Y:S02]  /*1910*/  VIADD R9, R8, 0xffffffe ;  /* 0x0ffffffe08097836 */ /* 0x000fe40000000000 */
[----:B------:R-:W-:-:S04]  /*1920*/  IMAD.HI.U32 R7, R7, R3, RZ ;  /* 0x0000000307077227 */ /* 0x000fc800078e00ff */
[----:B------:R-:W-:Y:S02]  /*1930*/  IMAD.MOV R6, RZ, RZ, -R7 ;  /* 0x000000ffff067224 */ /* 0x000fe400078e0a07 */
[----:B------:R-:W1:Y:S01]  /*1940*/  F2I.FTZ.U32.TRUNC.NTZ R7, R9 ;  /* 0x0000000900077305 */ /* 0x000e62000021f000 */
[----:B------:R-:W-:Y:S02]  /*1950*/  VIADD R8, R0, 0x1fe ;  /* 0x000001fe00087836 */ /* 0x000fe40000000000 */
[----:B------:R-:W-:Y:S02]  /*1960*/  IMAD R3, R12, R6, R3 ;  /* 0x000000060c037224 */ /* 0x000fe400078e0203 */
[----:B------:R-:W-:Y:S01]  /*1970*/  VIADD R6, R0, 0x1ff ;  /* 0x000001ff00067836 */ /* 0x000fe20000000000 */
[----:B------:R-:W-:Y:S02]  /*1980*/  IABS R14, R8 ;  /* 0x00000008000e7213 */ /* 0x000fe40000000000 */
[----:B------:R-:W-:-:S02]  /*1990*/  ISETP.GT.U32.AND P0, PT, R12, R3, PT ;  /* 0x000000030c00720c */ /* 0x000fc40003f04070 */
[----:B------:R-:W-:Y:S02]  /*19a0*/  ISETP.GE.AND P2, PT, R6, RZ, PT ;  /* 0x000000ff0600720c */ /* 0x000fe40003f46270 */
[----:B------:R-:W-:Y:S01]  /*19b0*/  IABS R13, R6 ;  /* 0x00000006000d7213 */ /* 0x000fe20000000000 */
[----:B------:R-:W-:Y:S01]  /*19c0*/  IMAD.MOV.U32 R6, RZ, RZ, RZ ;  /* 0x000000ffff067224 */ /* 0x000fe200078e00ff */
[----:B------:R-:W-:Y:S01]  /*19d0*/  ISETP.GE.AND P4, PT, R8, RZ, PT ;  /* 0x000000ff0800720c */ /* 0x000fe20003f86270 */
[----:B-1----:R-:W-:-:S04]  /*19e0*/  IMAD.MOV R11, RZ, RZ, -R7 ;  /* 0x000000ffff0b7224 */ /* 0x002fc800078e0a07 */
[----:B------:R-:W-:Y:S02]  /*19f0*/  IMAD R9, R11, R2, RZ ;  /* 0x000000020b097224 */ /* 0x000fe400078e02ff */
[----:B------:R-:W-:Y:S01]  /*1a00*/  @!P0 IMAD.IADD R3, R3, 0x1, -R12 ;  /* 0x0000000103038824 */ /* 0x000fe200078e0a0c */
[----:B------:R-:W-:Y:S01]  /*1a10*/  ISETP.NE.AND P0, PT, R4, RZ, PT ;  /* 0x000000ff0400720c */ /* 0x000fe20003f05270 */
[----:B------:R-:W-:-:S03]  /*1a20*/  IMAD.HI.U32 R9, R7, R9, R6 ;  /* 0x0000000907097227 */ /* 0x000fc600078e0006 */
[----:B------:R-:W-:Y:S01]  /*1a30*/  ISETP.GT.U32.AND P1, PT, R12, R3, PT ;  /* 0x000000030c00720c */ /* 0x000fe20003f24070 */
[----:B------:R-:W-:Y:S02]  /*1a40*/  IMAD.MOV.U32 R11, RZ, RZ, R13 ;  /* 0x000000ffff0b7224 */ /* 0x000fe400078e000d */
[----:B------:R-:W-:Y:S02]  /*1a50*/  IMAD.MOV.U32 R13, RZ, RZ, R14 ;  /* 0x000000ffff0d7224 */ /* 0x000fe400078e000e */
[----:B------:R-:W-:-:S04]  /*1a60*/  IMAD.HI.U32 R6, R9, R11, RZ ;  /* 0x0000000b09067227 */ /* 0x000fc800078e00ff */
[----:B------:R-:W-:Y:S02]  /*1a70*/  IMAD.MOV R6, RZ, RZ, -R6 ;  /* 0x000000ffff067224 */ /* 0x000fe400078e0a06 */
[----:B------:R-:W-:Y:S02]  /*1a80*/  IMAD.MOV.U32 R14, RZ, RZ, R15 ;  /* 0x000000ffff0e7224 */ /* 0x000fe400078e000f */
[----:B------:R-:W-:Y:S01]  /*1a90*/  @!P1 IMAD.IADD R3, R3, 0x1, -R12 ;  /* 0x0000000103039824 */ /* 0x000fe200078e0a0c */
[----:B------:R-:W-:Y:S01]  /*1aa0*/  ISETP.GE.AND P1, PT, R10, RZ, PT ;  /* 0x000000ff0a00720c */ /* 0x000fe20003f26270 */
[----:B------:R-:W-:-:S04]  /*1ab0*/  IMAD.HI.U32 R8, R9, R14, RZ ;  /* 0x0000000e09087227 */ /* 0x000fc800078e00ff */
[----:B0-----:R-:W-:Y:S02]  /*1ac0*/  IMAD.MOV.U32 R16, RZ, RZ, R3 ;  /* 0x000000ffff107224 */ /* 0x001fe400078e0003 */
[C---:B------:R-:W-:Y:S02]  /*1ad0*/  IMAD R3, R2.reuse, R6, R11 ;  /* 0x0000000602037224 */ /* 0x040fe400078e020b */
[----:B------:R-:W-:Y:S01]  /*1ae0*/  @!P3 IMAD.MOV R16, RZ, RZ, -R16 ;  /* 0x000000ffff10b224 */ /* 0x000fe200078e0a10 */
[----:B------:R-:W-:Y:S01]  /*1af0*/  @!P0 LOP3.LUT R16, RZ, R4, RZ, 0x33, !PT ;  /* 0x00000004ff108212 */ /* 0x000fe200078e33ff */
[----:B------:R-:W-:Y:S01]  /*1b00*/  IMAD.HI.U32 R7, R9, R13, RZ ;  /* 0x0000000d09077227 */ /* 0x000fe200078e00ff */
[----:B------:R-:W-:-:S03]  /*1b10*/  ISETP.GT.U32.AND P3, PT, R2, R3, PT ;  /* 0x000000030200720c */ /* 0x000fc60003f64070 */
[----:B------:R-:W-:Y:S01]  /*1b20*/  IMAD.MOV R15, RZ, RZ, -R8 ;  /* 0x000000ffff0f7224 */ /* 0x000fe200078e0a08 */
[----:B------:R0:W-:Y:S01]  /*1b30*/  STL [R1+0xa40], R16 ;  /* 0x000a401001007387 */ /* 0x0001e20000100800 */
[----:B------:R-:W-:Y:S02]  /*1b40*/  IMAD.MOV R7, RZ, RZ, -R7 ;  /* 0x000000ffff077224 */ /* 0x000fe400078e0a07 */
[----:B------:R-:W-:Y:S02]  /*1b50*/  VIADD R8, R0, 0x1fc ;  /* 0x000001fc00087836 */ /* 0x000fe40000000000 */
[C---:B------:R-:W-:Y:S02]  /*1b60*/  IMAD R7, R2.reuse, R7, R13 ;  /* 0x0000000702077224 */ /* 0x040fe400078e020d */
[C---:B------:R-:W-:Y:S01]  /*1b70*/  IMAD R11, R2.reuse, R15, R14 ;  /* 0x0000000f020b7224 */ /* 0x040fe200078e020e */
[----:B------:R-:W-:Y:S01]  /*1b80*/  IABS R13, R8 ;  /* 0x00000008000d7213 */ /* 0x000fe20000000000 */
[----:B------:R-:W-:Y:S01]  /*1b90*/  @!P3 IMAD.IADD R3, R3, 0x1, -R2 ;  /* 0x000000010303b824 */ /* 0x000fe200078e0a02 */
[----:B------:R-:W-:Y:S01]  /*1ba0*/  ISETP.GT.U32.AND P0, PT, R2, R7, PT ;  /* 0x000000070200720c */ /* 0x000fe20003f04070 */
[----:B------:R-:W-:Y:S01]  /*1bb0*/  VIADD R10, R0, 0x1fb ;  /* 0x000001fb000a7836 */ /* 0x000fe20000000000 */
[C---:B------:R-:W-:Y:S01]  /*1bc0*/  ISETP.GT.U32.AND P6, PT, R2.reuse, R11, PT ;  /* 0x0000000b0200720c */ /* 0x040fe20003fc4070 */
[----:B------:R-:W-:Y:S01]  /*1bd0*/  IMAD.HI.U32 R4, R9, R13, RZ ;  /* 0x0000000d09047227 */ /* 0x000fe200078e00ff */
[----:B------:R-:W-:-:S02]  /*1be0*/  ISETP.GT.U32.AND P5, PT, R2, R3, PT ;  /* 0x000000030200720c */ /* 0x000fc40003fa4070 */
[----:B------:R-:W-:Y:S01]  /*1bf0*/  IABS R15, R10 ;  /* 0x0000000a000f7213 */ /* 0x000fe20000000000 */
[----:B------:R-:W-:Y:S01]  /*1c00*/  IMAD.MOV R4, RZ, RZ, -R4 ;  /* 0x000000ffff047224 */ /* 0x000fe200078e0a04 */
[----:B------:R-:W-:Y:S01]  /*1c10*/  ISETP.GE.AND P3, PT, R8, RZ, PT ;  /* 0x000000ff0800720c */ /* 0x000fe20003f66270 */
[----:B------:R-:W-:Y:S02]  /*1c20*/  VIADD R14, R0, 0x1f9 ;  /* 0x000001f9000e7836 */ /* 0x000fe40000000000 */
[----:B------:R-:W-:Y:S02]  /*1c30*/  IMAD R13, R2, R4, R13 ;  /* 0x00000004020d7224 */ /* 0x000fe400078e020d */
[----:B------:R-:W-:Y:S01]  /*1c40*/  @!P0 IMAD.IADD R7, R7, 0x1, -R2 ;  /* 0x0000000107078824 */ /* 0x000fe200078e0a02 */
[----:B------:R-:W-:Y:S01]  /*1c50*/  IABS R19, R14 ;  /* 0x0000000e00137213 */ /* 0x000fe20000000000 */
[----:B------:R-:W-:-:S04]  /*1c60*/  IMAD.HI.U32 R6, R9, R15, RZ ;  /* 0x0000000f09067227 */ /* 0x000fc800078e00ff */
[--C-:B------:R-:W-:Y:S01]  /*1c70*/  @!P5 IMAD.IADD R3, R3, 0x1, -R2.reuse ;  /* 0x000000010303d824 */ /* 0x100fe200078e0a02 */
[C---:B------:R-:W-:Y:S01]  /*1c80*/  ISETP.GT.U32.AND P5, PT, R2.reuse, R13, PT ;  /* 0x0000000d0200720c */ /* 0x040fe20003fa4070 */
[----:B------:R-:W-:Y:S01]  /*1c90*/  @!P6 IMAD.IADD R11, R11, 0x1, -R2 ;  /* 0x000000010b0be824 */ /* 0x000fe200078e0a02 */
[----:B------:R-:W-:Y:S01]  /*1ca0*/  ISETP.GT.U32.AND P6, PT, R2, R7, PT ;  /* 0x000000070200720c */ /* 0x000fe20003fc4070 */
[----:B------:R-:W-:Y:S02]  /*1cb0*/  IMAD.MOV R6, RZ, RZ, -R6 ;  /* 0x000000ffff067224 */ /* 0x000fe400078e0a06 */
[----:B------:R-:W-:Y:S01]  /*1cc0*/  VIADD R12, R0, 0x1fa ;  /* 0x000001fa000c7836 */ /* 0x000fe20000000000 */
[C---:B------:R-:W-:Y:S01]  /*1cd0*/  ISETP.GT.U32.AND P0, PT, R2.reuse, R11, PT ;  /* 0x0000000b0200720c */ /* 0x040fe20003f04070 */
[----:B------:R-:W-:Y:S02]  /*1ce0*/  IMAD R15, R2, R6, R15 ;  /* 0x00000006020f7224 */ /* 0x000fe400078e020f */
[----:B------:R-:W-:Y:S01]  /*1cf0*/  IMAD.HI.U32 R6, R9, R19, RZ ;  /* 0x0000001309067227 */ /* 0x000fe200078e00ff */
[----:B------:R-:W-:-:S03]  /*1d00*/  IABS R17, R12 ;  /* 0x0000000c00117213 */ /* 0x000fc60000000000 */
[----:B------:R-:W-:Y:S02]  /*1d10*/  IMAD.MOV R6, RZ, RZ, -R6 ;  /* 0x000000ffff067224 */ /* 0x000fe400078e0a06 */
[----:B------:R-:W-:Y:S02]  /*1d20*/  @!P5 IMAD.IADD R13, R13, 0x1, -R2 ;  /* 0x000000010d0dd824 */ /* 0x000fe400078e0a02 */
[----:B------:R-:W-:Y:S02]  /*1d30*/  IMAD.MOV.U32 R18, RZ, RZ, R3 ;  /* 0x000000ffff127224 */ /* 0x000fe400078e0003 */
[----:B0-----:R-:W-:Y:S02]  /*1d40*/  VIADD R16, R0, 0x1f8 ;  /* 0x000001f800107836 */ /* 0x001fe40000000000 */
[----:B------:R-:W-:-:S03]  /*1d50*/  IMAD.HI.U32 R4, R9, R17, RZ ;  /* 0x0000001109047227 */ /* 0x000fc600078e00ff */
[----:B------:R-:W-:Y:S01]  /*1d60*/  IABS R8, R16 ;  /* 0x0000001000087213 */ /* 0x000fe20000000000 */
[----:B------:R-:W-:Y:S01]  /*1d70*/  @!P6 IMAD.IADD R7, R7, 0x1, -R2 ;  /* 0x000000010707e824 */ /* 0x000fe200078e0a02 */
[C---:B------:R-:W-:Y:S01]  /*1d80*/  ISETP.GT.U32.AND P6, PT, R2.reuse, R15, PT ;  /* 0x0000000f0200720c */ /* 0x040fe20003fc4070 */
[C---:B------:R-:W-:Y:S02]  /*1d90*/  IMAD R19, R2.reuse, R6, R19 ;  /* 0x0000000602137224 */ /* 0x040fe400078e0213 */
[----:B------:R-:W-:Y:S01]  /*1da0*/  @!P2 IMAD.MOV R18, RZ, RZ, -R18 ;  /* 0x000000ffff12a224 */ /* 0x000fe200078e0a12 */
[----:B------:R-:W-:Y:S01]  /*1db0*/  ISETP.GT.U32.AND P2, PT, R2, R13, PT ;  /* 0x0000000d0200720c */ /* 0x000fe20003f44070 */
[----:B------:R-:W-:Y:S02]  /*1dc0*/  IMAD.MOV R4, RZ, RZ, -R4 ;  /* 0x000000ffff047224 */ /* 0x000fe400078e0a04 */
[----:B------:R-:W-:Y:S01]  /*1dd0*/  @!P0 IMAD.IADD R11, R11, 0x1, -R2 ;  /* 0x000000010b0b8824 */ /* 0x000fe200078e0a02 */
[----:B------:R-:W-:Y:S01]  /*1de0*/  ISETP.GE.AND P0, PT, R10, RZ, PT ;  /* 0x000000ff0a00720c */ /* 0x000fe20003f06270 */
[----:B------:R-:W-:Y:S01]  /*1df0*/  @!P4 IMAD.MOV R7, RZ, RZ, -R7 ;  /* 0x000000ffff07c224 */ /* 0x000fe200078e0a07 */
[C---:B------:R-:W-:Y:S01]  /*1e00*/  ISETP.GT.U32.AND P4, PT, R2.reuse, R19, PT ;  /* 0x000000130200720c */ /* 0x040fe20003f84070 */
[----:B------:R-:W-:Y:S01]  /*1e10*/  IMAD R17, R2, R4, R17 ;  /* 0x0000000402117224 */ /* 0x000fe200078e0211 */
[----:B------:R-:W-:Y:S01]  /*1e20*/  STL [R1+0x28], R18 ;  /* 0x0000281201007387 */ /* 0x000fe20000100800 */
[----:B------:R-:W-:-:S02]  /*1e30*/  IMAD.MOV.U32 R4, RZ, RZ, R8 ;  /* 0x000000ffff047224 */ /* 0x000fc400078e0008 */
[----:B------:R-:W-:Y:S01]  /*1e40*/  IMAD.MOV.U32 R8, RZ, RZ, R11 ;  /* 0x000000ffff087224 */ /* 0x000fe200078e000b */
[----:B------:R0:W-:Y:S01]  /*1e50*/  STL [R1+0x24], R7 ;  /* 0x0000240701007387 */ /* 0x0001e20000100800 */
[----:B------:R-:W-:Y:S01]  /*1e60*/  VIADD R10, R0, 0x1f7 ;  /* 0x000001f7000a7836 */ /* 0x000fe20000000000 */
[----:B------:R-:W-:Y:S01]  /*1e70*/  ISETP.GT.U32.AND P5, PT, R2, R17, PT ;  /* 0x000000110200720c */ /* 0x000fe20003fa4070 */
[----:B------:R-:W-:Y:S01]  /*1e80*/  @!P1 IMAD.MOV R8, RZ, RZ, -R8 ;  /* 0x000000ffff089224 */ /* 0x000fe200078e0a08 */
[----:B------:R-:W-:Y:S01]  /*1e90*/  ISETP.GE.AND P1, PT, R12, RZ, PT ;  /* 0x000000ff0c00720c */ /* 0x000fe20003f26270 */
[--C-:B------:R-:W-:Y:S01]  /*1ea0*/  @!P6 IMAD.IADD R15, R15, 0x1, -R2.reuse ;  /* 0x000000010f0fe824 */ /* 0x100fe200078e0a02 */
[----:B------:R-:W-:Y:S01]  /*1eb0*/  IABS R6, R10 ;  /* 0x0000000a00067213 */ /* 0x000fe20000000000 */
[----:B------:R-:W-:Y:S01]  /*1ec0*/  @!P2 IMAD.IADD R13, R13, 0x1, -R2 ;  /* 0x000000010d0da824 */ /* 0x000fe200078e0a02 */
[----:B------:R1:W-:Y:S01]  /*1ed0*/  STL [R1+0x20], R8 ;  /* 0x0000200801007387 */ /* 0x0003e20000100800 */
[----:B------:R-:W-:Y:S01]  /*1ee0*/  IMAD.HI.U32 R3, R9, R4, RZ ;  /* 0x0000000409037227 */ /* 0x000fe200078e00ff */
[----:B------:R-:W-:-:S02]  /*1ef0*/  ISETP.GT.U32.AND P6, PT, R2, R15, PT ;  /* 0x0000000f0200720c */ /* 0x000fc40003fc4070 */
[----:B------:R-:W-:Y:S01]  /*1f00*/  ISETP.GE.AND P2, PT, R14, RZ, PT ;  /* 0x000000ff0e00720c */ /* 0x000fe20003f46270 */
[----:B------:R-:W-:Y:S01]  /*1f10*/  @!P4 IMAD.IADD R19, R19, 0x1, -R2 ;  /* 0x000000011313c824 */ /* 0x000fe200078e0a02 */
[----:B------:R-:W-:Y:S01]  /*1f20*/  ISETP.GE.AND P4, PT, R16, RZ, PT ;  /* 0x000000ff1000720c */ /* 0x000fe20003f86270 */
[----:B------:R-:W-:Y:S02]  /*1f30*/  IMAD.MOV R3, RZ, RZ, -R3 ;  /* 0x000000ffff037224 */ /* 0x000fe400078e0a03 */
[----:B0-----:R-:W-:Y:S02]  /*1f40*/  IMAD.MOV.U32 R7, RZ, RZ, R6 ;  /* 0x000000ffff077224 */ /* 0x001fe400078e0006 */
[----:B-1----:R-:W-:Y:S02]  /*1f50*/  IMAD.MOV.U32 R8, RZ, RZ, R13 ;  /* 0x000000ffff087224 */ /* 0x002fe400078e000d */
[C---:B------:R-:W-:Y:S02]  /*1f60*/  IMAD R3, R2.reuse, R3, R4 ;  /* 0x0000000302037224 */ /* 0x040fe400078e0204 */
[----:B------:R-:W-:Y:S01]  /*1f70*/  @!P3 IMAD.MOV R8, RZ, RZ, -R8 ;  /* 0x000000ffff08b224 */ /* 0x000fe200078e0a08 */
[----:B------:R-:W-:Y:S01]  /*1f80*/  ISETP.GT.U32.AND P3, PT, R2, R19, PT ;  /* 0x000000130200720c */ /* 0x000fe20003f64070 */
[----:B------:R-:W-:-:S03]  /*1f90*/  IMAD.HI.U32 R4, R9, R7, RZ ;  /* 0x0000000709047227 */ /* 0x000fc600078e00ff */
[----:B------:R0:W-:Y:S01]  /*1fa0*/  STL [R1+0x1c], R8 ;  /* 0x00001c0801007387 */ /* 0x0001e20000100800 */
[----:B------:R-:W-:Y:S02]  /*1fb0*/  IMAD.MOV R4, RZ, RZ, -R4 ;  /* 0x000000ffff047224 */ /* 0x000fe400078e0a04 */
[--C-:B------:R-:W-:Y:S02]  /*1fc0*/  @!P5 IMAD.IADD R17, R17, 0x1, -R2.reuse ;  /* 0x000000011111d824 */ /* 0x100fe400078e0a02 */
[--C-:B------:R-:W-:Y:S01]  /*1fd0*/  @!P6 IMAD.IADD R15, R15, 0x1, -R2.reuse ;  /* 0x000000010f0fe824 */ /* 0x100fe200078e0a02 */
[C---:B------:R-:W-:Y:S01]  /*1fe0*/  ISETP.GT.U32.AND P6, PT, R2.reuse, R3, PT ;  /* 0x000000030200720c */ /* 0x040fe20003fc4070 */
[C---:B------:R-:W-:Y:S01]  /*1ff0*/  IMAD R7, R2.reuse, R4, R7 ;  /* 0x0000000402077224 */ /* 0x040fe200078e0207 */
[C---:B------:R-:W-:Y:S01]  /*2000*/  ISETP.GT.U32.AND P5, PT, R2.reuse, R17, PT ;  /* 0x000000110200720c */ /* 0x040fe20003fa4070 */
[----:B------:R-:W-:Y:S02]  /*2010*/  @!P3 IMAD.IADD R19, R19, 0x1, -R2 ;  /* 0x000000011313b824 */ /* 0x000fe400078e0a02 */
[----:B------:R-:W-:Y:S01]  /*2020*/  IMAD.MOV.U32 R11, RZ, RZ, R15 ;  /* 0x000000ffff0b7224 */ /* 0x000fe200078e000f */
[----:B------:R-:W-:Y:S01]  /*2030*/  ISETP.GT.U32.AND P3, PT, R2, R7, PT ;  /* 0x000000070200720c */ /* 0x000fe20003f64070 */
[----:B------:R-:W-:-:S02]  /*2040*/  VIADD R4, R0, 0x1f6 ;  /* 0x000001f600047836 */ /* 0x000fc40000000000 */
[----:B------:R-:W-:Y:S02]  /*2050*/  @!P0 IMAD.MOV R11, RZ, RZ, -R11 ;  /* 0x000000ffff0b8224 */ /* 0x000fe400078e0a0b */
[----:B0-----:R-:W-:Y:S01]  /*2060*/  VIADD R8, R0, 0x1f4 ;  /* 0x000001f400087836 */ /* 0x001fe20000000000 */
[----:B------:R-:W-:Y:S01]  /*2070*/  ISETP.GE.AND P0, PT, R4, RZ, PT ;  /* 0x000000ff0400720c */ /* 0x000fe20003f06270 */
[--C-:B------:R-:W-:Y:S01]  /*2080*/  @!P6 IMAD.IADD R3, R3, 0x1, -R2.reuse ;  /* 0x000000010303e824 */ /* 0x100fe200078e0a02 */
[----:B------:R0:W-:Y:S01]  /*2090*/  STL [R1+0x18], R11 ;  /* 0x0000180b01007387 */ /* 0x0001e20000100800 */
[--C-:B------:R-:W-:Y:S01]  /*20a0*/  @!P5 IMAD.IADD R17, R17, 0x1, -R2.reuse ;  /* 0x000000011111d824 */ /* 0x100fe200078e0a02 */
[----:B------:R-:W-:Y:S01]  /*20b0*/  IABS R252, R8 ;  /* 0x0000000800fc7213 */ /* 0x000fe20000000000 */
[----:B------:R-:W-:Y:S01]  /*20c0*/  VIADD R6, R0, 0x1f5 ;  /* 0x000001f500067836 */ /* 0x000fe20000000000 */
[----:B------:R-:W-:Y:S01]  /*20d0*/  ISETP.GT.U32.AND P6, PT, R2, R3, PT ;  /* 0x000000030200720c */ /* 0x000fe20003fc4070 */
[----:B------:R-:W-:Y:S01]  /*20e0*/  @!P3 IMAD.IADD R7, R7, 0x1, -R2 ;  /* 0x000000010707b824 */ /* 0x000fe200078e0a02 */
[----:B------:R-:W-:Y:S01]  /*20f0*/  ISETP.GE.AND P5, PT, R10, RZ, PT ;  /* 0x000000ff0a00720c */ /* 0x000fe20003fa6270 */
[----:B------:R-:W-:-:S02]  /*2100*/  IMAD.MOV.U32 R12, RZ, RZ, R17 ;  /* 0x000000ffff0c7224 */ /* 0x000fc400078e0011 */
[----:B------:R-:W-:Y:S01]  /*2110*/  IMAD.MOV.U32 R13, RZ, RZ, R19 ;  /* 0x000000ffff0d7224 */ /* 0x000fe200078e0013 */
[----:B0-----:R-:W-:Y:S01]  /*2120*/  IABS R11, R4 ;  /* 0x00000004000b7213 */ /* 0x001fe20000000000 */
[----:B------:R-:W-:Y:S01]  /*2130*/  @!P1 IMAD.MOV R12, RZ, RZ, -R12 ;  /* 0x000000ffff0c9224 */ /* 0x000fe200078e0a0c */
[----:B------:R-:W-:Y:S01]  /*2140*/  ISETP.GT.U32.AND P3, PT, R2, R7, PT ;  /* 0x000000070200720c */ /* 0x000fe20003f64070 */
[----:B------:R-:W-:Y:S01]  /*2150*/  @!P2 IMAD.MOV R13, RZ, RZ, -R13 ;  /* 0x000000ffff0da224 */ /* 0x000fe200078e0a0d */
[----:B------:R-:W-:Y:S01]  /*2160*/  ISETP.GE.AND P1, PT, R6, RZ, PT ;  /* 0x000000ff0600720c */ /* 0x000fe20003f26270 */
[----:B------:R-:W-:Y:S01]  /*2170*/  IMAD.HI.U32 R4, R9, R11, RZ ;  /* 0x0000000b09047227 */ /* 0x000fe200078e00ff */
[----:B------:R0:W-:Y:S01]  /*2180*/  STL [R1+0x14], R12 ;  /* 0x0000140c01007387 */ /* 0x0001e20000100800 */
[----:B------:R-:W-:Y:S02]  /*2190*/  ISETP.GE.AND P2, PT, R8, RZ, PT ;  /* 0x000000ff0800720c */ /* 0x000fe40003f46270 */
[----:B------:R-:W-:Y:S01]  /*21a0*/  @!P6 IMAD.IADD R3, R3, 0x1, -R2 ;  /* 0x000000010303e824 */ /* 0x000fe200078e0a02 */
[----:B------:R1:W-:Y:S01]  /*21b0*/  STL [R1+0x10], R13 ;  /* 0x0000100d01007387 */ /* 0x0003e20000100800 */
[----:B------:R-:W-:-:S02]  /*21c0*/  IMAD.MOV R8, RZ, RZ, -R4 ;  /* 0x000000ffff087224 */ /* 0x000fc400078e0a04 */
[----:B------:R-:W-:Y:S02]  /*21d0*/  VIADD R10, R0, 0x1f3 ;  /* 0x000001f3000a7836 */ /* 0x000fe40000000000 */
[----:B------:R-:W-:Y:S01]  /*21e0*/  IMAD R11, R2, R8, R11 ;  /* 0x00000008020b7224 */ /* 0x000fe200078e020b */
[----:B0-----:R-:W-:Y:S01]  /*21f0*/  IABS R12, R6 ;  /* 0x00000006000c7213 */ /* 0x001fe20000000000 */
[----:B------:R-:W-:Y:S01]  /*2200*/  IMAD.HI.U32 R6, R9, R252, RZ ;  /* 0x000000fc09067227 */ /* 0x000fe200078e00ff */
[----:B------:R-:W-:Y:S02]  /*2210*/  ISETP.GE.AND P6, PT, R10, RZ, PT ;  /* 0x000000ff0a00720c */ /* 0x000fe40003fc6270 */
[----:B------:R-:W-:Y:S01]  /*2220*/  IABS R10, R10 ;  /* 0x0000000a000a7213 */ /* 0x000fe20000000000 */
[----:B------:R-:W-:Y:S02]  /*2230*/  IMAD.MOV.U32 R14, RZ, RZ, R3 ;  /* 0x000000ffff0e7224 */ /* 0x000fe400078e0003 */
[----:B-1----:R-:W-:-:S02]  /*2240*/  IMAD.MOV R13, RZ, RZ, -R6 ;  /* 0x000000ffff0d7224 */ /* 0x002fc400078e0a06 */
[----:B------:R-:W-:Y:S02]  /*2250*/  @!P3 IMAD.IADD R7, R7, 0x1, -R2 ;  /* 0x000000010707b824 */ /* 0x000fe400078e0a02 */
[----:B------:R-:W-:-:S04]  /*2260*/  IMAD.HI.U32 R4, R9, R12, RZ ;  /* 0x0000000c09047227 */ /* 0x000fc800078e00ff */
[----:B------:R-:W-:Y:S01]  /*2270*/  @!P4 IMAD.MOV R14, RZ, RZ, -R14 ;  /* 0x000000ffff0ec224 */ /* 0x000fe200078e0a0e */
[C---:B------:R-:W-:Y:S01]  /*2280*/  ISETP.GT.U32.AND P4, PT, R2.reuse, R11, PT ;  /* 0x0000000b0200720c */ /* 0x040fe20003f84070 */
[C---:B------:R-:W-:Y:S02]  /*2290*/  IMAD R252, R2.reuse, R13, R252 ;  /* 0x0000000d02fc7224 */ /* 0x040fe400078e02fc */
[----:B------:R-:W-:Y:S01]  /*22a0*/  IMAD.MOV.U32 R6, RZ, RZ, R7 ;  /* 0x000000ffff067224 */ /* 0x000fe200078e0007 */
[----:B------:R0:W-:Y:S01]  /*22b0*/  STL [R1+0xc], R14 ;  /* 0x00000c0e01007387 */ /* 0x0001e20000100800 */
[----:B------:R-:W-:Y:S02]  /*22c0*/  IMAD.MOV R3, RZ, RZ, -R4 ;  /* 0x000000ffff037224 */ /* 0x000fe400078e0a04 */
[----:B------:R-:W-:Y:S01]  /*22d0*/  @!P5 IMAD.MOV R6, RZ, RZ, -R6 ;  /* 0x000000ffff06d224 */ /* 0x000fe200078e0a06 */
[----:B------:R-:W-:Y:S01]  /*22e0*/  ISETP.GT.U32.AND P5, PT, R2, R252, PT ;  /* 0x000000fc0200720c */ /* 0x000fe20003fa4070 */
[----:B------:R-:W-:-:S03]  /*22f0*/  IMAD.HI.U32 R4, R9, R10, RZ ;  /* 0x0000000a09047227 */ /* 0x000fc600078e00ff */
[----:B------:R1:W-:Y:S01]  /*2300*/  STL [R1+0x8], R6 ;  /* 0x0000080601007387 */ /* 0x0003e20000100800 */
[----:B------:R-:W-:Y:S02]  /*2310*/  IMAD.MOV R15, RZ, RZ, -R4 ;  /* 0x000000ffff0f7224 */ /* 0x000fe400078e0a04 */
[C---:B------:R-:W-:Y:S02]  /*2320*/  IMAD R3, R2.reuse, R3, R12 ;  /* 0x0000000302037224 */ /* 0x040fe400078e020c */
[----:B------:R-:W-:Y:S02]  /*2330*/  IMAD R12, R2, R15, R10 ;  /* 0x0000000f020c7224 */ /* 0x000fe400078e020a */
[----:B------:R-:W-:Y:S01]  /*2340*/  VIADD R10, R0, 0x1f1 ;  /* 0x000001f1000a7836 */ /* 0x000fe20000000000 */
[----:B------:R-:W-:Y:S01]  /*2350*/  ISETP.GT.U32.AND P3, PT, R2, R3, PT ;  /* 0x000000030200720c */ /* 0x000fe20003f64070 */
[--C-:B------:R-:W-:Y:S02]  /*2360*/  @!P4 IMAD.IADD R11, R11, 0x1, -R2.reuse ;  /* 0x000000010b0bc824 */ /* 0x100fe400078e0a02 */
[----:B------:R-:W-:Y:S01]  /*2370*/  @!P5 IMAD.IADD R252, R252, 0x1, -R2 ;  /* 0x00000001fcfcd824 */ /* 0x000fe200078e0a02 */
[----:B0-----:R-:W-:Y:S01]  /*2380*/  IABS R14, R10 ;  /* 0x0000000a000e7213 */ /* 0x001fe20000000000 */
[----:B------:R-:W-:Y:S01]  /*2390*/  VIADD R8, R0, 0x1f2 ;  /* 0x000001f200087836 */ /* 0x000fe20000000000 */
[----:B------:R-:W-:Y:S01]  /*23a0*/  ISETP.GT.U32.AND P4, PT, R2, R11, PT ;  /* 0x0000000b0200720c */ /* 0x000fe20003f84070 */
[----:B------:R-:W-:Y:S01]  /*23b0*/  VIADD R18, R0, 0x1f0 ;  /* 0x000001f000127836 */ /* 0x000fe20000000000 */
[----:B------:R-:W-:Y:S01]  /*23c0*/  ISETP.GT.U32.AND P5, PT, R2, R252, PT ;  /* 0x000000fc0200720c */ /* 0x000fe20003fa4070 */
[----:B-1----:R-:W-:Y:S01]  /*23d0*/  IMAD.HI.U32 R6, R9, R14, RZ ;  /* 0x0000000e09067227 */ /* 0x002fe200078e00ff */
[----:B------:R-:W-:-:S02]  /*23e0*/  IABS R13, R8 ;  /* 0x00000008000d7213 */ /* 0x000fc40000000000 */
[----:B------:R-:W-:Y:S01]  /*23f0*/  IABS R15, R18 ;  /* 0x00000012000f7213 */ /* 0x000fe20000000000 */
[----:B------:R-:W-:Y:S02]  /*2400*/  IMAD.MOV R7, RZ, RZ, -R6 ;  /* 0x000000ffff077224 */ /* 0x000fe400078e0a06 */
[----:B------:R-:W-:Y:S02]  /*2410*/  @!P3 IMAD.IADD R3, R3, 0x1, -R2 ;  /* 0x000000010303b824 */ /* 0x000fe400078e0a02 */
[C---:B------:R-:W-:Y:S02]  /*2420*/  IMAD R14, R2.reuse, R7, R14 ;  /* 0x00000007020e7224 */ /* 0x040fe400078e020e */
[--C-:B------:R-:W-:Y:S01]  /*2430*/  @!P4 IMAD.IADD R11, R11, 0x1, -R2.reuse ;  /* 0x000000010b0bc824 */ /* 0x100fe200078e0a02 */
[----:B------:R-:W-:Y:S01]  /*2440*/  ISETP.GT.U32.AND P4, PT, R2, R12, PT ;  /* 0x0000000c0200720c */ /* 0x000fe20003f84070 */
[----:B------:R-:W-:Y:S01]  /*2450*/  @!P5 IMAD.IADD R252, R252, 0x1, -R2 ;  /* 0x00000001fcfcd824 */ /* 0x000fe200078e0a02 */
[C---:B------:R-:W-:Y:S01]  /*2460*/  ISETP.GT.U32.AND P3, PT, R2.reuse, R3, PT ;  /* 0x000000030200720c */ /* 0x040fe20003f64070 */
[----:B------:R-:W-:Y:S01]  /*2470*/  IMAD.HI.U32 R4, R9, R13, RZ ;  /* 0x0000000d09047227 */ /* 0x000fe200078e00ff */
[----:B------:R-:W-:-:S03]  /*2480*/  ISETP.GT.U32.AND P5, PT, R2, R14, PT ;  /* 0x0000000e0200720c */ /* 0x000fc60003fa4070 */
[----:B------:R-:W-:Y:S02]  /*2490*/  IMAD.MOV R4, RZ, RZ, -R4 ;  /* 0x000000ffff047224 */ /* 0x000fe400078e0a04 */
[----:B------:R-:W-:Y:S02]  /*24a0*/  IMAD.MOV.U32 R17, RZ, RZ, R11 ;  /* 0x000000ffff117224 */ /* 0x000fe400078e000b */
[----:B------:R-:W-:Y:S02]  /*24b0*/  IMAD R13, R2, R4, R13 ;  /* 0x00000004020d7224 */ /* 0x000fe400078e020d */
[----:B------:R-:W-:Y:S02]  /*24c0*/  @!P0 IMAD.MOV R17, RZ, RZ, -R17 ;  /* 0x000000ffff118224 */ /* 0x000fe400078e0a11 */
[----:B------:R-:W-:Y:S02]  /*24d0*/  VIADD R19, R0, 0x1ef ;  /* 0x000001ef00137836 */ /* 0x000fe40000000000 */
[--C-:B------:R-:W-:Y:S01]  /*24e0*/  @!P4 IMAD.IADD R12, R12, 0x1, -R2.reuse ;  /* 0x000000010c0cc824 */ /* 0x100fe200078e0a02 */
[----:B------:R0:W-:Y:S01]  /*24f0*/  STL [R1+0x4], R17 ;  /* 0x0000041101007387 */ /* 0x0001e20000100800 */
[--C-:B------:R-:W-:Y:S01]  /*2500*/  @!P3 IMAD.IADD R3, R3, 0x1, -R2.reuse ;  /* 0x000000010303b824 */ /* 0x100fe200078e0a02 */
[----:B------:R-:W-:Y:S01]  /*2510*/  ISETP.GT.U32.AND P3, PT, R2, R13, PT ;  /* 0x0000000d0200720c */ /* 0x000fe20003f64070 */
[----:B------:R-:W-:Y:S01]  /*2520*/  @!P5 IMAD.IADD R14, R14, 0x1, -R2 ;  /* 0x000000010e0ed824 */ /* 0x000fe200078e0a02 */
[----:B------:R-:W-:Y:S01]  /*2530*/  IABS R16, R19 ;  /* 0x0000001300107213 */ /* 0x000fe20000000000 */
[----:B------:R-:W-:Y:S01]  /*2540*/  IMAD.HI.U32 R4, R9, R15, RZ ;  /* 0x0000000f09047227 */ /* 0x000fe200078e00ff */
[----:B------:R-:W-:-:S02]  /*2550*/  ISETP.GT.U32.AND P0, PT, R2, R12, PT ;  /* 0x0000000c0200720c */ /* 0x000fc40003f04070 */
[----:B------:R-:W-:Y:S01]  /*2560*/  ISETP.GT.U32.AND P5, PT, R2, R14, PT ;  /* 0x0000000e0200720c */ /* 0x000fe20003fa4070 */
[----:B------:R-:W-:Y:S01]  /*2570*/  IMAD.MOV.U32 R11, RZ, RZ, R3 ;  /* 0x000000ffff0b7224 */ /* 0x000fe200078e0003 */
[----:B0-----:R-:W-:Y:S01]  /*2580*/  IABS R17, R20 ;  /* 0x0000001400117213 */ /* 0x001fe20000000000 */
[----:B------:R-:W-:Y:S01]  /*2590*/  IMAD.HI.U32 R6, R9, R16, RZ ;  /* 0x0000001009067227 */ /* 0x000fe200078e00ff */
[----:B------:R-:W-:-:S03]  /*25a0*/  ISETP.GE.AND P4, PT, R8, RZ, PT ;  /* 0x000000ff0800720c */ /* 0x000fc60003f86270 */
[----:B------:R-:W-:Y:S02]  /*25b0*/  IMAD.MOV R4, RZ, RZ, -R4 ;  /* 0x000000ffff047224 */ /* 0x000fe400078e0a04 */
[----:B------:R-:W-:-:S04]  /*25c0*/  IMAD.HI.U32 R3, R9, R17, RZ ;  /* 0x0000001109037227 */ /* 0x000fc800078e00ff */
[----:B------:R-:W-:Y:S02]  /*25d0*/  IMAD.MOV R7, RZ, RZ, -R6 ;  /* 0x000000ffff077224 */ /* 0x000fe400078e0a06 */
[----:B------:R-:W-:Y:S02]  /*25e0*/  IMAD R15, R2, R4, R15 ;  /* 0x00000004020f7224 */ /* 0x000fe400078e020f */
[----:B------:R-:W-:Y:S02]  /*25f0*/  IMAD.MOV R3, RZ, RZ, -R3 ;  /* 0x000000ffff037224 */ /* 0x000fe400078e0a03 */
[----:B------:R-:W-:Y:S01]  /*2600*/  @!P3 IMAD.IADD R13, R13, 0x1, -R2 ;  /* 0x000000010d0db824 */ /* 0x000fe200078e0a02 */
[----:B------:R-:W-:Y:S01]  /*2610*/  ISETP.GE.AND P3, PT, R10, RZ, PT ;  /* 0x000000ff0a00720c */ /* 0x000fe20003f66270 */
[----:B------:R-:W-:Y:S02]  /*2620*/  IMAD R16, R2, R7, R16 ;  /* 0x0000000702107224 */ /* 0x000fe400078e0210 */
[----:B------:R-:W-:Y:S01]  /*2630*/  @!P0 IMAD.IADD R12, R12, 0x1, -R2 ;  /* 0x000000010c0c8824 */ /* 0x000fe200078e0a02 */
[C---:B------:R-:W-:Y:S01]  /*2640*/  ISETP.GT.U32.AND P0, PT, R2.reuse, R15, PT ;  /* 0x0000000f0200720c */ /* 0x040fe20003f04070 */
[----:B------:R-:W-:-:S02]  /*2650*/  IMAD R17, R2, R3, R17 ;  /* 0x0000000302117224 */ /* 0x000fc400078e0211 */
[----:B------:R-:W-:Y:S01]  /*2660*/  @!P1 IMAD.MOV R11, RZ, RZ, -R11 ;  /* 0x000000ffff0b9224 */ /* 0x000fe200078e0a0b */
[C---:B------:R-:W-:Y:S01]  /*2670*/  ISETP.GT.U32.AND P1, PT, R2.reuse, R13, PT ;  /* 0x0000000d0200720c */ /* 0x040fe20003f24070 */
[----:B------:R-:W-:Y:S01]  /*2680*/  @!P6 IMAD.MOV R12, RZ, RZ, -R12 ;  /* 0x000000ffff0ce224 */ /* 0x000fe200078e0a0c */
[----:B------:R-:W-:Y:S01]  /*2690*/  ISETP.GT.U32.AND P6, PT, R2, R16, PT ;  /* 0x000000100200720c */ /* 0x000fe20003fc4070 */
[----:B------:R-:W-:Y:S01]  /*26a0*/  @!P5 IMAD.IADD R14, R14, 0x1, -R2 ;  /* 0x000000010e0ed824 */ /* 0x000fe200078e0a02 */
[----:B------:R-:W-:Y:S01]  /*26b0*/  ISETP.GT.U32.AND P5, PT, R2, R17, PT ;  /* 0x000000110200720c */ /* 0x000fe20003fa4070 */
[----:B------:R-:W-:Y:S01]  /*26c0*/  VIADD R4, R0, 0x1ed ;  /* 0x000001ed00047836 */ /* 0x000fe20000000000 */
[----:B------:R0:W-:Y:S01]  /*26d0*/  STL [R1], R11 ;  /* 0x0000000b01007387 */ /* 0x0001e20000100800 */
[----:B------:R-:W-:Y:S01]  /*26e0*/  @!P2 IMAD.MOV R252, RZ, RZ, -R252 ;  /* 0x000000fffffca224 */ /* 0x000fe200078e0afc */
[----:B------:R-:W-:Y:S01]  /*26f0*/  ISETP.GE.AND P2, PT, R18, RZ, PT ;  /* 0x000000ff1200720c */ /* 0x000fe20003f46270 */
[----:B------:R-:W-:Y:S01]  /*2700*/  VIADD R6, R0, 0x1ec ;  /* 0x000001ec00067836 */ /* 0x000fe20000000000 */
[----:B------:R-:W-:Y:S01]  /*2710*/  IABS R18, R4 ;  /* 0x0000000400127213 */ /* 0x000fe20000000000 */
[--C-:B------:R-:W-:Y:S01]  /*2720*/  @!P0 IMAD.IADD R15, R15, 0x1, -R2.reuse ;  /* 0x000000010f0f8824 */ /* 0x100fe200078e0a02 */
[----:B------:R-:W-:Y:S01]  /*2730*/  ISETP.GE.AND P0, PT, R20, RZ, PT ;  /* 0x000000ff1400720c */ /* 0x000fe20003f06270 */
[--C-:B------:R-:W-:Y:S01]  /*2740*/  @!P1 IMAD.IADD R13, R13, 0x1, -R2.reuse ;  /* 0x000000010d0d9824 */ /* 0x100fe200078e0a02 */
[----:B------:R-:W-:Y:S01]  /*2750*/  ISETP.GE.AND P1, PT, R19, RZ, PT ;  /* 0x000000ff1300720c */ /* 0x000fe20003f26270 */
[--C-:B------:R-:W-:Y:S01]  /*2760*/  @!P6 IMAD.IADD R16, R16, 0x1, -R2.reuse ;  /* 0x000000011010e824 */ /* 0x100fe200078e0a02 */
[----:B------:R-:W-:Y:S01]  /*2770*/  IABS R19, R6 ;  /* 0x0000000600137213 */ /* 0x000fe20000000000 */
[----:B------:R-:W-:Y:S01]  /*2780*/  @!P5 IMAD.IADD R17, R17, 0x1, -R2 ;  /* 0x000000011111d824 */ /* 0x000fe200078e0a02 */
[C---:B------:R-:W-:Y:S01]  /*2790*/  ISETP.GT.U32.AND P6, PT, R2.reuse, R15, PT ;  /* 0x0000000f0200720c */ /* 0x040fe20003fc4070 */
[C---:B------:R-:W-:Y:S01]  /*27a0*/  IMAD.HI.U32 R3, R9.reuse, R18, RZ ;  /* 0x0000001209037227 */ /* 0x040fe200078e00ff */
[C---:B------:R-:W-:Y:S01]  /*27b0*/  ISETP.GT.U32.AND P5, PT, R2.reuse, R16, PT ;  /* 0x000000100200720c */ /* 0x040fe20003fa4070 */
[----:B------:R-:W-:Y:S02]  /*27c0*/  STL [R1+0x19a4], R252 ;  /* 0x0019a4fc01007387 */ /* 0x000fe40000100800 */
[----:B------:R-:W-:Y:S01]  /*27d0*/  @!P4 IMAD.MOV R13, RZ, RZ, -R13 ;  /* 0x000000ffff0dc224 */ /* 0x000fe200078e0a0d */
[----:B------:R-:W-:Y:S01]  /*27e0*/  ISETP.GT.U32.AND P4, PT, R2, R17, PT ;  /* 0x000000110200720c */ /* 0x000fe20003f84070 */
[----:B------:R-:W-:Y:S01]  /*27f0*/  IMAD.MOV R7, RZ, RZ, -R3 ;  /* 0x000000ffff077224 */ /* 0x000fe200078e0a03 */
[----:B------:R-:W-:Y:S01]  /*2800*/  STL [R1+0x19a8], R12 ;  /* 0x0019a80c01007387 */ /* 0x000fe20000100800 */
[----:B------:R-:W-:-:S03]  /*2810*/  IMAD.HI.U32 R3, R9, R19, RZ ;  /* 0x0000001309037227 */ /* 0x000fc600078e00ff */
[----:B------:R1:W-:Y:S01]  /*2820*/  STL [R1+0x19ac], R13 ;  /* 0x0019ac0d01007387 */ /* 0x0003e20000100800 */
[C---:B------:R-:W-:Y:S02]  /*2830*/  IMAD R18, R2.reuse, R7, R18 ;  /* 0x0000000702127224 */ /* 0x040fe400078e0212 */
[----:B------:R-:W-:Y:S02]  /*2840*/  IMAD.MOV R3, RZ, RZ, -R3 ;  /* 0x000000ffff037224 */ /* 0x000fe400078e0a03 */
[--C-:B------:R-:W-:Y:S01]  /*2850*/  @!P6 IMAD.IADD R15, R15, 0x1, -R2.reuse ;  /* 0x000000010f0fe824 */ /* 0x100fe200078e0a02 */
[C---:B------:R-:W-:Y:S01]  /*2860*/  ISETP.GT.U32.AND P6, PT, R2.reuse, R18, PT ;  /* 0x000000120200720c */ /* 0x040fe20003fc4070 */
[----:B------:R-:W-:Y:S02]  /*2870*/  IMAD R19, R2, R3, R19 ;  /* 0x0000000302137224 */ /* 0x000fe400078e0213 */
[----:B------:R-:W-:Y:S02]  /*2880*/  VIADD R10, R0, 0x1ea ;  /* 0x000001ea000a7836 */ /* 0x000fe40000000000 */
[--C-:B------:R-:W-:Y:S01]  /*2890*/  @!P4 IMAD.IADD R17, R17, 0x1, -R2.reuse ;  /* 0x000000011111c824 */ /* 0x100fe200078e0a02 */
[----:B------:R-:W-:Y:S01]  /*28a0*/  ISETP.GT.U32.AND P4, PT, R2, R19, PT ;  /* 0x000000130200720c */ /* 0x000fe20003f84070 */
[----:B------:R-:W-:Y:S01]  /*28b0*/  VIADD R8, R0, 0x1eb ;  /* 0x000001eb00087836 */ /* 0x000fe20000000000 */
[----:B------:R-:W-:Y:S01]  /*28c0*/  IABS R21, R10 ;  /* 0x0000000a00157213 */ /* 0x000fe20000000000 */
[----:B------:R-:W-:Y:S01]  /*28d0*/  @!P5 IMAD.IADD R16, R16, 0x1, -R2 ;  /* 0x000000011010d824 */ /* 0x000fe200078e0a02 */
[----:B------:R-:W-:Y:S01]  /*28e0*/  ISETP.GE.AND P5, PT, R4, RZ, PT ;  /* 0x000000ff0400720c */ /* 0x000fe20003fa6270 */
[----:B------:R-:W-:Y:S01]  /*28f0*/  VIADD R7, R0, 0x1e9 ;  /* 0x000001e900077836 */ /* 0x000fe20000000000 */
[----:B------:R-:W-:Y:S01]  /*2900*/  IABS R20, R8 ;  /* 0x0000000800147213 */ /* 0x000fe20000000000 */
[----:B------:R-:W-:-:S03]  /*2910*/  IMAD.HI.U32 R4, R9, R21, RZ ;  /* 0x0000001509047227 */ /* 0x000fc600078e00ff */
[----:B------:R-:W-:Y:S01]  /*2920*/  IABS R22, R7 ;  /* 0x0000000700167213 */ /* 0x000fe20000000000 */
[----:B------:R-:W-:Y:S01]  /*2930*/  @!P6 IMAD.IADD R18, R18, 0x1, -R2 ;  /* 0x000000011212e824 */ /* 0x000fe200078e0a02 */
[----:B------:R-:W-:Y:S01]  /*2940*/  ISETP.GE.AND P6, PT, R6, RZ, PT ;  /* 0x000000ff0600720c */ /* 0x000fe20003fc6270 */
[----:B------:R-:W-:-:S04]  /*2950*/  IMAD.HI.U32 R3, R9, R20, RZ ;  /* 0x0000001409037227 */ /* 0x000fc800078e00ff */
[----:B------:R-:W-:Y:S02]  /*2960*/  IMAD.MOV R4, RZ, RZ, -R4 ;  /* 0x000000ffff047224 */ /* 0x000fe400078e0a04 */
[----:B------:R-:W-:Y:S02]  /*2970*/  VIADD R6, R0, 0x1e8 ;  /* 0x000001e800067836 */ /* 0x000fe40000000000 */
[----:B------:R-:W-:Y:S02]  /*2980*/  @!P4 IMAD.IADD R19, R19, 0x1, -R2 ;  /* 0x000000011313c824 */ /* 0x000fe400078e0a02 */
[----:B------:R-:W-:Y:S01]  /*2990*/  @!P3 IMAD.MOV R14, RZ, RZ, -R14 ;  /* 0x000000ffff0eb224 */ /* 0x000fe200078e0a0e */
[C---:B------:R-:W-:Y:S01]  /*29a0*/  ISETP.GT.U32.AND P3, PT, R2.reuse, R18, PT ;  /* 0x000000120200720c */ /* 0x040fe20003f64070 */
[----:B------:R-:W-:Y:S01]  /*29b0*/  IMAD.MOV R3, RZ, RZ, -R3 ;  /* 0x000000ffff037224 */ /* 0x000fe200078e0a03 */
[----:B------:R-:W-:Y:S01]  /*29c0*/  IABS R23, R6 ;  /* 0x0000000600177213 */ /* 0x000fe20000000000 */
[C---:B------:R-:W-:Y:S01]  /*29d0*/  IMAD R21, R2.reuse, R4, R21 ;  /* 0x0000000402157224 */ /* 0x040fe200078e0215 */
[C---:B------:R-:W-:Y:S01]  /*29e0*/  ISETP.GT.U32.AND P4, PT, R2.reuse, R19, PT ;  /* 0x000000130200720c */ /* 0x040fe20003f84070 */
[----:B------:R-:W-:Y:S01]  /*29f0*/  IMAD R20, R2, R3, R20 ;  /* 0x0000000302147224 */ /* 0x000fe200078e0214 */
[----:B------:R-:W-:Y:S01]  /*2a00*/  STL [R1+0x19b0], R14 ;  /* 0x0019b00e01007387 */ /* 0x000fe20000100800 */
[----:B------:R-:W-:-:S04]  /*2a10*/  IMAD.HI.U32 R3, R9, R22, RZ ;  /* 0x0000001609037227 */ /* 0x000fc800078e00ff */
[----:B------:R-:W-:Y:S01]  /*2a20*/  @!P1 IMAD.MOV R16, RZ, RZ, -R16 ;  /* 0x000000ffff109224 */ /* 0x000fe200078e0a10 */
[----:B------:R-:W-:Y:S01]  /*2a30*/  ISETP.GT.U32.AND P1, PT, R2, R21, PT ;  /* 0x000000150200720c */ /* 0x000fe20003f24070 */
[----:B------:R-:W-:-:S04]  /*2a40*/  IMAD.HI.U32 R4, R9, R23, RZ ;  /* 0x0000001709047227 */ /* 0x000fc800078e00ff */
[----:B------:R-:W-:Y:S02]  /*2a50*/  IMAD.MOV R3, RZ, RZ, -R3 ;  /* 0x000000ffff037224 */ /* 0x000fe400078e0a03 */
[----:B------:R-:W-:Y:S01]  /*2a60*/  @!P3 IMAD.IADD R18, R18, 0x1, -R2 ;  /* 0x000000011212b824 */ /* 0x000fe200078e0a02 */
[----:B------:R-:W-:Y:S01]  /*2a70*/  ISETP.GE.AND P3, PT, R10, RZ, PT ;  /* 0x000000ff0a00720c */ /* 0x000fe20003f66270 */
[----:B------:R-:W-:Y:S02]  /*2a80*/  IMAD.MOV R4, RZ, RZ, -R4 ;  /* 0x000000ffff047224 */ /* 0x000fe400078e0a04 */
[C---:B------:R-:W-:Y:S02]  /*2a90*/  IMAD R22, R2.reuse, R3, R22 ;  /* 0x0000000302167224 */ /* 0x040fe400078e0216 */
[----:B------:R-:W-:Y:S01]  /*2aa0*/  @!P2 IMAD.MOV R15, RZ, RZ, -R15 ;  /* 0x000000ffff0fa224 */ /* 0x000fe200078e0a0f */
[C---:B------:R-:W-:Y:S01]  /*2ab0*/  ISETP.GT.U32.AND P2, PT, R2.reuse, R20, PT ;  /* 0x000000140200720c */ /* 0x040fe20003f44070 */
[----:B------:R-:W-:Y:S01]  /*2ac0*/  @!P4 IMAD.IADD R19, R19, 0x1, -R2 ;  /* 0x000000011313c824 */ /* 0x000fe200078e0a02 */
[----:B------:R-:W-:Y:S01]  /*2ad0*/  ISETP.GE.AND P4, PT, R7, RZ, PT ;  /* 0x000000ff0700720c */ /* 0x000fe20003f86270 */
[C---:B------:R-:W-:Y:S01]  /*2ae0*/  IMAD R23, R2.reuse, R4, R23 ;  /* 0x0000000402177224 */ /* 0x040fe200078e0217 */
[----:B------:R-:W-:Y:S01]  /*2af0*/  STL [R1+0x19b4], R15 ;  /* 0x0019b40f01007387 */ /* 0x000fe20000100800 */
[----:B------:R-:W-:Y:S01]  /*2b00*/  @!P5 IMAD.MOV R18, RZ, RZ, -R18 ;  /* 0x000000ffff12d224 */ /* 0x000fe200078e0a12 */
[C---:B------:R-:W-:Y:S01]  /*2b10*/  ISETP.GT.U32.AND P5, PT, R2.reuse, R22, PT ;  /* 0x000000160200720c */ /* 0x040fe20003fa4070 */
[--C-:B------:R-:W-:Y:S01]  /*2b20*/  @!P1 IMAD.IADD R21, R21, 0x1, -R2.reuse ;  /* 0x0000000115159824 */ /* 0x100fe200078e0a02 */
[----:B------:R-:W-:Y:S01]  /*2b30*/  STL [R1+0x19b8], R16 ;  /* 0x0019b81001007387 */ /* 0x000fe20000100800 */
[----:B------:R-:W-:Y:S01]  /*2b40*/  @!P6 IMAD.MOV R19, RZ, RZ, -R19 ;  /* 0x000000ffff13e224 */ /* 0x000fe200078e0a13 */
[----:B------:R-:W-:Y:S01]  /*2b50*/  ISETP.GT.U32.AND P6, PT, R2, R23, PT ;  /* 0x000000170200720c */ /* 0x000fe20003fc4070 */
[----:B------:R-:W-:Y:S01]  /*2b60*/  VIADD R4, R0, 0x1e7 ;  /* 0x000001e700047836 */ /* 0x000fe20000000000 */
[----:B------:R-:W-:Y:S01]  /*2b70*/  ISETP.GT.U32.AND P1, PT, R2, R21, PT ;  /* 0x000000150200720c */ /* 0x000fe20003f24070 */
[----:B------:R-:W-:-:S02]  /*2b80*/  @!P2 IMAD.IADD R20, R20, 0x1, -R2 ;  /* 0x000000011414a824 */ /* 0x000fc400078e0a02 */
[----:B------:R-:W-:Y:S01]  /*2b90*/  VIADD R7, R0, 0x1e6 ;  /* 0x000001e600077836 */ /* 0x000fe20000000000 */
[----:B------:R-:W-:Y:S01]  /*2ba0*/  IABS R24, R4 ;  /* 0x0000000400187213 */ /* 0x000fe20000000000 */
[----:B------:R-:W-:Y:S01]  /*2bb0*/  @!P0 IMAD.MOV R17, RZ, RZ, -R17 ;  /* 0x000000ffff118224 */ /* 0x000fe200078e0a11 */
[----:B------:R-:W-:Y:S01]  /*2bc0*/  ISETP.GT.U32.AND P2, PT, R2, R20, PT ;  /* 0x000000140200720c */ /* 0x000fe20003f44070 */
[--C-:B------:R-:W-:Y:S01]  /*2bd0*/  @!P5 IMAD.IADD R22, R22, 0x1, -R2.reuse ;  /* 0x000000011616d824 */ /* 0x100fe200078e0a02 */
[----:B------:R-:W-:Y:S01]  /*2be0*/  IABS R25, R7 ;  /* 0x0000000700197213 */ /* 0x000fe20000000000 */
[----:B------:R-:W-:Y:S01]  /*2bf0*/  IMAD.HI.U32 R3, R9, R24, RZ ;  /* 0x0000001809037227 */ /* 0x000fe200078e00ff */
[----:B------:R-:W-:Y:S01]  /*2c00*/  ISETP.GE.AND P0, PT, R8, RZ, PT ;  /* 0x000000ff0800720c */ /* 0x000fe20003f06270 */
[----:B------:R-:W-:Y:S01]  /*2c10*/  STL [R1+0x19bc], R17 ;  /* 0x0019bc1101007387 */ /* 0x000fe20000100800 */
[----:B------:R-:W-:Y:S01]  /*2c20*/  ISETP.GT.U32.AND P5, PT, R2, R22, PT ;  /* 0x000000160200720c */ /* 0x000fe20003fa4070 */
[----:B------:R-:W-:-:S02]  /*2c30*/  @!P6 IMAD.IADD R23, R23, 0x1, -R2 ;  /* 0x000000011717e824 */ /* 0x000fc400078e0a02 */
[----:B------:R-:W-:Y:S01]  /*2c40*/  @!P1 IMAD.IADD R21, R21, 0x1, -R2 ;  /* 0x0000000115159824 */ /* 0x000fe200078e0a02 */
[----:B------:R-:W-:Y:S01]  /*2c50*/  ISETP.GE.AND P1, PT, R4, RZ, PT ;  /* 0x000000ff0400720c */ /* 0x000fe20003f26270 */
[----:B------:R-:W-:Y:S01]  /*2c60*/  IMAD.HI.U32 R4, R9, R25, RZ ;  /* 0x0000001909047227 */ /* 0x000fe200078e00ff */
[C---:B------:R-:W-:Y:S01]  /*2c70*/  ISETP.GT.U32.AND P6, PT, R2.reuse, R23, PT ;  /* 0x000000170200720c */ /* 0x040fe20003fc4070 */
[----:B------:R2:W-:Y:S02]  /*2c80*/  STL [R1+0x19c0], R18 ;  /* 0x0019c01201007387 */ /* 0x0005e40000100800 */
[----:B------:R-:W-:Y:S02]  /*2c90*/  IMAD.MOV R3, RZ, RZ, -R3 ;  /* 0x000000ffff037224 */ /* 0x000fe400078e0a03 */
[----:B------:R-:W-:Y:S01]  /*2ca0*/  IMAD.MOV R4, RZ, RZ, -R4 ;  /* 0x000000ffff047224 */ /* 0x000fe200078e0a04 */
[----:B------:R-:W-:Y:S01]  /*2cb0*/  STL [R1+0x19c4], R19 ;  /* 0x0019c41301007387 */ /* 0x000fe20000100800 */
[----:B------:R-:W-:-:S02]  /*2cc0*/  IMAD R24, R2, R3, R24 ;  /* 0x0000000302187224 */ /* 0x000fc400078e0218 */
[--C-:B------:R-:W-:Y:S01]  /*2cd0*/  @!P2 IMAD.IADD R20, R20, 0x1, -R2.reuse ;  /* 0x000000011414a824 */ /* 0x100fe200078e0a02 */
[----:B------:R-:W-:Y:S01]  /*2ce0*/  ISETP.GE.AND P2, PT, R6, RZ, PT ;  /* 0x000000ff0600720c */ /* 0x000fe20003f46270 */
[----:B------:R-:W-:Y:S02]  /*2cf0*/  IMAD R25, R2, R4, R25 ;  /* 0x0000000402197224 */ /* 0x000fe400078e0219 */
[--C-:B------:R-:W-:Y:S01]  /*2d00*/  @!P5 IMAD.IADD R22, R22, 0x1, -R2.reuse ;  /* 0x000000011616d824 */ /* 0x100fe200078e0a02 */
[----:B------:R-:W-:Y:S01]  /*2d10*/  ISETP.GT.U32.AND P5, PT, R2, R24, PT ;  /* 0x000000180200720c */ /* 0x000fe20003fa4070 */
[----:B------:R-:W-:Y:S02]  /*2d20*/  VIADD R6, R0, 0x1e5 ;  /* 0x000001e500067836 */ /* 0x000fe40000000000 */
[----:B------:R-:W-:Y:S01]  /*2d30*/  @!P6 IMAD.IADD R23, R23, 0x1, -R2 ;  /* 0x000000011717e824 */ /* 0x000fe200078e0a02 */
[----:B------:R-:W-:Y:S01]  /*2d40*/  ISETP.GT.U32.AND P6, PT, R2, R25, PT ;  /* 0x000000190200720c */ /* 0x000fe20003fc4070 */
[C---:B------:R-:W-:Y:S01]  /*2d50*/  VIADD R8, R0.reuse, 0x1e4 ;  /* 0x000001e400087836 */ /* 0x040fe20000000000 */
[----:B------:R-:W-:Y:S01]  /*2d60*/  IABS R26, R6 ;  /* 0x00000006001a7213 */ /* 0x000fe20000000000 */
[----:B0-----:R-:W-:-:S02]  /*2d70*/  VIADD R11, R0, 0x1e2 ;  /* 0x000001e2000b7836 */ /* 0x001fc40000000000 */
[----:B------:R-:W-:Y:S01]  /*2d80*/  VIADD R10, R0, 0x1e3 ;  /* 0x000001e3000a7836 */ /* 0x000fe20000000000 */
[----:B------:R-:W-:Y:S01]  /*2d90*/  IABS R27, R8 ;  /* 0x00000008001b7213 */ /* 0x000fe20000000000 */
[----:B------:R-:W-:Y:S01]  /*2da0*/  IMAD.HI.U32 R3, R9, R26, RZ ;  /* 0x0000001a09037227 */ /* 0x000fe200078e00ff */
[----:B------:R-:W-:Y:S02]  /*2db0*/  IABS R29, R11 ;  /* 0x0000000b001d7213 */ /* 0x000fe40000000000 */
[----:B------:R-:W-:Y:S01]  /*2dc0*/  IABS R28, R10 ;  /* 0x0000000a001c7213 */ /* 0x000fe20000000000 */
[--C-:B------:R-:W-:Y:S02]  /*2dd0*/  @!P5 IMAD.IADD R24, R24, 0x1, -R2.reuse ;  /* 0x000000011818d824 */ /* 0x100fe400078e0a02 */
[----:B------:R-:W-:Y:S02]  /*2de0*/  IMAD.MOV R3, RZ, RZ, -R3 ;  /* 0x000000ffff037224 */ /* 0x000fe400078e0a03 */
[----:B------:R-:W-:Y:S01]  /*2df0*/  @!P6 IMAD.IADD R25, R25, 0x1, -R2 ;  /* 0x000000011919e824 */ /* 0x000fe200078e0a02 */
[C---:B------:R-:W-:Y:S01]  /*2e00*/  ISETP.GT.U32.AND P6, PT, R2.reuse, R24, PT ;  /* 0x000000180200720c */ /* 0x040fe20003fc4070 */
[----:B------:R-:W-:-:S02]  /*2e10*/  IMAD R26, R2, R3, R26 ;  /* 0x00000003021a7224 */ /* 0x000fc400078e021a */
[----:B------:R-:W-:-:S03]  /*2e20*/  IMAD.HI.U32 R3, R9, R27, RZ ;  /* 0x0000001b09037227 */ /* 0x000fc600078e00ff */
[C---:B------:R-:W-:Y:S01]  /*2e30*/  ISETP.GT.U32.AND P5, PT, R2.reuse, R26, PT ;  /* 0x0000001a0200720c */ /* 0x040fe20003fa4070 */
[----:B------:R-:W-:Y:S02]  /*2e40*/  IMAD.MOV R3, RZ, RZ, -R3 ;  /* 0x000000ffff037224 */ /* 0x000fe400078e0a03 */
[----:B------:R-:W-:Y:S01]  /*2e50*/  @!P4 IMAD.MOV R22, RZ, RZ, -R22 ;  /* 0x000000ffff16c224 */ /* 0x000fe200078e0a16 */
[C---:B------:R-:W-:Y:S01]  /*2e60*/  ISETP.GT.U32.AND P4, PT, R2.reuse, R25, PT ;  /* 0x000000190200720c */ /* 0x040fe20003f84070 */
[----:B------:R-:W-:Y:S02]  /*2e70*/  IMAD R27, R2, R3, R27 ;  /* 0x00000003021b7224 */ /* 0x000fe400078e021b */
[----:B------:R-:W-:Y:S02]  /*2e80*/  @!P6 IMAD.IADD R24, R24, 0x1, -R2 ;  /* 0x000000011818e824 */ /* 0x000fe400078e0a02 */
[----:B------:R-:W-:Y:S01]  /*2e90*/  IMAD.HI.U32 R3, R9, R29, RZ ;  /* 0x0000001d09037227 */ /* 0x000fe200078e00ff */
[----:B------:R-:W-:-:S03]  /*2ea0*/  ISETP.GT.U32.AND P6, PT, R2, R27, PT ;  /* 0x0000001b0200720c */ /* 0x000fc60003fc4070 */
[----:B------:R-:W-:Y:S02]  /*2eb0*/  IMAD.MOV R3, RZ, RZ, -R3 ;  /* 0x000000ffff037224 */ /* 0x000fe400078e0a03 */
[----:B------:R-:W-:Y:S01]  /*2ec0*/  @!P0 IMAD.MOV R20, RZ, RZ, -R20 ;  /* 0x000000ffff148224 */ /* 0x000fe200078e0a14 */
[----:B------:R-:W-:Y:S01]  /*2ed0*/  ISETP.GE.AND P0, PT, R7, RZ, PT ;  /* 0x000000ff0700720c */ /* 0x000fe20003f06270 */
[C---:B------:R-:W-:Y:S02]  /*2ee0*/  IMAD R29, R2.reuse, R3, R29 ;  /* 0x00000003021d7224 */ /* 0x040fe400078e021d */
[----:B------:R-:W-:Y:S01]  /*2ef0*/  IMAD.HI.U32 R4, R9, R28, RZ ;  /* 0x0000001c09047227 */ /* 0x000fe200078e00ff */
[----:B------:R-:W-:Y:S03]  /*2f00*/  STL [R1+0x19c8], R20 ;  /* 0x0019c81401007387 */ /* 0x000fe60000100800 */
[----:B------:R-:W-:Y:S01]  /*2f10*/  @!P6 IMAD.IADD R27, R27, 0x1, -R2 ;  /* 0x000000011b1be824 */ /* 0x000fe200078e0a02 */
[----:B------:R-:W-:Y:S01]  /*2f20*/  ISETP.GT.U32.AND P6, PT, R2, R29, PT ;  /* 0x0000001d0200720c */ /* 0x000fe20003fc4070 */
[----:B------:R-:W-:Y:S01]  /*2f30*/  @!P2 IMAD.MOV R23, RZ, RZ, -R23 ;  /* 0x000000ffff17a224 */ /* 0x000fe200078e0a17 */
[----:B------:R-:W-:Y:S01]  /*2f40*/  ISETP.GE.AND P2, PT, R8, RZ, PT ;  /* 0x000000ff0800720c */ /* 0x000fe20003f46270 */
[----:B------:R-:W-:-:S02]  /*2f50*/  IMAD.MOV R7, RZ, RZ, -R4 ;  /* 0x000000ffff077224 */ /* 0x000fc400078e0a04 */
[--C-:B------:R-:W-:Y:S01]  /*2f60*/  @!P4 IMAD.IADD R25, R25, 0x1, -R2.reuse ;  /* 0x000000011919c824 */ /* 0x100fe200078e0a02 */
[----:B------:R-:W-:Y:S01]  /*2f70*/  ISETP.GE.AND P4, PT, R10, RZ, PT ;  /* 0x000000ff0a00720c */ /* 0x000fe20003f86270 */
[----:B------:R-:W-:Y:S02]  /*2f80*/  VIADD R8, R0, 0x1e0 ;  /* 0x000001e000087836 */ /* 0x000fe40000000000 */
[----:B------:R-:W-:Y:S02]  /*2f90*/  @!P5 IMAD.IADD R26, R26, 0x1, -R2 ;  /* 0x000000011a1ad824 */ /* 0x000fe400078e0a02 */
[C---:B------:R-:W-:Y:S01]  /*2fa0*/  IMAD R28, R2.reuse, R7, R28 ;  /* 0x00000007021c7224 */ /* 0x040fe200078e021c */
[----:B------:R-:W-:Y:S01]  /*2fb0*/  IABS R31, R8 ;  /* 0x00000008001f7213 */ /* 0x000fe20000000000 */
[----:B------:R-:W-:Y:S01]  /*2fc0*/  @!P0 IMAD.MOV R25, RZ, RZ, -R25 ;  /* 0x000000ffff198224 */ /* 0x000fe200078e0a19 */
[C---:B------:R-:W-:Y:S01]  /*2fd0*/  ISETP.GT.U32.AND P0, PT, R2.reuse, R27, PT ;  /* 0x0000001b0200720c */ /* 0x040fe20003f04070 */
[----:B------:R-:W-:Y:S01]  /*2fe0*/  @!P6 IMAD.IADD R29, R29, 0x1, -R2 ;  /* 0x000000011d1de824 */ /* 0x000fe200078e0a02 */
[----:B------:R-:W-:Y:S01]  /*2ff0*/  ISETP.GT.U32.AND P5, PT, R2, R26, PT ;  /* 0x0000001a0200720c */ /* 0x000fe20003fa4070 */
[----:B------:R-:W-:-:S03]  /*3000*/  IMAD.HI.U32 R4, R9, R30, RZ ;  /* 0x0000001e09047227 */ /* 0x000fc600078e00ff */
[C---:B------:R-:W-:Y:S01]  /*3010*/  ISETP.GT.U32.AND P6, PT, R2.reuse, R29, PT ;  /* 0x0000001d0200720c */ /* 0x040fe20003fc4070 */
[----:B------:R-:W-:Y:S01]  /*3020*/  @!P1 IMAD.MOV R24, RZ, RZ, -R24 ;  /* 0x000000ffff189224 */ /* 0x000fe200078e0a18 */
[----:B------:R-:W-:Y:S01]  /*3030*/  ISETP.GT.U32.AND P1, PT, R2, R28, PT ;  /* 0x0000001c0200720c */ /* 0x000fe20003f24070 */
[----:B------:R-:W-:Y:S02]  /*3040*/  IMAD.MOV R7, RZ, RZ, -R4 ;  /* 0x000000ffff077224 */ /* 0x000fe400078e0a04 */
[----:B------:R-:W-:-:S04]  /*3050*/  IMAD.HI.U32 R3, R9, R31, RZ ;  /* 0x0000001f09037227 */ /* 0x000fc800078e00ff */
[----:B------:R-:W-:Y:S02]  /*3060*/  IMAD R30, R2, R7, R30 ;  /* 0x00000007021e7224 */ /* 0x000fe400078e021e */
[----:B------:R-:W-:Y:S02]  /*3070*/  IMAD.MOV R3, RZ, RZ, -R3 ;  /* 0x000000ffff037224 */ /* 0x000fe400078e0a03 */
[----:B------:R-:W-:Y:S02]  /*3080*/  VIADD R10, R0, 0x1df ;  /* 0x000001df000a7836 */ /* 0x000fe40000000000 */
[--C-:B------:R-:W-:Y:S01]  /*3090*/  @!P0 IMAD.IADD R27, R27, 0x1, -R2.reuse ;  /* 0x000000011b1b8824 */ /* 0x100fe200078e0a02 */
[C---:B------:R-:W-:Y:S01]  /*30a0*/  ISETP.GT.U32.AND P0, PT, R2.reuse, R30, PT ;  /* 0x0000001e0200720c */ /* 0x040fe20003f04070 */
[----:B------:R-:W-:Y:S01]  /*30b0*/  IMAD R31, R2, R3, R31 ;  /* 0x00000003021f7224 */ /* 0x000fe200078e021f */
[----:B------:R-:W-:Y:S01]  /*30c0*/  IABS R32, R10 ;  /* 0x0000000a00207213 */ /* 0x000fe20000000000 */
[----:B------:R-:W-:Y:S01]  /*30d0*/  @!P5 IMAD.IADD R26, R26, 0x1, -R2 ;  /* 0x000000011a1ad824 */ /* 0x000fe200078e0a02 */
[----:B------:R-:W-:Y:S01]  /*30e0*/  ISETP.GE.AND P5, PT, R11, RZ, PT ;  /* 0x000000ff0b00720c */ /* 0x000fe20003fa6270 */
[----:B------:R-:W-:-:S02]  /*30f0*/  VIADD R11, R0, 0x1de ;  /* 0x000001de000b7836 */ /* 0x000fc40000000000 */
[--C-:B------:R-:W-:Y:S02]  /*3100*/  @!P1 IMAD.IADD R28, R28, 0x1, -R2.reuse ;  /* 0x000000011c1c9824 */ /* 0x100fe400078e0a02 */
[--C-:B------:R-:W-:Y:S01]  /*3110*/  @!P6 IMAD.IADD R29, R29, 0x1, -R2.reuse ;  /* 0x000000011d1de824 */ /* 0x100fe200078e0a02 */
[----:B------:R-:W-:Y:S01]  /*3120*/  ISETP.GT.U32.AND P6, PT, R2, R31, PT ;  /* 0x0000001f0200720c */ /* 0x000fe20003fc4070 */
[----:B------:R-:W-:Y:S01]  /*3130*/  @!P3 IMAD.MOV R21, RZ, RZ, -R21 ;  /* 0x000000ffff15b224 */ /* 0x000fe200078e0a15 */
[----:B------:R-:W-:Y:S01]  /*3140*/  ISETP.GE.AND P3, PT, R6, RZ, PT ;  /* 0x000000ff0600720c */ /* 0x000fe20003f66270 */
[C---:B------:R-:W-:Y:S01]  /*3150*/  IMAD.HI.U32 R3, R9.reuse, R32, RZ ;  /* 0x0000002009037227 */ /* 0x040fe200078e00ff */
[----:B------:R-:W-:Y:S02]  /*3160*/  ISETP.GT.U32.AND P1, PT, R2, R28, PT ;  /* 0x0000001c0200720c */ /* 0x000fe40003f24070 */
[----:B------:R-:W-:Y:S01]  /*3170*/  IABS R33, R11 ;  /* 0x0000000b00217213 */ /* 0x000fe20000000000 */
[----:B------:R-:W-:Y:S01]  /*3180*/  IMAD.MOV R3, RZ, RZ, -R3 ;  /* 0x000000ffff037224 */ /* 0x000fe200078e0a03 */
[----:B------:R-:W-:Y:S01]  /*3190*/  STL [R1+0x19cc], R21 ;  /* 0x0019cc1501007387 */ /* 0x000fe20000100800 */
[----:B------:R-:W-:Y:S01]  /*31a0*/  @!P0 IMAD.IADD R30, R30, 0x1, -R2 ;  /* 0x000000011e1e8824 */ /* 0x000fe200078e0a02 */
[----:B------:R-:W-:Y:S01]  /*31b0*/  ISETP.GE.AND P0, PT, R8, RZ, PT ;  /* 0x000000ff0800720c */ /* 0x000fe20003f06270 */
[C---:B------:R-:W-:Y:S01]  /*31c0*/  IMAD.HI.U32 R4, R9.reuse, R33, RZ ;  /* 0x0000002109047227 */ /* 0x040fe200078e00ff */
[----:B------:R-:W-:Y:S03]  /*31d0*/  STL [R1+0x19d0], R22 ;  /* 0x0019d01601007387 */ /* 0x000fe60000100800 */
[----:B------:R-:W-:-:S04]  /*31e0*/  IMAD.HI.U32 R6, R9, R34, RZ ;  /* 0x0000002209067227 */ /* 0x000fc800078e00ff */
[----:B------:R-:W-:Y:S02]  /*31f0*/  IMAD.MOV R4, RZ, RZ, -R4 ;  /* 0x000000ffff047224 */ /* 0x000fe400078e0a04 */
[C---:B------:R-:W-:Y:S02]  /*3200*/  IMAD R32, R2.reuse, R3, R32 ;  /* 0x0000000302207224 */ /* 0x040fe400078e0220 */
[----:B------:R-:W-:Y:S01]  /*3210*/  @!P6 IMAD.IADD R31, R31, 0x1, -R2 ;  /* 0x000000011f1fe824 */ /* 0x000fe200078e0a02 */
[----:B------:R-:W-:Y:S01]  /*3220*/  ISETP.GT.U32.AND P6, PT, R2, R30, PT ;  /* 0x0000001e0200720c */ /* 0x000fe20003fc4070 */
[----:B------:R-:W-:Y:S02]  /*3230*/  IMAD.MOV R7, RZ, RZ, -R6 ;  /* 0x000000ffff077224 */ /* 0x000fe400078e0a06 */
[----:B------:R-:W-:Y:S02]  /*3240*/  VIADD R6, R0, 0x1dc ;  /* 0x000001dc00067836 */ /* 0x000fe40000000000 */
[----:B------:R-:W-:Y:S01]  /*3250*/  @!P1 IMAD.IADD R28, R28, 0x1, -R2 ;  /* 0x000000011c1c9824 */ /* 0x000fe200078e0a02 */
[----:B------:R-:W-:Y:S01]  /*3260*/  ISETP.GE.AND P1, PT, R35, RZ, PT ;  /* 0x000000ff2300720c */ /* 0x000fe20003f26270 */
[C---:B------:R-:W-:Y:S01]  /*3270*/  IMAD R33, R2.reuse, R4, R33 ;  /* 0x0000000402217224 */ /* 0x040fe200078e0221 */
[----:B------:R-:W-:Y:S01]  /*3280*/  IABS R35, R6 ;  /* 0x0000000600237213 */ /* 0x000fe20000000000 */
[----:B------:R-:W-:Y:S01]  /*3290*/  @!P3 IMAD.MOV R26, RZ, RZ, -R26 ;  /* 0x000000ffff1ab224 */ /* 0x000fe200078e0a1a */
[C---:B------:R-:W-:Y:S01]  /*32a0*/  ISETP.GT.U32.AND P3, PT, R2.reuse, R32, PT ;  /* 0x000000200200720c */ /* 0x040fe20003f64070 */
[----:B------:R-:W-:Y:S01]  /*32b0*/  @!P2 IMAD.MOV R27, RZ, RZ, -R27 ;  /* 0x000000ffff1ba224 */ /* 0x000fe200078e0a1b */
[C---:B------:R-:W-:Y:S01]  /*32c0*/  ISETP.GT.U32.AND P2, PT, R2.reuse, R31, PT ;  /* 0x0000001f0200720c */ /* 0x040fe20003f44070 */
[----:B------:R-:W-:Y:S01]  /*32d0*/  @!P4 IMAD.MOV R28, RZ, RZ, -R28 ;  /* 0x000000ffff1cc224 */ /* 0x000fe200078e0a1c */
[C---:B------:R-:W-:Y:S01]  /*32e0*/  ISETP.GT.U32.AND P4, PT, R2.reuse, R33, PT ;  /* 0x000000210200720c */ /* 0x040fe20003f84070 */
[----:B------:R-:W-:-:S02]  /*32f0*/  IMAD R34, R2, R7, R34 ;  /* 0x0000000702227224 */ /* 0x000fc400078e0222 */
[----:B------:R-:W-:-:S04]  /*3300*/  IMAD.HI.U32 R3, R9, R35, RZ ;  /* 0x0000002309037227 */ /* 0x000fc800078e00ff */
[--C-:B------:R-:W-:Y:S01]  /*3310*/  @!P6 IMAD.IADD R30, R30, 0x1, -R2.reuse ;  /* 0x000000011e1ee824 */ /* 0x100fe200078e0a02 */
[----:B------:R-:W-:Y:S01]  /*3320*/  ISETP.GT.U32.AND P6, PT, R2, R34, PT ;  /* 0x000000220200720c */ /* 0x000fe20003fc4070 */
[----:B------:R-:W-:Y:S02]  /*3330*/  IMAD.MOV R4, RZ, RZ, -R3 ;  /* 0x000000ffff047224 */ /* 0x000fe400078e0a03 */
[--C-:B------:R-:W-:Y:S01]  /*3340*/  @!P3 IMAD.IADD R32, R32, 0x1, -R2.reuse ;  /* 0x000000012020b824 */ /* 0x100fe200078e0a02 */
[----:B------:R-:W-:Y:S01]  /*3350*/  ISETP.GE.AND P3, PT, R37, RZ, PT ;  /* 0x000000ff2500720c */ /* 0x000fe20003f66270 */
[----:B------:R-:W-:Y:S02]  /*3360*/  VIADD R7, R0, 0x1db ;  /* 0x000001db00077836 */ /* 0x000fe40000000000 */
[--C-:B------:R-:W-:Y:S01]  /*3370*/  @!P2 IMAD.IADD R31, R31, 0x1, -R2.reuse ;  /* 0x000000011f1fa824 */ /* 0x100fe200078e0a02 */
[----:B------:R-:W-:Y:S01]  /*3380*/  ISETP.GE.AND P2, PT, R11, RZ, PT ;  /* 0x000000ff0b00720c */ /* 0x000fe20003f46270 */
[C---:B------:R-:W-:Y:S01]  /*3390*/  IMAD R35, R2.reuse, R4, R35 ;  /* 0x0000000402237224 */ /* 0x040fe200078e0223 */
[----:B------:R-:W-:Y:S01]  /*33a0*/  IABS R36, R7 ;  /* 0x0000000700247213 */ /* 0x000fe20000000000 */
[--C-:B------:R-:W-:Y:S01]  /*33b0*/  @!P4 IMAD.IADD R33, R33, 0x1, -R2.reuse ;  /* 0x000000012121c824 */ /* 0x100fe200078e0a02 */
[C---:B------:R-:W-:Y:S01]  /*33c0*/  ISETP.GT.U32.AND P4, PT, R2.reuse, R32, PT ;  /* 0x000000200200720c */ /* 0x040fe20003f84070 */
[----:B------:R-:W-:Y:S01]  /*33d0*/  @!P0 IMAD.MOV R31, RZ, RZ, -R31 ;  /* 0x000000ffff1f8224 */ /* 0x000fe200078e0a1f */
[----:B------:R-:W-:Y:S01]  /*33e0*/  ISETP.GT.U32.AND P0, PT, R2, R35, PT ;  /* 0x000000230200720c */ /* 0x000fe20003f04070 */
[----:B------:R-:W-:Y:S01]  /*33f0*/  @!P5 IMAD.MOV R29, RZ, RZ, -R29 ;  /* 0x000000ffff1dd224 */ /* 0x000fe200078e0a1d */
[----:B------:R-:W-:Y:S01]  /*3400*/  ISETP.GE.AND P5, PT, R10, RZ, PT ;  /* 0x000000ff0a00720c */ /* 0x000fe20003fa6270 */
[----:B------:R-:W-:Y:S01]  /*3410*/  @!P6 IMAD.IADD R34, R34, 0x1, -R2 ;  /* 0x000000012222e824 */ /* 0x000fe200078e0a02 */
[----:B------:R-:W-:Y:S01]  /*3420*/  ISETP.GT.U32.AND P6, PT, R2, R33, PT ;  /* 0x000000210200720c */ /* 0x000fe20003fc4070 */
[----:B------:R-:W-:-:S02]  /*3430*/  VIADD R8, R0, 0x1da ;  /* 0x000001da00087836 */ /* 0x000fc40000000000 */
[----:B------:R-:W-:-:S03]  /*3440*/  IMAD.HI.U32 R3, R9, R36, RZ ;  /* 0x0000002409037227 */ /* 0x000fc600078e00ff */
[----:B------:R-:W-:Y:S01]  /*3450*/  IABS R37, R8 ;  /* 0x0000000800257213 */ /* 0x000fe20000000000 */
[----:B------:R-:W-:Y:S02]  /*3460*/  IMAD.MOV R3, RZ, RZ, -R3 ;  /* 0x000000ffff037224 */ /* 0x000fe400078e0a03 */
[----:B------:R-:W-:Y:S01]  /*3470*/  @!P4 IMAD.IADD R32, R32, 0x1, -R2 ;  /* 0x000000012020c824 */ /* 0x000fe200078e0a02 */
[----:B------:R-:W-:Y:S01]  /*3480*/  ISETP.GE.AND P4, PT, R6, RZ, PT ;  /* 0x000000ff0600720c */ /* 0x000fe20003f86270 */
[----:B------:R-:W-:Y:S02]  /*3490*/  IMAD R36, R2, R3, R36 ;  /* 0x0000000302247224 */ /* 0x000fe400078e0224 */
[----:B------:R-:W-:Y:S02]  /*34a0*/  VIADD R6, R0, 0x1d8 ;  /* 0x000001d800067836 */ /* 0x000fe40000000000 */
[----:B------:R-:W-:Y:S01]  /*34b0*/  @!P0 IMAD.IADD R35, R35, 0x1, -R2 ;  /* 0x0000000123238824 */ /* 0x000fe200078e0a02 */
[----:B------:R-:W-:Y:S01]  /*34c0*/  ISETP.GE.AND P0, PT, R8, RZ, PT ;  /* 0x000000ff0800720c */ /* 0x000fe20003f06270 */
[----:B------:R-:W-:Y:S01]  /*34d0*/  IMAD.HI.U32 R3, R9, R37, RZ ;  /* 0x0000002509037227 */ /* 0x000fe200078e00ff */
[----:B------:R-:W-:-:S03]  /*34e0*/  IABS R39, R6 ;  /* 0x0000000600277213 */ /* 0x000fc60000000000 */
[----:B------:R-:W-:Y:S01]  /*34f0*/  @!P6 IMAD.IADD R33, R33, 0x1, -R2 ;  /* 0x000000012121e824 */ /* 0x000fe200078e0a02 */
[C---:B------:R-:W-:Y:S01]  /*3500*/  ISETP.GT.U32.AND P6, PT, R2.reuse, R36, PT ;  /* 0x000000240200720c */ /* 0x040fe20003fc4070 */
[----:B------:R-:W-:Y:S01]  /*3510*/  @!P5 IMAD.MOV R32, RZ, RZ, -R32 ;  /* 0x000000ffff20d224 */ /* 0x000fe200078e0a20 */
[C---:B------:R-:W-:Y:S01]  /*3520*/  ISETP.GT.U32.AND P5, PT, R2.reuse, R35, PT ;  /* 0x000000230200720c */ /* 0x040fe20003fa4070 */
[----:B------:R-:W-:Y:S02]  /*3530*/  IMAD.MOV R3, RZ, RZ, -R3 ;  /* 0x000000ffff037224 */ /* 0x000fe400078e0a03 */
[----:B------:R-:W-:Y:S01]  /*3540*/  @!P1 IMAD.MOV R30, RZ, RZ, -R30 ;  /* 0x000000ffff1e9224 */ /* 0x000fe200078e0a1e */
[----:B------:R-:W-:Y:S01]  /*3550*/  ISETP.GT.U32.AND P1, PT, R2, R34, PT ;  /* 0x000000220200720c */ /* 0x000fe20003f24070 */
[----:B------:R-:W-:Y:S02]  /*3560*/  VIADD R10, R0, 0x1d9 ;  /* 0x000001d9000a7836 */ /* 0x000fe40000000000 */
[----:B------:R-:W-:-:S02]  /*3570*/  IMAD R37, R2, R3, R37 ;  /* 0x0000000302257224 */ /* 0x000fc400078e0225 */
[----:B------:R-:W-:Y:S01]  /*3580*/  IMAD.HI.U32 R3, R9, R39, RZ ;  /* 0x0000002709037227 */ /* 0x000fe200078e00ff */
[----:B------:R-:W-:-:S03]  /*3590*/  IABS R38, R10 ;  /* 0x0000000a00267213 */ /* 0x000fc60000000000 */
[----:B------:R-:W-:Y:S02]  /*35a0*/  IMAD.MOV R3, RZ, RZ, -R3 ;  /* 0x000000ffff037224 */ /* 0x000fe400078e0a03 */
[----:B------:R-:W-:-:S04]  /*35b0*/  IMAD.HI.U32 R4, R9, R38, RZ ;  /* 0x0000002609047227 */ /* 0x000fc800078e00ff */
[--C-:B------:R-:W-:Y:S02]  /*35c0*/  @!P6 IMAD.IADD R36, R36, 0x1, -R2.reuse ;  /* 0x000000012424e824 */ /* 0x100fe400078e0a02 */
[--C-:B------:R-:W-:Y:S02]  /*35d0*/  @!P5 IMAD.IADD R35, R35, 0x1, -R2.reuse ;  /* 0x000000012323d824 */ /* 0x100fe400078e0a02 */
[C---:B------:R-:W-:Y:S01]  /*35e0*/  IMAD R39, R2.reuse, R3, R39 ;  /* 0x0000000302277224 */ /* 0x040fe200078e0227 */
[----:B------:R-:W-:Y:S01]  /*35f0*/  ISETP.GT.U32.AND P6, PT, R2, R36, PT ;  /* 0x000000240200720c */ /* 0x000fe20003fc4070 */
[----:B------:R-:W-:Y:S01]  /*3600*/  @!P1 IMAD.IADD R34, R34, 0x1, -R2 ;  /* 0x0000000122229824 */ /* 0x000fe200078e0a02 */
[----:B------:R-:W-:Y:S01]  /*3610*/  ISETP.GE.AND P1, PT, R7, RZ, PT ;  /* 0x000000ff0700720c */ /* 0x000fe20003f26270 */
[----:B------:R-:W-:Y:S02]  /*3620*/  IMAD.MOV R7, RZ, RZ, -R4 ;  /* 0x000000ffff077224 */ /* 0x000fe400078e0a04 */
[----:B------:R-:W-:Y:S01]  /*3630*/  @!P4 IMAD.MOV R35, RZ, RZ, -R35 ;  /* 0x000000ffff23c224 */ /* 0x000fe200078e0a23 */
[C---:B------:R-:W-:Y:S01]  /*3640*/  ISETP.GT.U32.AND P4, PT, R2.reuse, R39, PT ;  /* 0x000000270200720c */ /* 0x040fe20003f84070 */
[----:B------:R-:W-:-:S02]  /*3650*/  IMAD R38, R2, R7, R38 ;  /* 0x0000000702267224 */ /* 0x000fc400078e0226 */
[----:B------:R-:W-:Y:S01]  /*3660*/  @!P2 IMAD.MOV R33, RZ, RZ, -R33 ;  /* 0x000000ffff21a224 */ /* 0x000fe200078e0a21 */
[----:B------:R-:W-:Y:S01]  /*3670*/  ISETP.GT.U32.AND P2, PT, R2, R37, PT ;  /* 0x000000250200720c */ /* 0x000fe20003f44070 */
[----:B------:R-:W-:Y:S01]  /*3680*/  VIADD R7, R0, 0x1d6 ;  /* 0x000001d600077836 */ /* 0x000fe20000000000 */
[----:B------:R-:W-:Y:S01]  /*3690*/  ISETP.GT.U32.AND P5, PT, R2, R38, PT ;  /* 0x000000260200720c */ /* 0x000fe20003fa4070 */
[----:B------:R-:W-:Y:S01]  /*36a0*/  @!P6 IMAD.IADD R36, R36, 0x1, -R2 ;  /* 0x000000012424e824 */ /* 0x000fe200078e0a02 */
[----:B------:R-:W-:Y:S01]  /*36b0*/  ISETP.GE.AND P6, PT, R6, RZ, PT ;  /* 0x000000ff0600720c */ /* 0x000fe20003fc6270 */
[C---:B------:R-:W-:Y:S01]  /*36c0*/  VIADD R4, R0.reuse, 0x1d7 ;  /* 0x000001d700047836 */ /* 0x040fe20000000000 */
[----:B------:R-:W-:Y:S01]  /*36d0*/  IABS R41, R7 ;  /* 0x0000000700297213 */ /* 0x000fe20000000000 */
[----:B------:R-:W-:Y:S02]  /*36e0*/  @!P1 IMAD.MOV R36, RZ, RZ, -R36 ;  /* 0x000000ffff249224 */ /* 0x000fe400078e0a24 */
[--C-:B------:R-:W-:Y:S01]  /*36f0*/  @!P4 IMAD.IADD R39, R39, 0x1, -R2.reuse ;  /* 0x000000012727c824 */ /* 0x100fe200078e0a02 */
[----:B------:R-:W-:Y:S01]  /*3700*/  IABS R40, R4 ;  /* 0x0000000400287213 */ /* 0x000fe20000000000 */
[----:B------:R-:W-:Y:S01]  /*3710*/  VIADD R8, R0, 0x1d5 ;  /* 0x000001d500087836 */ /* 0x000fe20000000000 */
[----:B------:R-:W-:Y:S01]  /*3720*/  ISETP.GE.AND P1, PT, R4, RZ, PT ;  /* 0x000000ff0400720c */ /* 0x000fe20003f26270 */
[----:B------:R-:W-:Y:S01]  /*3730*/  @!P2 IMAD.IADD R37, R37, 0x1, -R2 ;  /* 0x000000012525a824 */ /* 0x000fe200078e0a02 */
[----:B------:R-:W-:Y:S01]  /*3740*/  ISETP.GT.U32.AND P4, PT, R2, R39, PT ;  /* 0x000000270200720c */ /* 0x000fe20003f84070 */
[----:B------:R-:W-:Y:S01]  /*3750*/  IMAD.HI.U32 R4, R9, R41, RZ ;  /* 0x0000002909047227 */ /* 0x000fe200078e00ff */
[----:B------:R-:W-:-:S02]  /*3760*/  IABS R42, R8 ;  /* 0x00000008002a7213 */ /* 0x000fc40000000000 */
[----:B------:R-:W-:Y:S01]  /*3770*/  ISETP.GT.U32.AND P2, PT, R2, R37, PT ;  /* 0x000000250200720c */ /* 0x000fe20003f44070 */
[----:B------:R-:W-:Y:S02]  /*3780*/  @!P5 IMAD.IADD R38, R38, 0x1, -R2 ;  /* 0x000000012626d824 */ /* 0x000fe400078e0a02 */
[----:B------:R-:W-:Y:S02]  /*3790*/  IMAD.MOV R4, RZ, RZ, -R4 ;  /* 0x000000ffff047224 */ /* 0x000fe400078e0a04 */
[----:B------:R-:W-:Y:S01]  /*37a0*/  IMAD.HI.U32 R3, R9, R40, RZ ;  /* 0x0000002809037227 */ /* 0x000fe200078e00ff */
[----:B------:R-:W-:-:S03]  /*37b0*/  ISETP.GT.U32.AND P5, PT, R2, R38, PT ;  /* 0x000000260200720c */ /* 0x000fc60003fa4070 */
[C---:B------:R-:W-:Y:S02]  /*37c0*/  IMAD R41, R2.reuse, R4, R41 ;  /* 0x0000000402297224 */ /* 0x040fe400078e0229 */
[----:B------:R-:W-:Y:S02]  /*37d0*/  IMAD.MOV R3, RZ, RZ, -R3 ;  /* 0x000000ffff037224 */ /* 0x000fe400078e0a03 */
[----:B------:R-:W-:Y:S01]  /*37e0*/  @!P4 IMAD.IADD R39, R39, 0x1, -R2 ;  /* 0x000000012727c824 */ /* 0x000fe200078e0a02 */
[----:B------:R-:W-:Y:S01]  /*37f0*/  ISETP.GT.U32.AND P4, PT, R2, R41, PT ;  /* 0x000000290200720c */ /* 0x000fe20003f84070 */
[----:B------:R-:W-:Y:S01]  /*3800*/  @!P3 IMAD.MOV R34, RZ, RZ, -R34 ;  /* 0x000000ffff22b224 */ /* 0x000fe200078e0a22 */
[----:B------:R-:W-:Y:S01]  /*3810*/  ISETP.GE.AND P3, PT, R10, RZ, PT ;  /* 0x000000ff0a00720c */ /* 0x000fe20003f66270 */
[----:B------:R-:W-:Y:S01]  /*3820*/  @!P2 IMAD.IADD R37, R37, 0x1, -R2 ;  /* 0x000000012525a824 */ /* 0x000fe200078e0a02 */
[----:B------:R-:W-:Y:S01]  /*3830*/  ISETP.GE.AND P2, PT, R7, RZ, PT ;  /* 0x000000ff0700720c */ /* 0x000fe20003f46270 */
[----:B------:R-:W-:-:S02]  /*3840*/  IMAD R40, R2, R3, R40 ;  /* 0x0000000302287224 */ /* 0x000fc400078e0228 */
[----:B------:R-:W-:-:S04]  /*3850*/  IMAD.HI.U32 R6, R9, R42, RZ ;  /* 0x0000002a09067227 */ /* 0x000fc800078e00ff */
[----:B------:R-:W-:Y:S01]  /*3860*/  @!P5 IMAD.IADD R38, R38, 0x1, -R2 ;  /* 0x000000012626d824 */ /* 0x000fe200078e0a02 */
[----:B------:R-:W-:Y:S01]  /*3870*/  ISETP.GE.AND P5, PT, R8, RZ, PT ;  /* 0x000000ff0800720c */ /* 0x000fe20003fa6270 */
[----:B------:R-:W-:Y:S01]  /*3880*/  @!P0 IMAD.MOV R37, RZ, RZ, -R37 ;  /* 0x000000ffff258224 */ /* 0x000fe200078e0a25 */
[----:B------:R-:W-:Y:S01]  /*3890*/  ISETP.GT.U32.AND P0, PT, R2, R40, PT ;  /* 0x000000280200720c */ /* 0x000fe20003f04070 */
[----:B------:R-:W-:Y:S02]  /*38a0*/  IMAD.MOV R7, RZ, RZ, -R6 ;  /* 0x000000ffff077224 */ /* 0x000fe400078e0a06 */
[C---:B------:R-:W-:Y:S02]  /*38b0*/  VIADD R3, R0.reuse, 0x1d4 ;  /* 0x000001d400037836 */ /* 0x040fe40000000000 */
[----:B------:R-:W-:Y:S02]  /*38c0*/  VIADD R8, R0, 0x1d3 ;  /* 0x000001d300087836 */ /* 0x000fe40000000000 */
[C---:B------:R-:W-:Y:S01]  /*38d0*/  IMAD R42, R2.reuse, R7, R42 ;  /* 0x00000007022a7224 */ /* 0x040fe200078e022a */
[----:B------:R-:W-:Y:S01]  /*38e0*/  IABS R43, R3 ;  /* 0x00000003002b7213 */ /* 0x000fe20000000000 */
[----:B------:R-:W-:Y:S01]  /*38f0*/  @!P4 IMAD.IADD R41, R41, 0x1, -R2 ;  /* 0x000000012929c824 */ /* 0x000fe200078e0a02 */
[----:B------:R-:W-:Y:S01]  /*3900*/  IABS R44, R8 ;  /* 0x00000008002c7213 */ /* 0x000fe20000000000 */
[----:B------:R-:W-:Y:S01]  /*3910*/  @!P3 IMAD.MOV R38, RZ, RZ, -R38 ;  /* 0x000000ffff26b224 */ /* 0x000fe200078e0a26 */
[----:B------:R-:W-:Y:S01]  /*3920*/  ISETP.GE.AND P3, PT, R3, RZ, PT ;  /* 0x000000ff0300720c */ /* 0x000fe20003f66270 */
[----:B------:R-:W-:Y:S01]  /*3930*/  @!P6 IMAD.MOV R39, RZ, RZ, -R39 ;  /* 0x000000ffff27e224 */ /* 0x000fe200078e0a27 */
[C---:B------:R-:W-:Y:S01]  /*3940*/  ISETP.GT.U32.AND P4, PT, R2.reuse, R41, PT ;  /* 0x000000290200720c */ /* 0x040fe20003f84070 */
[----:B------:R-:W-:Y:S01]  /*3950*/  IMAD.HI.U32 R3, R9, R43, RZ ;  /* 0x0000002b09037227 */ /* 0x000fe200078e00ff */
[----:B------:R-:W-:-:S03]  /*3960*/  ISETP.GT.U32.AND P6, PT, R2, R42, PT ;  /* 0x0000002a0200720c */ /* 0x000fc60003fc4070 */
[----:B------:R-:W-:-:S04]  /*3970*/  IMAD.HI.U32 R4, R9, R44, RZ ;  /* 0x0000002c09047227 */ /* 0x000fc800078e00ff */
[----:B------:R-:W-:Y:S02]  /*3980*/  @!P0 IMAD.IADD R40, R40, 0x1, -R2 ;  /* 0x0000000128288824 */ /* 0x000fe400078e0a02 */
[----:B------:R-:W-:Y:S02]  /*3990*/  VIADD R10, R0, 0x1d2 ;  /* 0x000001d2000a7836 */ /* 0x000fe40000000000 */
[----:B------:R-:W-:Y:S01]  /*39a0*/  IMAD.MOV R3, RZ, RZ, -R3 ;  /* 0x000000ffff037224 */ /* 0x000fe200078e0a03 */
[C---:B------:R-:W-:Y:S01]  /*39b0*/  ISETP.GT.U32.AND P0, PT, R2.reuse, R40, PT ;  /* 0x000000280200720c */ /* 0x040fe20003f04070 */
[----:B------:R-:W-:Y:S01]  /*39c0*/  IMAD.MOV R11, RZ, RZ, -R4 ;  /* 0x000000ffff0b7224 */ /* 0x000fe200078e0a04 */
[----:B------:R-:W-:Y:S01]  /*39d0*/  IABS R45, R10 ;  /* 0x0000000a002d7213 */ /* 0x000fe20000000000 */
[C---:B------:R-:W-:Y:S02]  /*39e0*/  IMAD R43, R2.reuse, R3, R43 ;  /* 0x00000003022b7224 */ /* 0x040fe400078e022b */
[----:B------:R-:W-:-:S02]  /*39f0*/  IMAD R44, R2, R11, R44 ;  /* 0x0000000b022c7224 */ /* 0x000fc400078e022c */
[--C-:B------:R-:W-:Y:S01]  /*3a00*/  @!P4 IMAD.IADD R41, R41, 0x1, -R2.reuse ;  /* 0x000000012929c824 */ /* 0x100fe200078e0a02 */
[----:B------:R-:W-:Y:S01]  /*3a10*/  ISETP.GT.U32.AND P4, PT, R2, R43, PT ;  /* 0x0000002b0200720c */ /* 0x000fe20003f84070 */
[----:B------:R-:W-:Y:S01]  /*3a20*/  @!P6 IMAD.IADD R42, R42, 0x1, -R2 ;  /* 0x000000012a2ae824 */ /* 0x000fe200078e0a02 */
[----:B------:R-:W-:Y:S01]  /*3a30*/  ISETP.GT.U32.AND P6, PT, R2, R44, PT ;  /* 0x0000002c0200720c */ /* 0x000fe20003fc4070 */
[----:B------:R-:W-:-:S04]  /*3a40*/  IMAD.HI.U32 R6, R9, R45, RZ ;  /* 0x0000002d09067227 */ /* 0x000fc800078e00ff */
[----:B------:R-:W-:Y:S02]  /*3a50*/  IMAD.MOV R6, RZ, RZ, -R6 ;  /* 0x000000ffff067224 */ /* 0x000fe400078e0a06 */
[--C-:B------:R-:W-:Y:S01]  /*3a60*/  @!P0 IMAD.IADD R40, R40, 0x1, -R2.reuse ;  /* 0x0000000128288824 */ /* 0x100fe200078e0a02 */
[----:B------:R-:W-:Y:S01]  /*3a70*/  ISETP.GE.AND P0, PT, R8, RZ, PT ;  /* 0x000000ff0800720c */ /* 0x000fe20003f06270 */
[----:B------:R-:W-:Y:S02]  /*3a80*/  IMAD R45, R2, R6, R45 ;  /* 0x00000006022d7224 */ /* 0x000fe400078e022d */
[C---:B------:R-:W-:Y:S02]  /*3a90*/  VIADD R6, R0.reuse, 0x1d0 ;  /* 0x000001d000067836 */ /* 0x040fe40000000000 */
[----:B------:R-:W-:Y:S02]  /*3aa0*/  VIADD R8, R0, 0x1cf ;  /* 0x000001cf00087836 */ /* 0x000fe40000000000 */
[--C-:B------:R-:W-:Y:S01]  /*3ab0*/  @!P4 IMAD.IADD R43, R43, 0x1, -R2.reuse ;  /* 0x000000012b2bc824 */ /* 0x100fe200078e0a02 */
[----:B------:R-:W-:Y:S01]  /*3ac0*/  IABS R47, R6 ;  /* 0x00000006002f7213 */ /* 0x000fe20000000000 */
[----:B------:R-:W-:Y:S01]  /*3ad0*/  @!P6 IMAD.IADD R44, R44, 0x1, -R2 ;  /* 0x000000012c2ce824 */ /* 0x000fe200078e0a02 */
[----:B------:R-:W-:Y:S01]  /*3ae0*/  IABS R48, R8 ;  /* 0x0000000800307213 */ /* 0x000fe20000000000 */
[----:B------:R-:W-:Y:S01]  /*3af0*/  IMAD.HI.U32 R7, R9, R46, RZ ;  /* 0x0000002e09077227 */ /* 0x000fe200078e00ff */
[----:B------:R-:W-:-:S02]  /*3b00*/  ISETP.GT.U32.AND P4, PT, R2, R42, PT ;  /* 0x0000002a0200720c */ /* 0x000fc40003f84070 */
[C---:B------:R-:W-:Y:S01]  /*3b10*/  ISETP.GT.U32.AND P6, PT, R2.reuse, R44, PT ;  /* 0x0000002c0200720c */ /* 0x040fe20003fc4070 */
[----:B------:R-:W-:Y:S01]  /*3b20*/  @!P1 IMAD.MOV R40, RZ, RZ, -R40 ;  /* 0x000000ffff289224 */ /* 0x000fe200078e0a28 */
[----:B------:R-:W-:Y:S01]  /*3b30*/  ISETP.GT.U32.AND P1, PT, R2, R43, PT ;  /* 0x0000002b0200720c */ /* 0x000fe20003f24070 */
[----:B------:R-:W-:Y:S02]  /*3b40*/  IMAD.MOV R7, RZ, RZ, -R7 ;  /* 0x000000ffff077224 */ /* 0x000fe400078e0a07 */
[----:B------:R-:W-:-:S04]  /*3b50*/  IMAD.HI.U32 R3, R9, R47, RZ ;  /* 0x0000002f09037227 */ /* 0x000fc800078e00ff */
[----:B------:R-:W-:-:S04]  /*3b60*/  IMAD.HI.U32 R4, R9, R48, RZ ;  /* 0x0000003009047227 */ /* 0x000fc800078e00ff */
[C---:B------:R-:W-:Y:S02]  /*3b70*/  IMAD R46, R2.reuse, R7, R46 ;  /* 0x00000007022e7224 */ /* 0x040fe400078e022e */
[----:B------:R-:W-:Y:S02]  /*3b80*/  IMAD.MOV R3, RZ, RZ, -R3 ;  /* 0x000000ffff037224 */ /* 0x000fe400078e0a03 */
[----:B------:R-:W-:Y:S02]  /*3b90*/  IMAD.MOV R7, RZ, RZ, -R4 ;  /* 0x000000ffff077224 */ /* 0x000fe400078e0a04 */
[----:B------:R-:W-:Y:S01]  /*3ba0*/  @!P2 IMAD.MOV R41, RZ, RZ, -R41 ;  /* 0x000000ffff29a224 */ /* 0x000fe200078e0a29 */
[----:B------:R-:W-:Y:S01]  /*3bb0*/  ISETP.GT.U32.AND P2, PT, R2, R45, PT ;  /* 0x0000002d0200720c */ /* 0x000fe20003f44070 */
[----:B------:R-:W-:Y:S01]  /*3bc0*/  @!P4 IMAD.IADD R42, R42, 0x1, -R2 ;  /* 0x000000012a2ac824 */ /* 0x000fe200078e0a02 */
[C---:B------:R-:W-:Y:S01]  /*3bd0*/  ISETP.GT.U32.AND P4, PT, R2.reuse, R46, PT ;  /* 0x0000002e0200720c */ /* 0x040fe20003f84070 */
[----:B------:R-:W-:-:S02]  /*3be0*/  IMAD R47, R2, R3, R47 ;  /* 0x00000003022f7224 */ /* 0x000fc400078e022f */
[C---:B------:R-:W-:Y:S02]  /*3bf0*/  IMAD R48, R2.reuse, R7, R48 ;  /* 0x0000000702307224 */ /* 0x040fe400078e0230 */
[--C-:B------:R-:W-:Y:S01]  /*3c00*/  @!P1 IMAD.IADD R43, R43, 0x1, -R2.reuse ;  /* 0x000000012b2b9824 */ /* 0x100fe200078e0a02 */
[----:B------:R-:W-:Y:S01]  /*3c10*/  ISETP.GT.U32.AND P1, PT, R2, R47, PT ;  /* 0x0000002f0200720c */ /* 0x000fe20003f24070 */
[--C-:B------:R-:W-:Y:S01]  /*3c20*/  @!P6 IMAD.IADD R44, R44, 0x1, -R2.reuse ;  /* 0x000000012c2ce824 */ /* 0x100fe200078e0a02 */
[----:B------:R-:W-:Y:S01]  /*3c30*/  ISETP.GT.U32.AND P6, PT, R2, R48, PT ;  /* 0x000000300200720c */ /* 0x000fe20003fc4070 */
[----:B------:R-:W-:Y:S02]  /*3c40*/  VIADD R11, R0, 0x1ce ;  /* 0x000001ce000b7836 */ /* 0x000fe40000000000 */
[--C-:B------:R-:W-:Y:S01]  /*3c50*/  @!P2 IMAD.IADD R45, R45, 0x1, -R2.reuse ;  /* 0x000000012d2da824 */ /* 0x100fe200078e0a02 */
[----:B------:R-:W-:Y:S01]  /*3c60*/  ISETP.GE.AND P2, PT, R10, RZ, PT ;  /* 0x000000ff0a00720c */ /* 0x000fe20003f46270 */
[----:B------:R-:W-:Y:S01]  /*3c70*/  @!P4 IMAD.IADD R46, R46, 0x1, -R2 ;  /* 0x000000012e2ec824 */ /* 0x000fe200078e0a02 */
[----:B------:R-:W-:Y:S01]  /*3c80*/  IABS R49, R11 ;  /* 0x0000000b00317213 */ /* 0x000fe20000000000 */
[----:B------:R-:W-:Y:S01]  /*3c90*/  IMAD.HI.U32 R4, R9, R50, RZ ;  /* 0x0000003209047227 */ /* 0x000fe200078e00ff */
[----:B------:R-:W-:-:S03]  /*3ca0*/  ISETP.GE.AND P4, PT, R51, RZ, PT ;  /* 0x000000ff3300720c */ /* 0x000fc60003f86270 */
[--C-:B------:R-:W-:Y:S01]  /*3cb0*/  @!P1 IMAD.IADD R47, R47, 0x1, -R2.reuse ;  /* 0x000000012f2f9824 */ /* 0x100fe200078e0a02 */
[----:B------:R-:W-:Y:S01]  /*3cc0*/  ISETP.GT.U32.AND P1, PT, R2, R45, PT ;  /* 0x0000002d0200720c */ /* 0x000fe20003f24070 */
[----:B------:R-:W-:Y:S01]  /*3cd0*/  @!P6 IMAD.IADD R48, R48, 0x1, -R2 ;  /* 0x000000013030e824 */ /* 0x000fe200078e0a02 */
[C---:B------:R-:W-:Y:S01]  /*3ce0*/  ISETP.GT.U32.AND P6, PT, R2.reuse, R46, PT ;  /* 0x0000002e0200720c */ /* 0x040fe20003fc4070 */
[----:B------:R-:W-:Y:S01]  /*3cf0*/  @!P5 IMAD.MOV R42, RZ, RZ, -R42 ;  /* 0x000000ffff2ad224 */ /* 0x000fe200078e0a2a */
[----:B------:R-:W-:Y:S01]  /*3d00*/  ISETP.GT.U32.AND P5, PT, R2, R47, PT ;  /* 0x0000002f0200720c */ /* 0x000fe20003fa4070 */
[----:B------:R-:W-:Y:S02]  /*3d10*/  IMAD.MOV R7, RZ, RZ, -R4 ;  /* 0x000000ffff077224 */ /* 0x000fe400078e0a04 */
[----:B------:R-:W-:Y:S02]  /*3d20*/  VIADD R10, R0, 0x1cc ;  /* 0x000001cc000a7836 */ /* 0x000fe40000000000 */
[----:B------:R-:W-:-:S03]  /*3d30*/  IMAD.HI.U32 R3, R9, R49, RZ ;  /* 0x0000003109037227 */ /* 0x000fc600078e00ff */
[----:B------:R-:W-:Y:S01]  /*3d40*/  IABS R51, R10 ;  /* 0x0000000a00337213 */ /* 0x000fe20000000000 */
[C---:B------:R-:W-:Y:S02]  /*3d50*/  IMAD R50, R2.reuse, R7, R50 ;  /* 0x0000000702327224 */ /* 0x040fe400078e0232 */
[----:B------:R-:W-:Y:S02]  /*3d60*/  IMAD.MOV R3, RZ, RZ, -R3 ;  /* 0x000000ffff037224 */ /* 0x000fe400078e0a03 */
[----:B------:R-:W-:Y:S01]  /*3d70*/  @!P3 IMAD.MOV R43, RZ, RZ, -R43 ;  /* 0x000000ffff2bb224 */ /* 0x000fe200078e0a2b */
[----:B------:R-:W-:Y:S01]  /*3d80*/  ISETP.GT.U32.AND P3, PT, R2, R48, PT ;  /* 0x000000300200720c */ /* 0x000fe20003f64070 */
[--C-:B------:R-:W-:Y:S01]  /*3d90*/  @!P1 IMAD.IADD R45, R45, 0x1, -R2.reuse ;  /* 0x000000012d2d9824 */ /* 0x100fe200078e0a02 */
[----:B------:R-:W-:Y:S01]  /*3da0*/  ISETP.GE.AND P1, PT, R6, RZ, PT ;  /* 0x000000ff0600720c */ /* 0x000fe20003f26270 */
[----:B------:R-:W-:Y:S01]  /*3db0*/  @!P6 IMAD.IADD R46, R46, 0x1, -R2 ;  /* 0x000000012e2ee824 */ /* 0x000fe200078e0a02 */
[C---:B------:R-:W-:Y:S01]  /*3dc0*/  ISETP.GT.U32.AND P6, PT, R2.reuse, R50, PT ;  /* 0x000000320200720c */ /* 0x040fe20003fc4070 */
[----:B------:R-:W-:-:S02]  /*3dd0*/  IMAD R49, R2, R3, R49 ;  /* 0x0000000302317224 */ /* 0x000fc400078e0231 */
[----:B------:R-:W-:-:S04]  /*3de0*/  IMAD.HI.U32 R3, R9, R51, RZ ;  /* 0x0000003309037227 */ /* 0x000fc800078e00ff */
[----:B------:R-:W-:Y:S01]  /*3df0*/  @!P5 IMAD.IADD R47, R47, 0x1, -R2 ;  /* 0x000000012f2fd824 */ /* 0x000fe200078e0a02 */
[----:B------:R-:W-:Y:S01]  /*3e00*/  ISETP.GE.AND P5, PT, R8, RZ, PT ;  /* 0x000000ff0800720c */ /* 0x000fe20003fa6270 */
[----:B------:R-:W-:Y:S01]  /*3e10*/  @!P0 IMAD.MOV R44, RZ, RZ, -R44 ;  /* 0x000000ffff2c8224 */ /* 0x000fe200078e0a2c */
[----:B------:R-:W-:Y:S01]  /*3e20*/  ISETP.GT.U32.AND P0, PT, R2, R49, PT ;  /* 0x000000310200720c */ /* 0x000fe20003f04070 */
[----:B------:R-:W-:-:S04]  /*3e30*/  IMAD.HI.U32 R4, R9, R52, RZ ;  /* 0x0000003409047227 */ /* 0x000fc800078e00ff */
[----:B------:R-:W-:Y:S02]  /*3e40*/  IMAD.MOV R3, RZ, RZ, -R3 ;  /* 0x000000ffff037224 */ /* 0x000fe400078e0a03 */
[----:B------:R-:W-:Y:S02]  /*3e50*/  IMAD.MOV R7, RZ, RZ, -R4 ;  /* 0x000000ffff077224 */ /* 0x000fe400078e0a04 */
[----:B------:R-:W-:Y:S02]  /*3e60*/  IMAD R51, R2, R3, R51 ;  /* 0x0000000302337224 */ /* 0x000fe400078e0233 */
[--C-:B------:R-:W-:Y:S01]  /*3e70*/  @!P3 IMAD.IADD R48, R48, 0x1, -R2.reuse ;  /* 0x000000013030b824 */ /* 0x100fe200078e0a02 */
[----:B------:R-:W-:Y:S01]  /*3e80*/  ISETP.GE.AND P3, PT, R11, RZ, PT ;  /* 0x000000ff0b00720c */ /* 0x000fe20003f66270 */
[----:B------:R-:W-:Y:S01]  /*3e90*/  @!P6 IMAD.IADD R50, R50, 0x1, -R2 ;  /* 0x000000013232e824 */ /* 0x000fe200078e0a02 */
[----:B------:R-:W-:Y:S01]  /*3ea0*/  ISETP.GE.AND P6, PT, R10, RZ, PT ;  /* 0x000000ff0a00720c */ /* 0x000fe20003fc6270 */
[----:B------:R-:W-:-:S02]  /*3eb0*/  IMAD R52, R2, R7, R52 ;  /* 0x0000000702347224 */ /* 0x000fc400078e0234 */
[----:B------:R-:W-:Y:S01]  /*3ec0*/  @!P1 IMAD.MOV R47, RZ, RZ, -R47 ;  /* 0x000000ffff2f9224 */ /* 0x000fe200078e0a2f */
[C---:B------:R-:W-:Y:S01]  /*3ed0*/  ISETP.GT.U32.AND P1, PT, R2.reuse, R51, PT ;  /* 0x000000330200720c */ /* 0x040fe20003f24070 */
[----:B------:R-:W-:Y:S01]  /*3ee0*/  @!P4 IMAD.MOV R46, RZ, RZ, -R46 ;  /* 0x000000ffff2ec224 */ /* 0x000fe200078e0a2e */
[C---:B------:R-:W-:Y:S01]  /*3ef0*/  ISETP.GT.U32.AND P4, PT, R2.reuse, R50, PT ;  /* 0x000000320200720c */ /* 0x040fe20003f84070 */
[----:B------:R-:W-:Y:S01]  /*3f00*/  @!P5 IMAD.MOV R48, RZ, RZ, -R48 ;  /* 0x000000ffff30d224 */ /* 0x000fe200078e0a30 */
[----:B------:R-:W-:Y:S01]  /*3f10*/  ISETP.GT.U32.AND P5, PT, R2, R52, PT ;  /* 0x000000340200720c */ /* 0x000fe20003fa4070 */
[----:B------:R-:W-:Y:S01]  /*3f20*/  @!P0 IMAD.IADD R49, R49, 0x1, -R2 ;  /* 0x0000000131318824 */ /* 0x000fe200078e0a02 */
[----:B------:R-:W-:Y:S01]  /*3f30*/  ISETP.GE.AND P0, PT, R53, RZ, PT ;  /* 0x000000ff3500720c */ /* 0x000fe20003f06270 */
[----:B------:R-:W-:Y:S02]  /*3f40*/  @!P2 IMAD.MOV R45, RZ, RZ, -R45 ;  /* 0x000000ffff2da224 */ /* 0x000fe400078e0a2d */
[----:B------:R-:W-:Y:S01]  /*3f50*/  VIADD R3, R0, 0x1ca ;  /* 0x000001ca00037836 */ /* 0x000fe20000000000 */
[----:B------:R-:W-:Y:S01]  /*3f60*/  ISETP.GT.U32.AND P2, PT, R2, R49, PT ;  /* 0x000000310200720c */ /* 0x000fe20003f44070 */
[----:B------:R-:W-:-:S02]  /*3f70*/  VIADD R4, R0, 0x1c9 ;  /* 0x000001c900047836 */ /* 0x000fc40000000000 */
[--C-:B------:R-:W-:Y:S01]  /*3f80*/  @!P1 IMAD.IADD R51, R51, 0x1, -R2.reuse ;  /* 0x0000000133339824 */ /* 0x100fe200078e0a02 */
[----:B------:R-:W-:Y:S01]  /*3f90*/  IABS R53, R3 ;  /* 0x0000000300357213 */ /* 0x000fe20000000000 */
[--C-:B------:R-:W-:Y:S01]  /*3fa0*/  @!P4 IMAD.IADD R50, R50, 0x1, -R2.reuse ;  /* 0x000000013232c824 */ /* 0x100fe200078e0a02 */
[----:B------:R-:W-:Y:S01]  /*3fb0*/  ISETP.GE.AND P4, PT, R3, RZ, PT ;  /* 0x000000ff0300720c */ /* 0x000fe20003f86270 */
[----:B------:R-:W-:Y:S01]  /*3fc0*/  @!P5 IMAD.IADD R52, R52, 0x1, -R2 ;  /* 0x000000013434d824 */ /* 0x000fe200078e0a02 */
[----:B------:R-:W-:Y:S01]  /*3fd0*/  ISETP.GT.U32.AND P5, PT, R2, R51, PT ;  /* 0x000000330200720c */ /* 0x000fe20003fa4070 */
[----:B------:R-:W-:Y:S01]  /*3fe0*/  IMAD.HI.U32 R3, R9, R53, RZ ;  /* 0x0000003509037227 */ /* 0x000fe200078e00ff */
[----:B------:R-:W-:-:S03]  /*3ff0*/  ISETP.GE.AND P1, PT, R4, RZ, PT ;  /* 0x000000ff0400720c */ /* 0x000fc60003f26270 */
[----:B------:R-:W-:Y:S01]  /*4000*/  @!P2 IMAD.IADD R49, R49, 0x1, -R2 ;  /* 0x000000013131a824 */ /* 0x000fe200078e0a02 */
[----:B------:R-:W-:Y:S01]  /*4010*/  ISETP.GE.AND P2, PT, R54, RZ, PT ;  /* 0x000000ff3600720c */ /* 0x000fe20003f46270 */
[----:B------:R-:W-:Y:S01]  /*4020*/  IMAD.MOV R3, RZ, RZ, -R3 ;  /* 0x000000ffff037224 */ /* 0x000fe200078e0a03 */
[----:B------:R-:W-:Y:S01]  /*4030*/  IABS R54, R4 ;  /* 0x0000000400367213 */ /* 0x000fe20000000000 */
[----:B------:R-:W-:Y:S01]  /*4040*/  @!P3 IMAD.MOV R49, RZ, RZ, -R49 ;  /* 0x000000ffff31b224 */ /* 0x000fe200078e0a31 */
[C---:B------:R-:W-:Y:S01]  /*4050*/  ISETP.GT.U32.AND P3, PT, R2.reuse, R52, PT ;  /* 0x000000340200720c */ /* 0x040fe20003f64070 */
[----:B------:R-:W-:Y:S02]  /*4060*/  IMAD R53, R2, R3, R53 ;  /* 0x0000000302357224 */ /* 0x000fe400078e0235 */
[----:B------:R-:W-:-:S04]  /*4070*/  IMAD.HI.U32 R4, R9, R54, RZ ;  /* 0x0000003609047227 */ /* 0x000fc800078e00ff */
[----:B------:R-:W-:Y:S01]  /*4080*/  @!P5 IMAD.IADD R51, R51, 0x1, -R2 ;  /* 0x000000013333d824 */ /* 0x000fe200078e0a02 */
[----:B------:R-:W-:Y:S01]  /*4090*/  ISETP.GT.U32.AND P5, PT, R2, R53, PT ;  /* 0x000000350200720c */ /* 0x000fe20003fa4070 */
[----:B------:R-:W-:Y:S02]  /*40a0*/  IMAD.MOV R7, RZ, RZ, -R4 ;  /* 0x000000ffff077224 */ /* 0x000fe400078e0a04 */
[----:B------:R-:W-:Y:S02]  /*40b0*/  VIADD R6, R0, 0x1c8 ;  /* 0x000001c800067836 */ /* 0x000fe40000000000 */
[----:B------:R-:W-:Y:S02]  /*40c0*/  IMAD R54, R2, R7, R54 ;  /* 0x0000000702367224 */ /* 0x000fe400078e0236 */
[----:B------:R-:W-:Y:S01]  /*40d0*/  VIADD R3, R0, 0x1c7 ;  /* 0x000001c700037836 */ /* 0x000fe20000000000 */
[----:B------:R-:W-:Y:S01]  /*40e0*/  IABS R55, R6 ;  /* 0x0000000600377213 */ /* 0x000fe20000000000 */
[----:B------:R-:W-:Y:S01]  /*40f0*/  @!P6 IMAD.MOV R51, RZ, RZ, -R51 ;  /* 0x000000ffff33e224 */ /* 0x000fe200078e0a33 */
[----:B------:R-:W-:Y:S01]  /*4100*/  ISETP.GT.U32.AND P6, PT, R2, R54, PT ;  /* 0x000000360200720c */ /* 0x000fe20003fc4070 */
[--C-:B------:R-:W-:Y:S01]  /*4110*/  @!P3 IMAD.IADD R52, R52, 0x1, -R2.reuse ;  /* 0x000000013434b824 */ /* 0x100fe200078e0a02 */
[----:B------:R-:W-:Y:S01]  /*4120*/  ISETP.GE.AND P3, PT, R3, RZ, PT ;  /* 0x000000ff0300720c */ /* 0x000fe20003f66270 */
[----:B------:R-:W-:Y:S01]  /*4130*/  @!P5 IMAD.IADD R53, R53, 0x1, -R2 ;  /* 0x000000013535d824 */ /* 0x000fe200078e0a02 */
[----:B------:R-:W-:Y:S01]  /*4140*/  IABS R56, R3 ;  /* 0x0000000300387213 */ /* 0x000fe20000000000 */
[----:B------:R-:W-:-:S03]  /*4150*/  IMAD.HI.U32 R3, R9, R55, RZ ;  /* 0x0000003709037227 */ /* 0x000fc600078e00ff */
[----:B------:R-:W-:Y:S01]  /*4160*/  ISETP.GT.U32.AND P5, PT, R2, R53, PT ;  /* 0x000000350200720c */ /* 0x000fe20003fa4070 */
[----:B------:R-:W-:Y:S01]  /*4170*/  @!P0 IMAD.MOV R50, RZ, RZ, -R50 ;  /* 0x000000ffff328224 */ /* 0x000fe200078e0a32 */
[----:B------:R-:W-:Y:S01]  /*4180*/  ISETP.GE.AND P0, PT, R6, RZ, PT ;  /* 0x000000ff0600720c */ /* 0x000fe20003f06270 */
[----:B------:R-:W-:Y:S02]  /*4190*/  VIADD R4, R0, 0x1c6 ;  /* 0x000001c600047836 */ /* 0x000fe40000000000 */
[----:B------:R-:W-:Y:S02]  /*41a0*/  IMAD.MOV R6, RZ, RZ, -R3 ;  /* 0x000000ffff067224 */ /* 0x000fe400078e0a03 */
[----:B------:R-:W-:Y:S01]  /*41b0*/  IMAD.HI.U32 R3, R9, R56, RZ ;  /* 0x0000003809037227 */ /* 0x000fe200078e00ff */
[----:B------:R-:W-:-:S03]  /*41c0*/  IABS R57, R4 ;  /* 0x0000000400397213 */ /* 0x000fc60000000000 */
[----:B------:R-:W-:Y:S02]  /*41d0*/  VIADD R8, R0, 0x1c5 ;  /* 0x000001c500087836 */ /* 0x000fe40000000000 */
[----:B------:R-:W-:Y:S02]  /*41e0*/  @!P6 IMAD.IADD R54, R54, 0x1, -R2 ;  /* 0x000000013636e824 */ /* 0x000fe400078e0a02 */
[----:B------:R-:W-:Y:S01]  /*41f0*/  IMAD.MOV R3, RZ, RZ, -R3 ;  /* 0x000000ffff037224 */ /* 0x000fe200078e0a03 */
[----:B------:R-:W-:Y:S01]  /*4200*/  IABS R58, R8 ;  /* 0x00000008003a7213 */ /* 0x000fe20000000000 */
[C---:B------:R-:W-:Y:S01]  /*4210*/  IMAD R55, R2.reuse, R6, R55 ;  /* 0x0000000602377224 */ /* 0x040fe200078e0237 */
[C---:B------:R-:W-:Y:S01]  /*4220*/  ISETP.GT.U32.AND P6, PT, R2.reuse, R54, PT ;  /* 0x000000360200720c */ /* 0x040fe20003fc4070 */
[----:B------:R-:W-:Y:S02]  /*4230*/  IMAD R56, R2, R3, R56 ;  /* 0x0000000302387224 */ /* 0x000fe400078e0238 */
[----:B------:R-:W-:-:S04]  /*4240*/  IMAD.HI.U32 R3, R9, R57, RZ ;  /* 0x0000003909037227 */ /* 0x000fc800078e00ff */
[----:B------:R-:W-:Y:S01]  /*4250*/  @!P2 IMAD.MOV R52, RZ, RZ, -R52 ;  /* 0x000000ffff34a224 */ /* 0x000fe200078e0a34 */
[----:B------:R-:W-:Y:S01]  /*4260*/  ISETP.GE.AND P2, PT, R4, RZ, PT ;  /* 0x000000ff0400720c */ /* 0x000fe20003f46270 */
[----:B------:R-:W-:Y:S01]  /*4270*/  @!P5 IMAD.IADD R53, R53, 0x1, -R2 ;  /* 0x000000013535d824 */ /* 0x000fe200078e0a02 */
[----:B------:R-:W-:Y:S01]  /*4280*/  ISETP.GT.U32.AND P5, PT, R2, R55, PT ;  /* 0x000000370200720c */ /* 0x000fe20003fa4070 */
[----:B------:R-:W-:-:S04]  /*4290*/  IMAD.HI.U32 R4, R9, R58, RZ ;  /* 0x0000003a09047227 */ /* 0x000fc800078e00ff */
[----:B------:R-:W-:Y:S02]  /*42a0*/  IMAD.MOV R3, RZ, RZ, -R3 ;  /* 0x000000ffff037224 */ /* 0x000fe400078e0a03 */
[----:B------:R-:W-:Y:S02]  /*42b0*/  IMAD.MOV R7, RZ, RZ, -R4 ;  /* 0x000000ffff077224 */ /* 0x000fe400078e0a04 */
[C---:B------:R-:W-:Y:S02]  /*42c0*/  IMAD R57, R2.reuse, R3, R57 ;  /* 0x0000000302397224 */ /* 0x040fe400078e0239 */
[----:B------:R-:W-:Y:S02]  /*42d0*/  IMAD R58, R2, R7, R58 ;  /* 0x00000007023a7224 */ /* 0x000fe400078e023a */
[----:B------:R-:W-:Y:S01]  /*42e0*/  @!P6 IMAD.IADD R54, R54, 0x1, -R2 ;  /* 0x000000013636e824 */ /* 0x000fe200078e0a02 */
[----:B------:R-:W-:Y:S01]  /*42f0*/  ISETP.GT.U32.AND P6, PT, R2, R57, PT ;  /* 0x000000390200720c */ /* 0x000fe20003fc4070 */
[----:B------:R-:W-:-:S02]  /*4300*/  VIADD R6, R0, 0x1c4 ;  /* 0x000001c400067836 */ /* 0x000fc40000000000 */
[--C-:B------:R-:W-:Y:S01]  /*4310*/  @!P5 IMAD.IADD R55, R55, 0x1, -R2.reuse ;  /* 0x000000013737d824 */ /* 0x100fe200078e0a02 */
[----:B------:R-:W-:Y:S01]  /*4320*/  ISETP.GT.U32.AND P5, PT, R2, R58, PT ;  /* 0x0000003a0200720c */ /* 0x000fe20003fa4070 */
[----:B------:R-:W-:Y:S01]  /*4330*/  @!P4 IMAD.MOV R53, RZ, RZ, -R53 ;  /* 0x000000ffff35c224 */ /* 0x000fe200078e0a35 */
[----:B------:R-:W-:Y:S01]  /*4340*/  IABS R59, R6 ;  /* 0x00000006003b7213 */ /* 0x000fe20000000000 */
[----:B------:R-:W-:Y:S01]  /*4350*/  VIADD R10, R0, 0x1c3 ;  /* 0x000001c3000a7836 */ /* 0x000fe20000000000 */
[----:B------:R-:W-:Y:S01]  /*4360*/  ISETP.GT.U32.AND P4, PT, R2, R56, PT ;  /* 0x000000380200720c */ /* 0x000fe20003f84070 */
[----:B------:R-:W-:Y:S02]  /*4370*/  VIADD R11, R0, 0x1c2 ;  /* 0x000001c2000b7836 */ /* 0x000fe40000000000 */
[----:B------:R-:W-:Y:S01]  /*4380*/  IMAD.HI.U32 R3, R9, R59, RZ ;  /* 0x0000003b09037227 */ /* 0x000fe200078e00ff */
[----:B------:R-:W-:Y:S02]  /*4390*/  IABS R60, R10 ;  /* 0x0000000a003c7213 */ /* 0x000fe40000000000 */
[----:B------:R-:W-:Y:S01]  /*43a0*/  IABS R61, R11 ;  /* 0x0000000b003d7213 */ /* 0x000fe20000000000 */
[----:B------:R-:W-:-:S02]  /*43b0*/  @!P6 IMAD.IADD R57, R57, 0x1, -R2 ;  /* 0x000000013939e824 */ /* 0x000fc400078e0a02 */
[----:B------:R-:W-:Y:S02]  /*43c0*/  IMAD.MOV R3, RZ, RZ, -R3 ;  /* 0x000000ffff037224 */ /* 0x000fe400078e0a03 */
[----:B------:R-:W-:Y:S01]  /*43d0*/  @!P5 IMAD.IADD R58, R58, 0x1, -R2 ;  /* 0x000000013a3ad824 */ /* 0x000fe200078e0a02 */
[C---:B------:R-:W-:Y:S01]  /*43e0*/  ISETP.GT.U32.AND P5, PT, R2.reuse, R57, PT ;  /* 0x000000390200720c */ /* 0x040fe20003fa4070 */
[----:B------:R-:W-:Y:S02]  /*43f0*/  IMAD R59, R2, R3, R59 ;  /* 0x00000003023b7224 */ /* 0x000fe400078e023b */
[----:B------:R-:W-:-:S04]  /*4400*/  IMAD.HI.U32 R3, R9, R60, RZ ;  /* 0x0000003c09037227 */ /* 0x000fc800078e00ff */
[----:B------:R-:W-:Y:S01]  /*4410*/  @!P4 IMAD.IADD R56, R56, 0x1, -R2 ;  /* 0x000000013838c824 */ /* 0x000fe200078e0a02 */
[C---:B------:R-:W-:Y:S01]  /*4420*/  ISETP.GT.U32.AND P4, PT, R2.reuse, R55, PT ;  /* 0x000000370200720c */ /* 0x040fe20003f84070 */
[----:B------:R-:W-:Y:S02]  /*4430*/  IMAD.MOV R3, RZ, RZ, -R3 ;  /* 0x000000ffff037224 */ /* 0x000fe400078e0a03 */
[----:B------:R-:W-:Y:S01]  /*4440*/  @!P1 IMAD.MOV R54, RZ, RZ, -R54 ;  /* 0x000000ffff369224 */ /* 0x000fe200078e0a36 */
[C---:B------:R-:W-:Y:S01]  /*4450*/  ISETP.GT.U32.AND P6, PT, R2.reuse, R56, PT ;  /* 0x000000380200720c */ /* 0x040fe20003fc4070 */
[C---:B------:R-:W-:Y:S01]  /*4460*/  IMAD R60, R2.reuse, R3, R60 ;  /* 0x00000003023c7224 */ /* 0x040fe200078e023c */
[C---:B------:R-:W-:Y:S01]  /*4470*/  ISETP.GT.U32.AND P1, PT, R2.reuse, R58, PT ;  /* 0x0000003a0200720c */ /* 0x040fe20003f24070 */
[----:B------:R-:W-:Y:S02]  /*4480*/  @!P5 IMAD.IADD R57, R57, 0x1, -R2 ;  /* 0x000000013939d824 */ /* 0x000fe400078e0a02 */
[----:B------:R-:W-:Y:S01]  /*4490*/  IMAD.HI.U32 R3, R9, R61, RZ ;  /* 0x0000003d09037227 */ /* 0x000fe200078e00ff */
[----:B------:R-:W-:-:S03]  /*44a0*/  ISETP.GT.U32.AND P5, PT, R2, R60, PT ;  /* 0x0000003c0200720c */ /* 0x000fc60003fa4070 */
[--C-:B------:R-:W-:Y:S01]  /*44b0*/  @!P4 IMAD.IADD R55, R55, 0x1, -R2.reuse ;  /* 0x000000013737c824 */ /* 0x100fe200078e0a02 */
[----:B------:R-:W-:Y:S01]  /*44c0*/  ISETP.GT.U32.AND P4, PT, R2, R59, PT ;  /* 0x0000003b0200720c */ /* 0x000fe20003f84070 */
[----:B------:R-:W-:Y:S02]  /*44d0*/  IMAD.MOV R3, RZ, RZ, -R3 ;  /* 0x000000ffff037224 */ /* 0x000fe400078e0a03 */
[--C-:B------:R-:W-:Y:S01]  /*44e0*/  @!P6 IMAD.IADD R56, R56, 0x1, -R2.reuse ;  /* 0x000000013838e824 */ /* 0x100fe200078e0a02 */
[----:B------:R-:W-:Y:S01]  /*44f0*/  ISETP.GE.AND P6, PT, R8, RZ, PT ;  /* 0x000000ff0800720c */ /* 0x000fe20003fc6270 */
[----:B------:R-:W-:Y:S02]  /*4500*/  VIADD R8, R0, 0x1c0 ;  /* 0x000001c000087836 */ /* 0x000fe40000000000 */
[----:B------:R-:W-:Y:S02]  /*4510*/  IMAD R61, R2, R3, R61 ;  /* 0x00000003023d7224 */ /* 0x000fe400078e023d */
[----:B------:R-:W-:Y:S01]  /*4520*/  @!P5 IMAD.IADD R60, R60, 0x1, -R2 ;  /* 0x000000013c3cd824 */ /* 0x000fe200078e0a02 */
[----:B------:R-:W-:Y:S01]  /*4530*/  IABS R63, R8 ;  /* 0x00000008003f7213 */ /* 0x000fe20000000000 */
[----:B------:R-:W-:-:S02]  /*4540*/  @!P0 IMAD.MOV R55, RZ, RZ, -R55 ;  /* 0x000000ffff378224 */ /* 0x000fc400078e0a37 */
[----:B------:R-:W-:Y:S01]  /*4550*/  @!P4 IMAD.IADD R59, R59, 0x1, -R2 ;  /* 0x000000013b3bc824 */ /* 0x000fe200078e0a02 */
[----:B------:R-:W-:Y:S01]  /*4560*/  ISETP.GT.U32.AND P5, PT, R2, R60, PT ;  /* 0x0000003c0200720c */ /* 0x000fe20003fa4070 */
[C---:B------:R-:W-:Y:S01]  /*4570*/  IMAD.HI.U32 R3, R9.reuse, R63, RZ ;  /* 0x0000003f09037227 */ /* 0x040fe200078e00ff */
[----:B------:R-:W-:Y:S02]  /*4580*/  ISETP.GE.AND P4, PT, R10, RZ, PT ;  /* 0x000000ff0a00720c */ /* 0x000fe40003f86270 */
[----:B------:R-:W-:Y:S01]  /*4590*/  ISETP.GT.U32.AND P0, PT, R2, R59, PT ;  /* 0x0000003b0200720c */ /* 0x000fe20003f04070 */
[----:B------:R-:W-:Y:S02]  /*45a0*/  IMAD.MOV R3, RZ, RZ, -R3 ;  /* 0x000000ffff037224 */ /* 0x000fe400078e0a03 */
[----:B------:R-:W-:-:S04]  /*45b0*/  IMAD.HI.U32 R4, R9, R62, RZ ;  /* 0x0000003e09047227 */ /* 0x000fc800078e00ff */
[----:B------:R-:W-:Y:S02]  /*45c0*/  IMAD R63, R2, R3, R63 ;  /* 0x00000003023f7224 */ /* 0x000fe400078e023f */
[----:B------:R-:W-:Y:S02]  /*45d0*/  @!P5 IMAD.IADD R60, R60, 0x1, -R2 ;  /* 0x000000013c3cd824 */ /* 0x000fe400078e0a02 */
[----:B------:R-:W-:Y:S01]  /*45e0*/  IMAD.MOV R7, RZ, RZ, -R4 ;  /* 0x000000ffff077224 */ /* 0x000fe200078e0a04 */
[----:B------:R-:W-:Y:S01]  /*45f0*/  ISETP.GT.U32.AND P5, PT, R2, R63, PT ;  /* 0x0000003f0200720c */ /* 0x000fe20003fa4070 */
[----:B------:R-:W-:Y:S02]  /*4600*/  VIADD R4, R0, 0x1bf ;  /* 0x000001bf00047836 */ /* 0x000fe40000000000 */
[----:B------:R-:W-:Y:S01]  /*4610*/  @!P1 IMAD.IADD R58, R58, 0x1, -R2 ;  /* 0x000000013a3a9824 */ /* 0x000fe200078e0a02 */
[----:B------:R-:W-:Y:S01]  /*4620*/  ISETP.GE.AND P1, PT, R6, RZ, PT ;  /* 0x000000ff0600720c */ /* 0x000fe20003f26270 */
[----:B------:R-:W-:Y:S01]  /*4630*/  IMAD R62, R2, R7, R62 ;  /* 0x00000007023e7224 */ /* 0x000fe200078e023e */
[----:B------:R-:W-:Y:S01]  /*4640*/  IABS R64, R4 ;  /* 0x0000000400407213 */ /* 0x000fe20000000000 */
[----:B------:R-:W-:-:S02]  /*4650*/  VIADD R6, R0, 0x1be ;  /* 0x000001be00067836 */ /* 0x000fc40000000000 */
[----:B------:R-:W-:Y:S01]  /*4660*/  @!P0 IMAD.IADD R59, R59, 0x1, -R2 ;  /* 0x000000013b3b8824 */ /* 0x000fe200078e0a02 */
[----:B------:R-:W-:Y:S01]  /*4670*/  ISETP.GE.AND P0, PT, R65, RZ, PT ;  /* 0x000000ff4100720c */ /* 0x000fe20003f06270 */
[----:B------:R-:W-:Y:S01]  /*4680*/  @!P6 IMAD.MOV R58, RZ, RZ, -R58 ;  /* 0x000000ffff3ae224 */ /* 0x000fe200078e0a3a */
[----:B------:R-:W-:Y:S01]  /*4690*/  ISETP.GT.U32.AND P6, PT, R2, R62, PT ;  /* 0x0000003e0200720c */ /* 0x000fe20003fc4070 */
[----:B------:R-:W-:Y:S01]  /*46a0*/  @!P5 IMAD.IADD R63, R63, 0x1, -R2 ;  /* 0x000000013f3fd824 */ /* 0x000fe200078e0a02 */
[----:B------:R-:W-:Y:S01]  /*46b0*/  IABS R65, R6 ;  /* 0x0000000600417213 */ /* 0x000fe20000000000 */
[----:B------:R-:W-:-:S03]  /*46c0*/  IMAD.HI.U32 R3, R9, R64, RZ ;  /* 0x0000004009037227 */ /* 0x000fc600078e00ff */
[C---:B------:R-:W-:Y:S01]  /*46d0*/  ISETP.GT.U32.AND P5, PT, R2.reuse, R63, PT ;  /* 0x0000003f0200720c */ /* 0x040fe20003fa4070 */
[----:B------:R-:W-:Y:S01]  /*46e0*/  @!P3 IMAD.MOV R56, RZ, RZ, -R56 ;  /* 0x000000ffff38b224 */ /* 0x000fe200078e0a38 */
[----:B------:R-:W-:Y:S01]  /*46f0*/  ISETP.GT.U32.AND P3, PT, R2, R61, PT ;  /* 0x0000003d0200720c */ /* 0x000fe20003f64070 */
[----:B------:R-:W-:Y:S02]  /*4700*/  IMAD.MOV R7, RZ, RZ, -R3 ;  /* 0x000000ffff077224 */ /* 0x000fe400078e0a03 */
[----:B------:R-:W-:-:S04]  /*4710*/  IMAD.HI.U32 R3, R9, R65, RZ ;  /* 0x0000004109037227 */ /* 0x000fc800078e00ff */
[----:B------:R-:W-:Y:S02]  /*4720*/  IMAD.MOV R3, RZ, RZ, -R3 ;  /* 0x000000ffff037224 */ /* 0x000fe400078e0a03 */
[--C-:B------:R-:W-:Y:S02]  /*4730*/  @!P6 IMAD.IADD R62, R62, 0x1, -R2.reuse ;  /* 0x000000013e3ee824 */ /* 0x100fe400078e0a02 */
[----:B------:R-:W-:Y:S02]  /*4740*/  IMAD R65, R2, R3, R65 ;  /* 0x0000000302417224 */ /* 0x000fe400078e0241 */
[--C-:B------:R-:W-:Y:S01]  /*4750*/  @!P3 IMAD.IADD R61, R61, 0x1, -R2.reuse ;  /* 0x000000013d3db824 */ /* 0x100fe200078e0a02 */
[----:B------:R-:W-:Y:S01]  /*4760*/  ISETP.GE.AND P3, PT, R8, RZ, PT ;  /* 0x000000ff0800720c */ /* 0x000fe20003f66270 */
[----:B------:R-:W-:Y:S01]  /*4770*/  @!P1 IMAD.MOV R59, RZ, RZ, -R59 ;  /* 0x000000ffff3b9224 */ /* 0x000fe200078e0a3b */
[C---:B------:R-:W-:Y:S01]  /*4780*/  ISETP.GT.U32.AND P1, PT, R2.reuse, R62, PT ;  /* 0x0000003e0200720c */ /* 0x040fe20003f24070 */
[----:B------:R-:W-:Y:S01]  /*4790*/  @!P5 IMAD.IADD R63, R63, 0x1, -R2 ;  /* 0x000000013f3fd824 */ /* 0x000fe200078e0a02 */
[----:B------:R-:W-:Y:S01]  /*47a0*/  ISETP.GT.U32.AND P5, PT, R2, R65, PT ;  /* 0x000000410200720c */ /* 0x000fe20003fa4070 */
[----:B------:R-:W-:Y:S01]  /*47b0*/  VIADD R8, R0, 0x1bd ;  /* 0x000001bd00087836 */ /* 0x000fe20000000000 */
[----:B------:R-:W-:Y:S01]  /*47c0*/  ISETP.GT.U32.AND P6, PT, R2, R61, PT ;  /* 0x0000003d0200720c */ /* 0x000fe20003fc4070 */
[----:B------:R-:W-:-:S02]  /*47d0*/  VIADD R10, R0, 0x1bc ;  /* 0x000001bc000a7836 */ /* 0x000fc40000000000 */
[----:B------:R-:W-:Y:S01]  /*47e0*/  IMAD R64, R2, R7, R64 ;  /* 0x0000000702407224 */ /* 0x000fe200078e0240 */
[----:B------:R-:W-:Y:S01]  /*47f0*/  IABS R66, R8 ;  /* 0x0000000800427213 */ /* 0x000fe20000000000 */
[----:B------:R-:W-:Y:S01]  /*4800*/  @!P2 IMAD.MOV R57, RZ, RZ, -R57 ;  /* 0x000000ffff39a224 */ /* 0x000fe200078e0a39 */
[----:B------:R-:W-:Y:S01]  /*4810*/  ISETP.GE.AND P2, PT, R11, RZ, PT ;  /* 0x000000ff0b00720c */ /* 0x000fe20003f46270 */
[----:B------:R-:W-:Y:S01]  /*4820*/  VIADD R7, R0, 0x1bb ;  /* 0x000001bb00077836 */ /* 0x000fe20000000000 */
[----:B------:R-:W-:Y:S01]  /*4830*/  IABS R67, R10 ;  /* 0x0000000a00437213 */ /* 0x000fe20000000000 */
[----:B------:R-:W-:-:S03]  /*4840*/  IMAD.HI.U32 R3, R9, R66, RZ ;  /* 0x0000004209037227 */ /* 0x000fc600078e00ff */
[----:B------:R-:W-:Y:S01]  /*4850*/  IABS R68, R7 ;  /* 0x0000000700447213 */ /* 0x000fe20000000000 */
[--C-:B------:R-:W-:Y:S01]  /*4860*/  @!P1 IMAD.IADD R62, R62, 0x1, -R2.reuse ;  /* 0x000000013e3e9824 */ /* 0x100fe200078e0a02 */
[----:B------:R-:W-:Y:S01]  /*4870*/  ISETP.GE.AND P1, PT, R4, RZ, PT ;  /* 0x000000ff0400720c */ /* 0x000fe20003f26270 */
[----:B------:R-:W-:Y:S02]  /*4880*/  @!P5 IMAD.IADD R65, R65, 0x1, -R2 ;  /* 0x000000014141d824 */ /* 0x000fe400078e0a02 */
[----:B------:R-:W-:Y:S02]  /*4890*/  IMAD.MOV R3, RZ, RZ, -R3 ;  /* 0x000000ffff037224 */ /* 0x000fe400078e0a03 */
[----:B------:R-:W-:Y:S01]  /*48a0*/  IMAD.HI.U32 R4, R9, R67, RZ ;  /* 0x0000004309047227 */ /* 0x000fe200078e00ff */
[----:B------:R-:W-:-:S03]  /*48b0*/  ISETP.GT.U32.AND P5, PT, R2, R65, PT ;  /* 0x000000410200720c */ /* 0x000fc60003fa4070 */
[----:B------:R-:W-:Y:S01]  /*48c0*/  @!P6 IMAD.IADD R61, R61, 0x1, -R2 ;  /* 0x000000013d3de824 */ /* 0x000fe200078e0a02 */
[C---:B------:R-:W-:Y:S01]  /*48d0*/  ISETP.GT.U32.AND P6, PT, R2.reuse, R64, PT ;  /* 0x000000400200720c */ /* 0x040fe20003fc4070 */
[----:B------:R-:W-:Y:S02]  /*48e0*/  IMAD R66, R2, R3, R66 ;  /* 0x0000000302427224 */ /* 0x000fe400078e0242 */
[----:B------:R-:W-:Y:S02]  /*48f0*/  IMAD.MOV R4, RZ, RZ, -R4 ;  /* 0x000000ffff047224 */ /* 0x000fe400078e0a04 */
[----:B------:R-:W-:-:S04]  /*4900*/  IMAD.HI.U32 R3, R9, R68, RZ ;  /* 0x0000004409037227 */ /* 0x000fc800078e00ff */
[C---:B------:R-:W-:Y:S02]  /*4910*/  IMAD R67, R2.reuse, R4, R67 ;  /* 0x0000000402437224 */ /* 0x040fe400078e0243 */
[----:B------:R-:W-:Y:S02]  /*4920*/  IMAD.MOV R3, RZ, RZ, -R3 ;  /* 0x000000ffff037224 */ /* 0x000fe400078e0a03 */
[----:B------:R-:W-:Y:S01]  /*4930*/  @!P2 IMAD.MOV R61, RZ, RZ, -R61 ;  /* 0x000000ffff3da224 */ /* 0x000fe200078e0a3d */
[C---:B------:R-:W-:Y:S01]  /*4940*/  ISETP.GT.U32.AND P2, PT, R2.reuse, R66, PT ;  /* 0x000000420200720c */ /* 0x040fe20003f44070 */
[C---:B------:R-:W-:Y:S02]  /*4950*/  IMAD R68, R2.reuse, R3, R68 ;  /* 0x0000000302447224 */ /* 0x040fe400078e0244 */
[----:B------:R-:W-:Y:S01]  /*4960*/  @!P3 IMAD.MOV R63, RZ, RZ, -R63 ;  /* 0x000000ffff3fb224 */ /* 0x000fe200078e0a3f */
[----:B------:R-:W-:Y:S01]  /*4970*/  ISETP.GT.U32.AND P3, PT, R2, R67, PT ;  /* 0x000000430200720c */ /* 0x000fe20003f64070 */
[--C-:B------:R-:W-:Y:S01]  /*4980*/  @!P6 IMAD.IADD R64, R64, 0x1, -R2.reuse ;  /* 0x000000014040e824 */ /* 0x100fe200078e0a02 */
[----:B------:R-:W-:Y:S01]  /*4990*/  ISETP.GE.AND P6, PT, R6, RZ, PT ;  /* 0x000000ff0600720c */ /* 0x000fe20003fc6270 */
[----:B------:R-:W-:Y:S01]  /*49a0*/  @!P5 IMAD.IADD R65, R65, 0x1, -R2 ;  /* 0x000000014141d824 */ /* 0x000fe200078e0a02 */
[----:B------:R-:W-:Y:S01]  /*49b0*/  ISETP.GT.U32.AND P5, PT, R2, R68, PT ;  /* 0x000000440200720c */ /* 0x000fe20003fa4070 */
[----:B------:R-:W-:-:S02]  /*49c0*/  VIADD R6, R0, 0x1ba ;  /* 0x000001ba00067836 */ /* 0x000fc40000000000 */
[----:B------:R-:W-:Y:S02]  /*49d0*/  VIADD R4, R0, 0x1b9 ;  /* 0x000001b900047836 */ /* 0x000fe40000000000 */
[----:B------:R-:W-:Y:S01]  /*49e0*/  @!P2 IMAD.IADD R66, R66, 0x1, -R2 ;  /* 0x000000014242a824 */ /* 0x000fe200078e0a02 */
[----:B------:R-:W-:Y:S01]  /*49f0*/  IABS R69, R6 ;  /* 0x0000000600457213 */ /* 0x000fe20000000000 */
[----:B------:R-:W-:Y:S01]  /*4a00*/  @!P4 IMAD.MOV R60, RZ, RZ, -R60 ;  /* 0x000000ffff3cc224 */ /* 0x000fe200078e0a3c */
[C---:B------:R-:W-:Y:S01]  /*4a10*/  ISETP.GT.U32.AND P4, PT, R2.reuse, R64, PT ;  /* 0x000000400200720c */ /* 0x040fe20003f84070 */
[--C-:B------:R-:W-:Y:S01]  /*4a20*/  @!P3 IMAD.IADD R67, R67, 0x1, -R2.reuse ;  /* 0x000000014343b824 */ /* 0x100fe200078e0a02 */
[----:B------:R-:W-:Y:S01]  /*4a30*/  ISETP.GT.U32.AND P3, PT, R2, R66, PT ;  /* 0x000000420200720c */ /* 0x000fe20003f64070 */
[----:B------:R-:W-:Y:S01]  /*4a40*/  IMAD.HI.U32 R3, R9, R69, RZ ;  /* 0x0000004509037227 */ /* 0x000fe200078e00ff */
[----:B------:R-:W-:Y:S02]  /*4a50*/  IABS R70, R4 ;  /* 0x0000000400467213 */ /* 0x000fe40000000000 */
[----:B------:R-:W-:Y:S01]  /*4a60*/  ISETP.GE.AND P2, PT, R7, RZ, PT ;  /* 0x000000ff0700720c */ /* 0x000fe20003f46270 */
[----:B------:R-:W-:-:S02]  /*4a70*/  @!P5 IMAD.IADD R68, R68, 0x1, -R2 ;  /* 0x000000014444d824 */ /* 0x000fc400078e0a02 */
[----:B------:R-:W-:Y:S02]  /*4a80*/  IMAD.MOV R3, RZ, RZ, -R3 ;  /* 0x000000ffff037224 */ /* 0x000fe400078e0a03 */
[----:B------:R-:W-:Y:S01]  /*4a90*/  @!P0 IMAD.MOV R62, RZ, RZ, -R62 ;  /* 0x000000ffff3e8224 */ /* 0x000fe200078e0a3e */
[C---:B------:R-:W-:Y:S01]  /*4aa0*/  ISETP.GT.U32.AND P5, PT, R2.reuse, R68, PT ;  /* 0x000000440200720c */ /* 0x040fe20003fa4070 */
[----:B------:R-:W-:Y:S01]  /*4ab0*/  IMAD R69, R2, R3, R69 ;  /* 0x0000000302457224 */ /* 0x000fe200078e0245 */
[----:B------:R-:W-:Y:S01]  /*4ac0*/  ISETP.GE.AND P0, PT, R8, RZ, PT ;  /* 0x000000ff0800720c */ /* 0x000fe20003f06270 */
[----:B------:R-:W-:-:S04]  /*4ad0*/  IMAD.HI.U32 R3, R9, R70, RZ ;  /* 0x0000004609037227 */ /* 0x000fc800078e00ff */
[----:B------:R-:W-:Y:S02]  /*4ae0*/  IMAD.MOV R3, RZ, RZ, -R3 ;  /* 0x000000ffff037224 */ /* 0x000fe400078e0a03 */
[--C-:B------:R-:W-:Y:S01]  /*4af0*/  @!P3 IMAD.IADD R66, R66, 0x1, -R2.reuse ;  /* 0x000000014242b824 */ /* 0x100fe200078e0a02 */
[----:B------:R-:W-:Y:S01]  /*4b00*/  ISETP.GT.U32.AND P3, PT, R2, R69, PT ;  /* 0x000000450200720c */ /* 0x000fe20003f64070 */
[----:B------:R-:W-:Y:S01]  /*4b10*/  @!P4 IMAD.IADD R64, R64, 0x1, -R2 ;  /* 0x000000014040c824 */ /* 0x000fe200078e0a02 */
[----:B------:R-:W-:Y:S01]  /*4b20*/  ISETP.GE.AND P4, PT, R10, RZ, PT ;  /* 0x000000ff0a00720c */ /* 0x000fe20003f86270 */
[----:B------:R-:W-:Y:S02]  /*4b30*/  VIADD R7, R0, 0x1b8 ;  /* 0x000001b800077836 */ /* 0x000fe40000000000 */
[C---:B------:R-:W-:Y:S02]  /*4b40*/  IMAD R70, R2.reuse, R3, R70 ;  /* 0x0000000302467224 */ /* 0x040fe400078e0246 */
[----:B------:R-:W-:Y:S01]  /*4b50*/  @!P1 IMAD.MOV R64, RZ, RZ, -R64 ;  /* 0x000000ffff409224 */ /* 0x000fe200078e0a40 */
[----:B------:R-:W-:Y:S01]  /*4b60*/  ISETP.GT.U32.AND P1, PT, R2, R67, PT ;  /* 0x000000430200720c */ /* 0x000fe20003f24070 */
[--C-:B------:R-:W-:Y:S01]  /*4b70*/  @!P5 IMAD.IADD R68, R68, 0x1, -R2.reuse ;  /* 0x000000014444d824 */ /* 0x100fe200078e0a02 */
[----:B------:R-:W-:Y:S01]  /*4b80*/  IABS R71, R7 ;  /* 0x0000000700477213 */ /* 0x000fe20000000000 */
[----:B------:R-:W-:Y:S01]  /*4b90*/  VIADD R8, R0, 0x1b6 ;  /* 0x000001b600087836 */ /* 0x000fe20000000000 */
[----:B------:R-:W-:Y:S01]  /*4ba0*/  ISETP.GT.U32.AND P5, PT, R2, R70, PT ;  /* 0x000000460200720c */ /* 0x000fe20003fa4070 */
[----:B------:R-:W-:Y:S01]  /*4bb0*/  @!P3 IMAD.IADD R69, R69, 0x1, -R2 ;  /* 0x000000014545b824 */ /* 0x000fe200078e0a02 */
[----:B------:R-:W-:Y:S01]  /*4bc0*/  ISETP.GE.AND P3, PT, R7, RZ, PT ;  /* 0x000000ff0700720c */ /* 0x000fe20003f66270 */
[----:B------:R-:W-:Y:S01]  /*4bd0*/  IMAD.HI.U32 R3, R9, R71, RZ ;  /* 0x0000004709037227 */ /* 0x000fe200078e00ff */
[----:B------:R-:W-:-:S03]  /*4be0*/  IABS R73, R8 ;  /* 0x0000000800497213 */ /* 0x000fc60000000000 */
[----:B------:R-:W-:Y:S01]  /*4bf0*/  @!P6 IMAD.MOV R65, RZ, RZ, -R65 ;  /* 0x000000ffff41e224 */ /* 0x000fe200078e0a41 */
[----:B------:R-:W-:Y:S01]  /*4c00*/  ISETP.GE.AND P6, PT, R6, RZ, PT ;  /* 0x000000ff0600720c */ /* 0x000fe20003fc6270 */
[----:B------:R-:W-:Y:S02]  /*4c10*/  VIADD R6, R0, 0x1b7 ;  /* 0x000001b700067836 */ /* 0x000fe40000000000 */
[----:B------:R-:W-:Y:S02]  /*4c20*/  IMAD.MOV R3, RZ, RZ, -R3 ;  /* 0x000000ffff037224 */ /* 0x000fe400078e0a03 */
[----:B------:R-:W-:Y:S01]  /*4c30*/  @!P0 IMAD.MOV R66, RZ, RZ, -R66 ;  /* 0x000000ffff428224 */ /* 0x000fe200078e0a42 */
[----:B------:R-:W-:Y:S01]  /*4c40*/  ISETP.GT.U32.AND P0, PT, R2, R69, PT ;  /* 0x000000450200720c */ /* 0x000fe20003f04070 */
[--C-:B------:R-:W-:Y:S01]  /*4c50*/  @!P1 IMAD.IADD R67, R67, 0x1, -R2.reuse ;  /* 0x0000000143439824 */ /* 0x100fe200078e0a02 */
[----:B------:R-:W-:Y:S01]  /*4c60*/  ISETP.GE.AND P1, PT, R4, RZ, PT ;  /* 0x000000ff0400720c */ /* 0x000fe20003f26270 */
[----:B------:R-:W-:Y:S01]  /*4c70*/  IMAD R71, R2, R3, R71 ;  /* 0x0000000302477224 */ /* 0x000fe200078e0247 */
[----:B------:R-:W-:Y:S01]  /*4c80*/  IABS R72, R6 ;  /* 0x0000000600487213 */ /* 0x000fe20000000000 */
[----:B------:R-:W-:-:S02]  /*4c90*/  @!P5 IMAD.IADD R70, R70, 0x1, -R2 ;  /* 0x000000014646d824 */ /* 0x000fc400078e0a02 */
[----:B------:R-:W-:-:S03]  /*4ca0*/  IMAD.HI.U32 R4, R9, R73, RZ ;  /* 0x0000004909047227 */ /* 0x000fc600078e00ff */
[C---:B------:R-:W-:Y:S01]  /*4cb0*/  ISETP.GT.U32.AND P5, PT, R2.reuse, R70, PT ;  /* 0x000000460200720c */ /* 0x040fe20003fa4070 */
[----:B------:R-:W-:Y:S01]  /*4cc0*/  @!P4 IMAD.MOV R67, RZ, RZ, -R67 ;  /* 0x000000ffff43c224 */ /* 0x000fe200078e0a43 */
[----:B------:R-:W-:Y:S01]  /*4cd0*/  ISETP.GT.U32.AND P4, PT, R2, R71, PT ;  /* 0x000000470200720c */ /* 0x000fe20003f84070 */
[----:B------:R-:W-:-:S04]  /*4ce0*/  IMAD.HI.U32 R3, R9, R72, RZ ;  /* 0x0000004809037227 */ /* 0x000fc800078e00ff */
[----:B------:R-:W-:Y:S02]  /*4cf0*/  IMAD.MOV R4, RZ, RZ, -R4 ;  /* 0x000000ffff047224 */ /* 0x000fe400078e0a04 */
[----:B------:R-:W-:Y:S02]  /*4d00*/  IMAD.MOV R3, RZ, RZ, -R3 ;  /* 0x000000ffff037224 */ /* 0x000fe400078e0a03 */
[----:B------:R-:W-:Y:S01]  /*4d10*/  @!P0 IMAD.IADD R69, R69, 0x1, -R2 ;  /* 0x0000000145458824 */ /* 0x000fe200078e0a02 */
[----:B------:R-:W-:Y:S01]  /*4d20*/  ISETP.GE.AND P0, PT, R8, RZ, PT ;  /* 0x000000ff0800720c */ /* 0x000fe20003f06270 */
[C---:B------:R-:W-:Y:S02]  /*4d30*/  IMAD R73, R2.reuse, R4, R73 ;  /* 0x0000000402497224 */ /* 0x040fe400078e0249 */
[C---:B------:R-:W-:Y:S02]  /*4d40*/  IMAD R72, R2.reuse, R3, R72 ;  /* 0x0000000302487224 */ /* 0x040fe400078e0248 */
[----:B------:R-:W-:Y:S01]  /*4d50*/  @!P6 IMAD.MOV R69, RZ, RZ, -R69 ;  /* 0x000000ffff45e224 */ /* 0x000fe200078e0a45 */
[----:B------:R-:W-:Y:S01]  /*4d60*/  ISETP.GT.U32.AND P6, PT, R2, R73, PT ;  /* 0x000000490200720c */ /* 0x000fe20003fc4070 */
[--C-:B------:R-:W-:Y:S01]  /*4d70*/  @!P5 IMAD.IADD R70, R70, 0x1, -R2.reuse ;  /* 0x000000014646d824 */ /* 0x100fe200078e0a02 */
[----:B------:R-:W-:Y:S01]  /*4d80*/  ISETP.GT.U32.AND P5, PT, R2, R72, PT ;  /* 0x000000480200720c */ /* 0x000fe20003fa4070 */
[----:B------:R-:W-:-:S02]  /*4d90*/  @!P4 IMAD.IADD R71, R71, 0x1, -R2 ;  /* 0x000000014747c824 */ /* 0x000fc400078e0a02 */
[----:B------:R-:W-:Y:S01]  /*4da0*/  @!P2 IMAD.MOV R68, RZ, RZ, -R68 ;  /* 0x000000ffff44a224 */ /* 0x000fe200078e0a44 */
[----:B------:R-:W-:Y:S01]  /*4db0*/  ISETP.GE.AND P2, PT, R6, RZ, PT ;  /* 0x000000ff0600720c */ /* 0x000fe20003f46270 */
[----:B------:R-:W-:Y:S01]  /*4dc0*/  VIADD R6, R0, 0x1b5 ;  /* 0x000001b500067836 */ /* 0x000fe20000000000 */
[----:B------:R-:W-:Y:S01]  /*4dd0*/  ISETP.GT.U32.AND P4, PT, R2, R71, PT ;  /* 0x000000470200720c */ /* 0x000fe20003f84070 */
[C---:B------:R-:W-:Y:S02]  /*4de0*/  VIADD R8, R0.reuse, 0x1b3 ;  /* 0x000001b300087836 */ /* 0x040fe40000000000 */
[----:B------:R-:W-:Y:S01]  /*4df0*/  VIADD R4, R0, 0x1b4 ;  /* 0x000001b400047836 */ /* 0x000fe20000000000 */
[----:B------:R-:W-:Y:S01]  /*4e00*/  IABS R74, R6 ;  /* 0x00000006004a7213 */ /* 0x000fe20000000000 */
[--C-:B------:R-:W-:Y:S01]  /*4e10*/  @!P6 IMAD.IADD R73, R73, 0x1, -R2.reuse ;  /* 0x000000014949e824 */ /* 0x100fe200078e0a02 */
[----:B------:R-:W-:Y:S01]  /*4e20*/  IABS R76, R8 ;  /* 0x00000008004c7213 */ /* 0x000fe20000000000 */
[----:B------:R-:W-:Y:S01]  /*4e30*/  @!P5 IMAD.IADD R72, R72, 0x1, -R2 ;  /* 0x000000014848d824 */ /* 0x000fe200078e0a02 */
[----:B------:R-:W-:Y:S01]  /*4e40*/  IABS R75, R4 ;  /* 0x00000004004b7213 */ /* 0x000fe20000000000 */
[----:B------:R-:W-:Y:S01]  /*4e50*/  IMAD.HI.U32 R3, R9, R74, RZ ;  /* 0x0000004a09037227 */ /* 0x000fe200078e00ff */
[----:B------:R-:W-:-:S02]  /*4e60*/  ISETP.GT.U32.AND P6, PT, R2, R73, PT ;  /* 0x000000490200720c */ /* 0x000fc40003fc4070 */
[----:B------:R-:W-:Y:S01]  /*4e70*/  ISETP.GT.U32.AND P5, PT, R2, R72, PT ;  /* 0x000000480200720c */ /* 0x000fe20003fa4070 */
[----:B------:R-:W-:Y:S01]  /*4e80*/  @!P4 IMAD.IADD R71, R71, 0x1, -R2 ;  /* 0x000000014747c824 */ /* 0x000fe200078e0a02 */
[----:B------:R-:W-:Y:S01]  /*4e90*/  ISETP.GE.AND P4, PT, R4, RZ, PT ;  /* 0x000000ff0400720c */ /* 0x000fe20003f86270 */
[----:B------:R-:W-:Y:S02]  /*4ea0*/  IMAD.MOV R7, RZ, RZ, -R3 ;  /* 0x000000ffff077224 */ /* 0x000fe400078e0a03 */
[----:B------:R-:W-:-:S04]  /*4eb0*/  IMAD.HI.U32 R4, R9, R76, RZ ;  /* 0x0000004c09047227 */ /* 0x000fc800078e00ff */
[C---:B------:R-:W-:Y:S02]  /*4ec0*/  IMAD R74, R2.reuse, R7, R74 ;  /* 0x00000007024a7224 */ /* 0x040fe400078e024a */
[----:B------:R-:W-:Y:S02]  /*4ed0*/  IMAD.MOV R7, RZ, RZ, -R4 ;  /* 0x000000ffff077224 */ /* 0x000fe400078e0a04 */
[----:B------:R-:W-:Y:S02]  /*4ee0*/  @!P6 IMAD.IADD R73, R73, 0x1, -R2 ;  /* 0x000000014949e824 */ /* 0x000fe400078e0a02 */
[----:B------:R-:W-:Y:S02]  /*4ef0*/  IMAD R76, R2, R7, R76 ;  /* 0x00000007024c7224 */ /* 0x000fe400078e024c */
[----:B------:R-:W-:-:S04]  /*4f00*/  IMAD.HI.U32 R3, R9, R75, RZ ;  /* 0x0000004b09037227 */ /* 0x000fc800078e00ff */
[----:B------:R-:W-:Y:S01]  /*4f10*/  @!P5 IMAD.IADD R72, R72, 0x1, -R2 ;  /* 0x000000014848d824 */ /* 0x000fe200078e0a02 */
[C---:B------:R-:W-:Y:S01]  /*4f20*/  ISETP.GT.U32.AND P5, PT, R2.reuse, R74, PT ;  /* 0x0000004a0200720c */ /* 0x040fe20003fa4070 */
[----:B------:R-:W-:Y:S01]  /*4f30*/  @!P0 IMAD.MOV R73, RZ, RZ, -R73 ;  /* 0x000000ffff498224 */ /* 0x000fe200078e0a49 */
[----:B------:R-:W-:Y:S01]  /*4f40*/  ISETP.GT.U32.AND P0, PT, R2, R76, PT ;  /* 0x0000004c0200720c */ /* 0x000fe20003f04070 */
[----:B------:R-:W-:Y:S02]  /*4f50*/  IMAD.MOV R3, RZ, RZ, -R3 ;  /* 0x000000ffff037224 */ /* 0x000fe400078e0a03 */
[----:B------:R-:W-:Y:S01]  /*4f60*/  @!P3 IMAD.MOV R71, RZ, RZ, -R71 ;  /* 0x000000ffff47b224 */ /* 0x000fe200078e0a47 */
[----:B------:R-:W-:Y:S01]  /*4f70*/  ISETP.GE.AND P3, PT, R8, RZ, PT ;  /* 0x000000ff0800720c */ /* 0x000fe20003f66270 */
[----:B------:R-:W-:Y:S02]  /*4f80*/  IMAD R75, R2, R3, R75 ;  /* 0x00000003024b7224 */ /* 0x000fe400078e024b */
[----:B------:R-:W-:-:S02]  /*4f90*/  VIADD R8, R0, 0x1b1 ;  /* 0x000001b100087836 */ /* 0x000fc40000000000 */
[----:B------:R-:W-:Y:S01]  /*4fa0*/  @!P2 IMAD.MOV R72, RZ, RZ, -R72 ;  /* 0x000000ffff48a224 */ /* 0x000fe200078e0a48 */
[----:B------:R-:W-:Y:S01]  /*4fb0*/  ISETP.GT.U32.AND P2, PT, R2, R75, PT ;  /* 0x0000004b0200720c */ /* 0x000fe20003f44070 */
[----:B------:R-:W-:Y:S01]  /*4fc0*/  VIADD R11, R0, 0x1af ;  /* 0x000001af000b7836 */ /* 0x000fe20000000000 */
[----:B------:R-:W-:Y:S01]  /*4fd0*/  IABS R78, R8 ;  /* 0x00000008004e7213 */ /* 0x000fe20000000000 */
[--C-:B------:R-:W-:Y:S02]  /*4fe0*/  @!P5 IMAD.IADD R74, R74, 0x1, -R2.reuse ;  /* 0x000000014a4ad824 */ /* 0x100fe400078e0a02 */
[----:B------:R-:W-:Y:S01]  /*4ff0*/  @!P0 IMAD.IADD R76, R76, 0x1, -R2 ;  /* 0x000000014c4c8824 */ /* 0x000fe200078e0a02 */
[----:B------:R-:W-:Y:S01]  /*5000*/  IABS R80, R11 ;  /* 0x0000000b00507213 */ /* 0x000fe20000000000 */
[----:B------:R-:W-:Y:S01]  /*5010*/  VIADD R3, R0, 0x1b2 ;  /* 0x000001b200037836 */ /* 0x000fe20000000000 */
[C---:B------:R-:W-:Y:S01]  /*5020*/  ISETP.GT.U32.AND P5, PT, R2.reuse, R74, PT ;  /* 0x0000004a0200720c */ /* 0x040fe20003fa4070 */
[----:B------:R-:W-:Y:S01]  /*5030*/  IMAD.HI.U32 R4, R9, R78, RZ ;  /* 0x0000004e09047227 */ /* 0x000fe200078e00ff */
[----:B------:R-:W-:-:S02]  /*5040*/  ISETP.GT.U32.AND P0, PT, R2, R76, PT ;  /* 0x0000004c0200720c */ /* 0x000fc40003f04070 */
[----:B------:R-:W-:Y:S01]  /*5050*/  IABS R77, R3 ;  /* 0x00000003004d7213 */ /* 0x000fe20000000000 */
[----:B------:R-:W-:Y:S01]  /*5060*/  @!P1 IMAD.MOV R70, RZ, RZ, -R70 ;  /* 0x000000ffff469224 */ /* 0x000fe200078e0a46 */
[----:B------:R-:W-:Y:S01]  /*5070*/  ISETP.GE.AND P1, PT, R6, RZ, PT ;  /* 0x000000ff0600720c */ /* 0x000fe20003f26270 */
[----:B------:R-:W-:Y:S01]  /*5080*/  IMAD.MOV R7, RZ, RZ, -R4 ;  /* 0x000000ffff077224 */ /* 0x000fe200078e0a04 */
[----:B------:R-:W-:Y:S01]  /*5090*/  ISETP.GE.AND P6, PT, R3, RZ, PT ;  /* 0x000000ff0300720c */ /* 0x000fe20003fc6270 */
[----:B------:R-:W-:-:S04]  /*50a0*/  IMAD.HI.U32 R4, R9, R80, RZ ;  /* 0x0000005009047227 */ /* 0x000fc800078e00ff */
[----:B------:R-:W-:Y:S02]  /*50b0*/  @!P2 IMAD.IADD R75, R75, 0x1, -R2 ;  /* 0x000000014b4ba824 */ /* 0x000fe400078e0a02 */
[----:B------:R-:W-:Y:S02]  /*50c0*/  IMAD R78, R2, R7, R78 ;  /* 0x00000007024e7224 */ /* 0x000fe400078e024e */
[----:B------:R-:W-:Y:S01]  /*50d0*/  VIADD R10, R0, 0x1b0 ;  /* 0x000001b0000a7836 */ /* 0x000fe20000000000 */
[----:B------:R-:W-:Y:S01]  /*50e0*/  ISETP.GT.U32.AND P2, PT, R2, R75, PT ;  /* 0x0000004b0200720c */ /* 0x000fe20003f44070 */
[----:B------:R-:W-:-:S03]  /*50f0*/  IMAD.HI.U32 R3, R9, R77, RZ ;  /* 0x0000004d09037227 */ /* 0x000fc600078e00ff */
[----:B------:R-:W-:Y:S01]  /*5100*/  IABS R79, R10 ;  /* 0x0000000a004f7213 */ /* 0x000fe20000000000 */
[----:B------:R-:W-:Y:S02]  /*5110*/  IMAD.MOV R7, RZ, RZ, -R4 ;  /* 0x000000ffff077224 */ /* 0x000fe400078e0a04 */
[----:B------:R-:W-:Y:S02]  /*5120*/  IMAD.MOV R6, RZ, RZ, -R3 ;  /* 0x000000ffff067224 */ /* 0x000fe400078e0a03 */
[----:B------:R-:W-:Y:S01]  /*5130*/  @!P5 IMAD.IADD R74, R74, 0x1, -R2 ;  /* 0x000000014a4ad824 */ /* 0x000fe200078e0a02 */
[----:B------:R-:W-:Y:S01]  /*5140*/  ISETP.GE.AND P5, PT, R8, RZ, PT ;  /* 0x000000ff0800720c */ /* 0x000fe20003fa6270 */
[----:B------:R-:W-:Y:S02]  /*5150*/  IMAD R80, R2, R7, R80 ;  /* 0x0000000702507224 */ /* 0x000fe400078e0250 */
[----:B------:R-:W-:Y:S02]  /*5160*/  @!P0 IMAD.IADD R76, R76, 0x1, -R2 ;  /* 0x000000014c4c8824 */ /* 0x000fe400078e0a02 */
[----:B------:R-:W-:-:S02]  /*5170*/  IMAD R77, R2, R6, R77 ;  /* 0x00000006024d7224 */ /* 0x000fc400078e024d */
[----:B------:R-:W-:Y:S01]  /*5180*/  @!P1 IMAD.MOV R74, RZ, RZ, -R74 ;  /* 0x000000ffff4a9224 */ /* 0x000fe200078e0a4a */
[C---:B------:R-:W-:Y:S01]  /*5190*/  ISETP.GT.U32.AND P1, PT, R2.reuse, R78, PT ;  /* 0x0000004e0200720c */ /* 0x040fe20003f24070 */
[----:B------:R-:W-:Y:S01]  /*51a0*/  @!P3 IMAD.MOV R76, RZ, RZ, -R76 ;  /* 0x000000ffff4cb224 */ /* 0x000fe200078e0a4c */
[----:B------:R-:W-:Y:S01]  /*51b0*/  ISETP.GT.U32.AND P3, PT, R2, R80, PT ;  /* 0x000000500200720c */ /* 0x000fe20003f64070 */
[----:B------:R-:W-:Y:S02]  /*51c0*/  VIADD R6, R0, 0x1ae ;  /* 0x000001ae00067836 */ /* 0x000fe40000000000 */
[----:B------:R-:W-:-:S03]  /*51d0*/  IMAD.HI.U32 R3, R9, R79, RZ ;  /* 0x0000004f09037227 */ /* 0x000fc600078e00ff */
[----:B------:R-:W-:Y:S01]  /*51e0*/  IABS R81, R6 ;  /* 0x0000000600517213 */ /* 0x000fe20000000000 */
[----:B------:R-:W-:Y:S02]  /*51f0*/  IMAD.MOV R3, RZ, RZ, -R3 ;  /* 0x000000ffff037224 */ /* 0x000fe400078e0a03 */
[----:B------:R-:W-:Y:S01]  /*5200*/  @!P2 IMAD.IADD R75, R75, 0x1, -R2 ;  /* 0x000000014b4ba824 */ /* 0x000fe200078e0a02 */
[C---:B------:R-:W-:Y:S01]  /*5210*/  ISETP.GT.U32.AND P2, PT, R2.reuse, R77, PT ;  /* 0x0000004d0200720c */ /* 0x040fe20003f44070 */
[----:B------:R-:W-:Y:S02]  /*5220*/  IMAD R79, R2, R3, R79 ;  /* 0x00000003024f7224 */ /* 0x000fe400078e024f */
[----:B------:R-:W-:Y:S02]  /*5230*/  VIADD R7, R0, 0x1ad ;  /* 0x000001ad00077836 */ /* 0x000fe40000000000 */
[----:B------:R-:W-:Y:S01]  /*5240*/  IMAD.HI.U32 R3, R9, R81, RZ ;  /* 0x0000005109037227 */ /* 0x000fe200078e00ff */
[----:B------:R-:W-:-:S02]  /*5250*/  ISETP.GT.U32.AND P0, PT, R2, R79, PT ;  /* 0x0000004f0200720c */ /* 0x000fc40003f04070 */
[----:B------:R-:W-:Y:S01]  /*5260*/  IABS R82, R7 ;  /* 0x0000000700527213 */ /* 0x000fe20000000000 */
[--C-:B------:R-:W-:Y:S02]  /*5270*/  @!P1 IMAD.IADD R78, R78, 0x1, -R2.reuse ;  /* 0x000000014e4e9824 */ /* 0x100fe400078e0a02 */
[--C-:B------:R-:W-:Y:S02]  /*5280*/  @!P3 IMAD.IADD R80, R80, 0x1, -R2.reuse ;  /* 0x000000015050b824 */ /* 0x100fe400078e0a02 */
[----:B------:R-:W-:Y:S01]  /*5290*/  IMAD.MOV R3, RZ, RZ, -R3 ;  /* 0x000000ffff037224 */ /* 0x000fe200078e0a03 */
[C---:B------:R-:W-:Y:S01]  /*52a0*/  ISETP.GT.U32.AND P1, PT, R2.reuse, R78, PT ;  /* 0x0000004e0200720c */ /* 0x040fe20003f24070 */
[----:B------:R-:W-:Y:S01]  /*52b0*/  @!P2 IMAD.IADD R77, R77, 0x1, -R2 ;  /* 0x000000014d4da824 */ /* 0x000fe200078e0a02 */
[C---:B------:R-:W-:Y:S01]  /*52c0*/  ISETP.GT.U32.AND P3, PT, R2.reuse, R80, PT ;  /* 0x000000500200720c */ /* 0x040fe20003f64070 */
[C---:B------:R-:W-:Y:S02]  /*52d0*/  IMAD R81, R2.reuse, R3, R81 ;  /* 0x0000000302517224 */ /* 0x040fe400078e0251 */
[----:B------:R-:W-:Y:S01]  /*52e0*/  IMAD.HI.U32 R3, R9, R82, RZ ;  /* 0x0000005209037227 */ /* 0x000fe200078e00ff */
[----:B------:R-:W-:-:S03]  /*52f0*/  ISETP.GT.U32.AND P2, PT, R2, R77, PT ;  /* 0x0000004d0200720c */ /* 0x000fc60003f44070 */
[----:B------:R-:W-:Y:S02]  /*5300*/  IMAD.MOV R3, RZ, RZ, -R3 ;  /* 0x000000ffff037224 */ /* 0x000fe400078e0a03 */
[----:B------:R-:W-:Y:S02]  /*5310*/  VIADD R8, R0, 0x1ac ;  /* 0x000001ac00087836 */ /* 0x000fe40000000000 */
[----:B------:R-:W-:Y:S02]  /*5320*/  @!P0 IMAD.IADD R79, R79, 0x1, -R2 ;  /* 0x000000014f4f8824 */ /* 0x000fe400078e0a02 */
[----:B------:R-:W-:Y:S01]  /*5330*/  IMAD R82, R2, R3, R82 ;  /* 0x0000000302527224 */ /* 0x000fe200078e0252 */
[----:B------:R-:W-:Y:S01]  /*5340*/  IABS R83, R8 ;  /* 0x0000000800537213 */ /* 0x000fe20000000000 */
[--C-:B------:R-:W-:Y:S01]  /*5350*/  @!P1 IMAD.IADD R78, R78, 0x1, -R2.reuse ;  /* 0x000000014e4e9824 */ /* 0x100fe200078e0a02 */
[----:B------:R-:W-:Y:S01]  /*5360*/  ISETP.GT.U32.AND P0, PT, R2, R79, PT ;  /* 0x0000004f0200720c */ /* 0x000fe20003f04070 */
[----:B------:R-:W-:Y:S01]  /*5370*/  @!P3 IMAD.IADD R80, R80, 0x1, -R2 ;  /* 0x000000015050b824 */ /* 0x000fe200078e0a02 */
[C---:B------:R-:W-:Y:S01]  /*5380*/  ISETP.GT.U32.AND P1, PT, R2.reuse, R81, PT ;  /* 0x000000510200720c */ /* 0x040fe20003f24070 */
[----:B------:R-:W-:Y:S01]  /*5390*/  @!P4 IMAD.MOV R75, RZ, RZ, -R75 ;  /* 0x000000ffff4bc224 */ /* 0x000fe200078e0a4b */
[----:B------:R-:W-:Y:S01]  /*53a0*/  ISETP.GT.U32.AND P3, PT, R2, R82, PT ;  /* 0x000000520200720c */ /* 0x000fe20003f64070 */
[----:B------:R-:W-:Y:S01]  /*53b0*/  IMAD.HI.U32 R4, R9, R83, RZ ;  /* 0x0000005309047227 */ /* 0x000fe200078e00ff */
[----:B------:R-:W-:-:S03]  /*53c0*/  ISETP.GE.AND P4, PT, R10, RZ, PT ;  /* 0x000000ff0a00720c */ /* 0x000fc60003f86270 */
[----:B------:R-:W-:Y:S01]  /*53d0*/  @!P2 IMAD.IADD R77, R77, 0x1, -R2 ;  /* 0x000000014d4da824 */ /* 0x000fe200078e0a02 */
[----:B------:R-:W-:Y:S01]  /*53e0*/  ISETP.GE.AND P2, PT, R11, RZ, PT ;  /* 0x000000ff0b00720c */ /* 0x000fe20003f46270 */
[----:B------:R-:W-:Y:S02]  /*53f0*/  IMAD.MOV R4, RZ, RZ, -R4 ;  /* 0x000000ffff047224 */ /* 0x000fe400078e0a04 */
[----:B------:R-:W-:Y:S02]  /*5400*/  VIADD R3, R0, 0x1ab ;  /* 0x000001ab00037836 */ /* 0x000fe40000000000 */
[----:B------:R-:W-:Y:S02]  /*5410*/  IMAD R83, R2, R4, R83 ;  /* 0x0000000402537224 */ /* 0x000fe400078e0253 */
[--C-:B------:R-:W-:Y:S01]  /*5420*/  @!P0 IMAD.IADD R79, R79, 0x1, -R2.reuse ;  /* 0x000000014f4f8824 */ /* 0x100fe200078e0a02 */
[----:B------:R-:W-:Y:S01]  /*5430*/  IABS R84, R3 ;  /* 0x0000000300547213 */ /* 0x000fe20000000000 */
[----:B------:R-:W-:Y:S01]  /*5440*/  @!P1 IMAD.IADD R81, R81, 0x1, -R2 ;  /* 0x0000000151519824 */ /* 0x000fe200078e0a02 */
[----:B------:R-:W-:Y:S01]  /*5450*/  ISETP.GE.AND P0, PT, R8, RZ, PT ;  /* 0x000000ff0800720c */ /* 0x000fe20003f06270 */
[----:B------:R-:W-:-:S02]  /*5460*/  VIADD R4, R0, 0x1aa ;  /* 0x000001aa00047836 */ /* 0x000fc40000000000 */
[----:B------:R-:W-:Y:S01]  /*5470*/  @!P3 IMAD.IADD R82, R82, 0x1, -R2 ;  /* 0x000000015252b824 */ /* 0x000fe200078e0a02 */
[C---:B------:R-:W-:Y:S01]  /*5480*/  ISETP.GT.U32.AND P1, PT, R2.reuse, R81, PT ;  /* 0x000000510200720c */ /* 0x040fe20003f24070 */
[----:B------:R-:W-:Y:S01]  /*5490*/  @!P4 IMAD.MOV R79, RZ, RZ, -R79 ;  /* 0x000000ffff4fc224 */ /* 0x000fe200078e0a4f */
[----:B------:R-:W-:Y:S01]  /*54a0*/  ISETP.GE.AND P4, PT, R3, RZ, PT ;  /* 0x000000ff0300720c */ /* 0x000fe20003f86270 */
[C---:B------:R-:W-:Y:S01]  /*54b0*/  IMAD.HI.U32 R3, R9.reuse, R84, RZ ;  /* 0x0000005409037227 */ /* 0x040fe200078e00ff */
[----:B------:R-:W-:Y:S02]  /*54c0*/  IABS R85, R4 ;  /* 0x0000000400557213 */ /* 0x000fe40000000000 */
[----:B------:R-:W-:Y:S01]  /*54d0*/  ISETP.GT.U32.AND P3, PT, R2, R82, PT ;  /* 0x000000520200720c */ /* 0x000fe20003f64070 */
[----:B------:R-:W-:Y:S01]  /*54e0*/  @!P6 IMAD.MOV R77, RZ, RZ, -R77 ;  /* 0x000000ffff4de224 */ /* 0x000fe200078e0a4d */
[----:B------:R-:W-:Y:S01]  /*54f0*/  ISETP.GE.AND P6, PT, R6, RZ, PT ;  /* 0x000000ff0600720c */ /* 0x000fe20003fc6270 */
[----:B------:R-:W-:Y:S01]  /*5500*/  @!P2 IMAD.MOV R80, RZ, RZ, -R80 ;  /* 0x000000ffff50a224 */ /* 0x000fe200078e0a50 */
[----:B------:R-:W-:Y:S01]  /*5510*/  ISETP.GE.AND P2, PT, R4, RZ, PT ;  /* 0x000000ff0400720c */ /* 0x000fe20003f46270 */
[----:B------:R-:W-:-:S04]  /*5520*/  IMAD.HI.U32 R4, R9, R85, RZ ;  /* 0x0000005509047227 */ /* 0x000fc800078e00ff */
[----:B------:R-:W-:Y:S02]  /*5530*/  IMAD.MOV R3, RZ, RZ, -R3 ;  /* 0x000000ffff037224 */ /* 0x000fe400078e0a03 */
[----:B------:R-:W-:Y:S02]  /*5540*/  IMAD.MOV R4, RZ, RZ, -R4 ;  /* 0x000000ffff047224 */ /* 0x000fe400078e0a04 */
[C---:B------:R-:W-:Y:S02]  /*5550*/  IMAD R84, R2.reuse, R3, R84 ;  /* 0x0000000302547224 */ /* 0x040fe400078e0254 */
[--C-:B------:R-:W-:Y:S01]  /*5560*/  @!P1 IMAD.IADD R81, R81, 0x1, -R2.reuse ;  /* 0x0000000151519824 */ /* 0x100fe200078e0a02 */
[C---:B------:R-:W-:Y:S01]  /*5570*/  ISETP.GT.U32.AND P1, PT, R2.reuse, R83, PT ;  /* 0x000000530200720c */ /* 0x040fe20003f24070 */
[----:B------:R-:W-:Y:S02]  /*5580*/  IMAD R85, R2, R4, R85 ;  /* 0x0000000402557224 */ /* 0x000fe400078e0255 */
[----:B------:R-:W-:Y:S01]  /*5590*/  @!P3 IMAD.IADD R82, R82, 0x1, -R2 ;  /* 0x000000015252b824 */ /* 0x000fe200078e0a02 */
[C---:B------:R-:W-:Y:S01]  /*55a0*/  ISETP.GT.U32.AND P3, PT, R2.reuse, R84, PT ;  /* 0x000000540200720c */ /* 0x040fe20003f64070 */
[----:B------:R-:W-:Y:S01]  /*55b0*/  @!P6 IMAD.MOV R81, RZ, RZ, -R81 ;  /* 0x000000ffff51e224 */ /* 0x000fe200078e0a51 */
[----:B------:R-:W-:Y:S01]  /*55c0*/  ISETP.GT.U32.AND P6, PT, R2, R85, PT ;  /* 0x000000550200720c */ /* 0x000fe20003fc4070 */
[----:B------:R-:W-:-:S02]  /*55d0*/  VIADD R6, R0, 0x1a9 ;  /* 0x000001a900067836 */ /* 0x000fc40000000000 */
[----:B------:R-:W-:Y:S01]  /*55e0*/  @!P5 IMAD.MOV R78, RZ, RZ, -R78 ;  /* 0x000000ffff4ed224 */ /* 0x000fe200078e0a4e */
[----:B------:R-:W-:Y:S01]  /*55f0*/  ISETP.GE.AND P5, PT, R7, RZ, PT ;  /* 0x000000ff0700720c */ /* 0x000fe20003fa6270 */
[C---:B------:R-:W-:Y:S01]  /*5600*/  VIADD R7, R0.reuse, 0x1a8 ;  /* 0x000001a800077836 */ /* 0x040fe20000000000 */
[----:B------:R-:W-:Y:S01]  /*5610*/  IABS R86, R6 ;  /* 0x0000000600567213 */ /* 0x000fe20000000000 */
[--C-:B------:R-:W-:Y:S02]  /*5620*/  @!P1 IMAD.IADD R83, R83, 0x1, -R2.reuse ;  /* 0x0000000153539824 */ /* 0x100fe400078e0a02 */
[----:B------:R-:W-:Y:S01]  /*5630*/  VIADD R8, R0, 0x1a7 ;  /* 0x000001a700087836 */ /* 0x000fe20000000000 */
[----:B------:R-:W-:Y:S01]  /*5640*/  IABS R87, R7 ;  /* 0x0000000700577213 */ /* 0x000fe20000000000 */
[--C-:B------:R-:W-:Y:S01]  /*5650*/  @!P3 IMAD.IADD R84, R84, 0x1, -R2.reuse ;  /* 0x000000015454b824 */ /* 0x100fe200078e0a02 */
[C---:B------:R-:W-:Y:S01]  /*5660*/  ISETP.GT.U32.AND P1, PT, R2.reuse, R83, PT ;  /* 0x000000530200720c */ /* 0x040fe20003f24070 */
[----:B------:R-:W-:Y:S01]  /*5670*/  @!P6 IMAD.IADD R85, R85, 0x1, -R2 ;  /* 0x000000015555e824 */ /* 0x000fe200078e0a02 */
[----:B------:R-:W-:Y:S01]  /*5680*/  IABS R88, R8 ;  /* 0x0000000800587213 */ /* 0x000fe20000000000 */
[----:B------:R-:W-:Y:S01]  /*5690*/  IMAD.HI.U32 R3, R9, R86, RZ ;  /* 0x0000005609037227 */ /* 0x000fe200078e00ff */
[----:B------:R-:W-:-:S02]  /*56a0*/  ISETP.GT.U32.AND P3, PT, R2, R84, PT ;  /* 0x000000540200720c */ /* 0x000fc40003f64070 */
[----:B------:R-:W-:Y:S01]  /*56b0*/  ISETP.GT.U32.AND P6, PT, R2, R85, PT ;  /* 0x000000550200720c */ /* 0x000fe20003fc4070 */
[----:B------:R-:W-:-:S04]  /*56c0*/  IMAD.HI.U32 R4, R9, R87, RZ ;  /* 0x0000005709047227 */ /* 0x000fc800078e00ff */
[----:B------:R-:W-:Y:S02]  /*56d0*/  IMAD.MOV R3, RZ, RZ, -R3 ;  /* 0x000000ffff037224 */ /* 0x000fe400078e0a03 */
[----:B------:R-:W-:Y:S02]  /*56e0*/  IMAD.MOV R4, RZ, RZ, -R4 ;  /* 0x000000ffff047224 */ /* 0x000fe400078e0a04 */
[----:B------:R-:W-:Y:S02]  /*56f0*/  IMAD R86, R2, R3, R86 ;  /* 0x0000000302567224 */ /* 0x000fe400078e0256 */
[----:B------:R-:W-:Y:S02]  /*5700*/  VIADD R10, R0, 0x1a6 ;  /* 0x000001a6000a7836 */ /* 0x000fe40000000000 */
[----:B------:R-:W-:Y:S02]  /*5710*/  IMAD R87, R2, R4, R87 ;  /* 0x0000000402577224 */ /* 0x000fe400078e0257 */
[----:B------:R-:W-:Y:S01]  /*5720*/  @!P3 IMAD.IADD R84, R84, 0x1, -R2 ;  /* 0x000000015454b824 */ /* 0x000fe200078e0a02 */
[----:B------:R-:W-:Y:S01]  /*5730*/  IABS R89, R10 ;  /* 0x0000000a00597213 */ /* 0x000fe20000000000 */
[----:B------:R-:W-:Y:S01]  /*5740*/  IMAD.HI.U32 R3, R9, R88, RZ ;  /* 0x0000005809037227 */ /* 0x000fe200078e00ff */
[----:B------:R-:W-:-:S03]  /*5750*/  ISETP.GT.U32.AND P3, PT, R2, R86, PT ;  /* 0x000000560200720c */ /* 0x000fc60003f64070 */
[--C-:B------:R-:W-:Y:S01]  /*5760*/  @!P1 IMAD.IADD R83, R83, 0x1, -R2.reuse ;  /* 0x0000000153539824 */ /* 0x100fe200078e0a02 */
[----:B------:R-:W-:Y:S01]  /*5770*/  ISETP.GE.AND P1, PT, R7, RZ, PT ;  /* 0x000000ff0700720c */ /* 0x000fe20003f26270 */
[----:B------:R-:W-:Y:S01]  /*5780*/  @!P6 IMAD.IADD R85, R85, 0x1, -R2 ;  /* 0x000000015555e824 */ /* 0x000fe200078e0a02 */
[----:B------:R-:W-:Y:S01]  /*5790*/  ISETP.GT.U32.AND P6, PT, R2, R87, PT ;  /* 0x000000570200720c */ /* 0x000fe20003fc4070 */
[----:B------:R-:W-:Y:S02]  /*57a0*/  IMAD.MOV R7, RZ, RZ, -R3 ;  /* 0x000000ffff077224 */ /* 0x000fe400078e0a03 */
[----:B------:R-:W-:-:S04]  /*57b0*/  IMAD.HI.U32 R3, R9, R89, RZ ;  /* 0x0000005909037227 */ /* 0x000fc800078e00ff */
[----:B------:R-:W-:Y:S02]  /*57c0*/  IMAD R88, R2, R7, R88 ;  /* 0x0000000702587224 */ /* 0x000fe400078e0258 */
[----:B------:R-:W-:Y:S02]  /*57d0*/  IMAD.MOV R7, RZ, RZ, -R3 ;  /* 0x000000ffff077224 */ /* 0x000fe400078e0a03 */
[--C-:B------:R-:W-:Y:S01]  /*57e0*/  @!P3 IMAD.IADD R86, R86, 0x1, -R2.reuse ;  /* 0x000000015656b824 */ /* 0x100fe200078e0a02 */
[C---:B------:R-:W-:Y:S01]  /*57f0*/  ISETP.GT.U32.AND P3, PT, R2.reuse, R88, PT ;  /* 0x000000580200720c */ /* 0x040fe20003f64070 */
[C---:B------:R-:W-:Y:S02]  /*5800*/  IMAD R89, R2.reuse, R7, R89 ;  /* 0x0000000702597224 */ /* 0x040fe400078e0259 */
[----:B------:R-:W-:Y:S02]  /*5810*/  @!P6 IMAD.IADD R87, R87, 0x1, -R2 ;  /* 0x000000015757e824 */ /* 0x000fe400078e0a02 */
[----:B------:R-:W-:Y:S01]  /*5820*/  IMAD.HI.U32 R4, R9, R90, RZ ;  /* 0x0000005a09047227 */ /* 0x000fe200078e00ff */
[----:B------:R-:W-:-:S03]  /*5830*/  ISETP.GT.U32.AND P6, PT, R2, R89, PT ;  /* 0x000000590200720c */ /* 0x000fc60003fc4070 */
[----:B------:R-:W-:Y:S02]  /*5840*/  IMAD.MOV R11, RZ, RZ, -R4 ;  /* 0x000000ffff0b7224 */ /* 0x000fe400078e0a04 */
[----:B------:R-:W-:-:S04]  /*5850*/  IMAD.HI.U32 R3, R9, R92, RZ ;  /* 0x0000005c09037227 */ /* 0x000fc800078e00ff */
[----:B------:R-:W-:Y:S01]  /*5860*/  @!P3 IMAD.IADD R88, R88, 0x1, -R2 ;  /* 0x000000015858b824 */ /* 0x000fe200078e0a02 */
[C---:B------:R-:W-:Y:S01]  /*5870*/  ISETP.GT.U32.AND P3, PT, R2.reuse, R86, PT ;  /* 0x000000560200720c */ /* 0x040fe20003f64070 */
[C---:B------:R-:W-:Y:S02]  /*5880*/  IMAD R90, R2.reuse, R11, R90 ;  /* 0x0000000b025a7224 */ /* 0x040fe400078e025a */
[----:B------:R-:W-:Y:S01]  /*5890*/  @!P6 IMAD.IADD R89, R89, 0x1, -R2 ;  /* 0x000000015959e824 */ /* 0x000fe200078e0a02 */
[C---:B------:R-:W-:Y:S01]  /*58a0*/  ISETP.GT.U32.AND P6, PT, R2.reuse, R88, PT ;  /* 0x000000580200720c */ /* 0x040fe20003fc4070 */
[----:B------:R-:W-:Y:S01]  /*58b0*/  @!P2 IMAD.MOV R85, RZ, RZ, -R85 ;  /* 0x000000ffff55a224 */ /* 0x000fe200078e0a55 */
[----:B------:R-:W-:Y:S01]  /*58c0*/  ISETP.GT.U32.AND P2, PT, R2, R90, PT ;  /* 0x0000005a0200720c */ /* 0x000fe20003f44070 */
[----:B------:R-:W-:Y:S02]  /*58d0*/  IMAD.MOV R3, RZ, RZ, -R3 ;  /* 0x000000ffff037224 */ /* 0x000fe400078e0a03 */
[----:B------:R-:W-:Y:S01]  /*58e0*/  @!P5 IMAD.MOV R82, RZ, RZ, -R82 ;  /* 0x000000ffff52d224 */ /* 0x000fe200078e0a52 */
[----:B------:R-:W-:Y:S01]  /*58f0*/  ISETP.GE.AND P5, PT, R6, RZ, PT ;  /* 0x000000ff0600720c */ /* 0x000fe20003fa6270 */
[----:B------:R-:W-:Y:S01]  /*5900*/  @!P4 IMAD.MOV R84, RZ, RZ, -R84 ;  /* 0x000000ffff54c224 */ /* 0x000fe200078e0a54 */
[----:B------:R-:W-:Y:S01]  /*5910*/  ISETP.GT.U32.AND P4, PT, R2, R89, PT ;  /* 0x000000590200720c */ /* 0x000fe20003f84070 */
[----:B------:R-:W-:-:S04]  /*5920*/  IMAD.HI.U32 R6, R9, R91, RZ ;  /* 0x0000005b09067227 */ /* 0x000fc800078e00ff */
[C---:B------:R-:W-:Y:S02]  /*5930*/  IMAD R92, R2.reuse, R3, R92 ;  /* 0x00000003025c7224 */ /* 0x040fe400078e025c */
[----:B------:R-:W-:Y:S01]  /*5940*/  @!P0 IMAD.MOV R83, RZ, RZ, -R83 ;  /* 0x000000ffff538224 */ /* 0x000fe200078e0a53 */
[----:B------:R-:W-:Y:S01]  /*5950*/  ISETP.GT.U32.AND P0, PT, R2, R87, PT ;  /* 0x000000570200720c */ /* 0x000fe20003f04070 */
[----:B------:R-:W-:Y:S02]  /*5960*/  IMAD.MOV R6, RZ, RZ, -R6 ;  /* 0x000000ffff067224 */ /* 0x000fe400078e0a06 */
[----:B------:R-:W-:Y:S02]  /*5970*/  VIADD R11, R0, 0x1a1 ;  /* 0x000001a1000b7836 */ /* 0x000fe40000000000 */
[----:B------:R-:W-:Y:S01]  /*5980*/  @!P6 IMAD.IADD R88, R88, 0x1, -R2 ;  /* 0x000000015858e824 */ /* 0x000fe200078e0a02 */
[C---:B------:R-:W-:Y:S01]  /*5990*/  ISETP.GT.U32.AND P6, PT, R2.reuse, R92, PT ;  /* 0x0000005c0200720c */ /* 0x040fe20003fc4070 */
[----:B------:R-:W-:Y:S01]  /*59a0*/  IMAD R91, R2, R6, R91 ;  /* 0x00000006025b7224 */ /* 0x000fe200078e025b */
[----:B------:R-:W-:Y:S01]  /*59b0*/  IABS R94, R11 ;  /* 0x0000000b005e7213 */ /* 0x000fe20000000000 */
[----:B------:R-:W-:-:S02]  /*59c0*/  VIADD R6, R0, 0x1a2 ;  /* 0x000001a200067836 */ /* 0x000fc40000000000 */
[--C-:B------:R-:W-:Y:S01]  /*59d0*/  @!P3 IMAD.IADD R86, R86, 0x1, -R2.reuse ;  /* 0x000000015656b824 */ /* 0x100fe200078e0a02 */
[----:B------:R-:W-:Y:S01]  /*59e0*/  ISETP.GT.U32.AND P3, PT, R2, R91, PT ;  /* 0x0000005b0200720c */ /* 0x000fe20003f64070 */
[--C-:B------:R-:W-:Y:S01]  /*59f0*/  @!P2 IMAD.IADD R90, R90, 0x1, -R2.reuse ;  /* 0x000000015a5aa824 */ /* 0x100fe200078e0a02 */
[----:B------:R-:W-:Y:S01]  /*5a00*/  IABS R93, R6 ;  /* 0x00000006005d7213 */ /* 0x000fe20000000000 */
[----:B------:R-:W-:Y:S01]  /*5a10*/  @!P4 IMAD.IADD R89, R89, 0x1, -R2 ;  /* 0x000000015959c824 */ /* 0x000fe200078e0a02 */
[----:B------:R-:W-:Y:S01]  /*5a20*/  ISETP.GE.AND P4, PT, R10, RZ, PT ;  /* 0x000000ff0a00720c */ /* 0x000fe20003f86270 */
[----:B------:R-:W-:Y:S01]  /*5a30*/  @!P5 IMAD.MOV R86, RZ, RZ, -R86 ;  /* 0x000000ffff56d224 */ /* 0x000fe200078e0a56 */
[----:B------:R-:W-:Y:S01]  /*5a40*/  ISETP.GT.U32.AND P5, PT, R2, R90, PT ;  /* 0x0000005a0200720c */ /* 0x000fe20003fa4070 */
[----:B------:R-:W-:Y:S01]  /*5a50*/  IMAD.HI.U32 R4, R9, R94, RZ ;  /* 0x0000005e09047227 */ /* 0x000fe200078e00ff */
[----:B------:R-:W-:-:S03]  /*5a60*/  ISETP.GE.AND P2, PT, R95, RZ, PT ;  /* 0x000000ff5f00720c */ /* 0x000fc60003f46270 */
[----:B------:R-:W-:Y:S01]  /*5a70*/  @!P0 IMAD.IADD R87, R87, 0x1, -R2 ;  /* 0x0000000157578824 */ /* 0x000fe200078e0a02 */
[----:B------:R-:W-:Y:S01]  /*5a80*/  ISETP.GE.AND P0, PT, R8, RZ, PT ;  /* 0x000000ff0800720c */ /* 0x000fe20003f06270 */
[----:B------:R-:W-:Y:S02]  /*5a90*/  IMAD.MOV R7, RZ, RZ, -R4 ;  /* 0x000000ffff077224 */ /* 0x000fe400078e0a04 */
[----:B------:R-:W-:-:S04]  /*5aa0*/  IMAD.HI.U32 R3, R9, R93, RZ ;  /* 0x0000005d09037227 */ /* 0x000fc800078e00ff */
[----:B------:R-:W-:Y:S02]  /*5ab0*/  VIADD R4, R0, 0x1a0 ;  /* 0x000001a000047836 */ /* 0x000fe40000000000 */
[----:B------:R-:W-:Y:S02]  /*5ac0*/  @!P6 IMAD.IADD R92, R92, 0x1, -R2 ;  /* 0x000000015c5ce824 */ /* 0x000fe400078e0a02 */
[----:B------:R-:W-:Y:S01]  /*5ad0*/  IMAD.MOV R3, RZ, RZ, -R3 ;  /* 0x000000ffff037224 */ /* 0x000fe200078e0a03 */
[----:B------:R-:W-:Y:S01]  /*5ae0*/  IABS R95, R4 ;  /* 0x00000004005f7213 */ /* 0x000fe20000000000 */
[C---:B------:R-:W-:Y:S01]  /*5af0*/  IMAD R94, R2.reuse, R7, R94 ;  /* 0x00000007025e7224 */ /* 0x040fe200078e025e */
[C---:B------:R-:W-:Y:S01]  /*5b00*/  ISETP.GT.U32.AND P6, PT, R2.reuse, R92, PT ;  /* 0x0000005c0200720c */ /* 0x040fe20003fc4070 */
[----:B------:R-:W-:Y:S02]  /*5b10*/  IMAD R93, R2, R3, R93 ;  /* 0x00000003025d7224 */ /* 0x000fe400078e025d */
[----:B------:R-:W-:Y:S01]  /*5b20*/  @!P4 IMAD.MOV R89, RZ, RZ, -R89 ;  /* 0x000000ffff59c224 */ /* 0x000fe200078e0a59 */
[----:B------:R-:W-:Y:S01]  /*5b30*/  ISETP.GE.AND P4, PT, R97, RZ, PT ;  /* 0x000000ff6100720c */ /* 0x000fe20003f86270 */
[----:B------:R-:W-:Y:S01]  /*5b40*/  @!P5 IMAD.IADD R90, R90, 0x1, -R2 ;  /* 0x000000015a5ad824 */ /* 0x000fe200078e0a02 */
[----:B------:R-:W-:Y:S01]  /*5b50*/  ISETP.GT.U32.AND P5, PT, R2, R94, PT ;  /* 0x0000005e0200720c */ /* 0x000fe20003fa4070 */
[----:B------:R-:W-:-:S04]  /*5b60*/  IMAD.HI.U32 R3, R9, R95, RZ ;  /* 0x0000005f09037227 */ /* 0x000fc800078e00ff */
[----:B------:R-:W-:Y:S01]  /*5b70*/  @!P3 IMAD.IADD R91, R91, 0x1, -R2 ;  /* 0x000000015b5bb824 */ /* 0x000fe200078e0a02 */
[----:B------:R-:W-:Y:S01]  /*5b80*/  ISETP.GE.AND P3, PT, R96, RZ, PT ;  /* 0x000000ff6000720c */ /* 0x000fe20003f66270 */
[----:B------:R-:W-:Y:S01]  /*5b90*/  @!P0 IMAD.MOV R88, RZ, RZ, -R88 ;  /* 0x000000ffff588224 */ /* 0x000fe200078e0a58 */
[C---:B------:R-:W-:Y:S01]  /*5ba0*/  ISETP.GT.U32.AND P0, PT, R2.reuse, R93, PT ;  /* 0x0000005d0200720c */ /* 0x040fe20003f04070 */
[----:B------:R-:W-:Y:S02]  /*5bb0*/  IMAD.MOV R3, RZ, RZ, -R3 ;  /* 0x000000ffff037224 */ /* 0x000fe400078e0a03 */
[----:B------:R-:W-:Y:S01]  /*5bc0*/  @!P1 IMAD.MOV R87, RZ, RZ, -R87 ;  /* 0x000000ffff579224 */ /* 0x000fe200078e0a57 */
[----:B------:R-:W-:Y:S01]  /*5bd0*/  ISETP.GT.U32.AND P1, PT, R2, R91, PT ;  /* 0x0000005b0200720c */ /* 0x000fe20003f24070 */
[----:B------:R-:W-:Y:S02]  /*5be0*/  VIADD R8, R0, 0x19f ;  /* 0x0000019f00087836 */ /* 0x000fe40000000000 */
[--C-:B------:R-:W-:Y:S01]  /*5bf0*/  @!P6 IMAD.IADD R92, R92, 0x1, -R2.reuse ;  /* 0x000000015c5ce824 */ /* 0x100fe200078e0a02 */
[----:B------:R-:W-:Y:S01]  /*5c00*/  ISETP.GE.AND P6, PT, R11, RZ, PT ;  /* 0x000000ff0b00720c */ /* 0x000fe20003fc6270 */
[----:B------:R-:W-:Y:S01]  /*5c10*/  IMAD R95, R2, R3, R95 ;  /* 0x00000003025f7224 */ /* 0x000fe200078e025f */
[----:B------:R-:W-:Y:S01]  /*5c20*/  IABS R96, R8 ;  /* 0x0000000800607213 */ /* 0x000fe20000000000 */
[----:B------:R-:W-:-:S02]  /*5c30*/  @!P5 IMAD.IADD R94, R94, 0x1, -R2 ;  /* 0x000000015e5ed824 */ /* 0x000fc400078e0a02 */
[----:B------:R-:W-:Y:S01]  /*5c40*/  @!P4 IMAD.MOV R92, RZ, RZ, -R92 ;  /* 0x000000ffff5cc224 */ /* 0x000fe200078e0a5c */
[----:B------:R-:W-:Y:S01]  /*5c50*/  ISETP.GT.U32.AND P4, PT, R2, R95, PT ;  /* 0x0000005f0200720c */ /* 0x000fe20003f84070 */
[----:B------:R-:W-:Y:S01]  /*5c60*/  @!P0 IMAD.IADD R93, R93, 0x1, -R2 ;  /* 0x000000015d5d8824 */ /* 0x000fe200078e0a02 */
[----:B------:R-:W-:Y:S01]  /*5c70*/  ISETP.GE.AND P0, PT, R4, RZ, PT ;  /* 0x000000ff0400720c */ /* 0x000fe20003f06270 */
[----:B------:R-:W-:Y:S01]  /*5c80*/  IMAD.HI.U32 R4, R9, R96, RZ ;  /* 0x0000006009047227 */ /* 0x000fe200078e00ff */
[----:B------:R-:W-:-:S03]  /*5c90*/  ISETP.GT.U32.AND P5, PT, R2, R94, PT ;  /* 0x0000005e0200720c */ /* 0x000fc60003fa4070 */
[----:B------:R-:W-:Y:S01]  /*5ca0*/  @!P1 IMAD.IADD R91, R91, 0x1, -R2 ;  /* 0x000000015b5b9824 */ /* 0x000fe200078e0a02 */
[----:B------:R-:W-:Y:S01]  /*5cb0*/  ISETP.GE.AND P1, PT, R6, RZ, PT ;  /* 0x000000ff0600720c */ /* 0x000fe20003f26270 */
[----:B------:R-:W-:Y:S01]  /*5cc0*/  @!P2 IMAD.MOV R90, RZ, RZ, -R90 ;  /* 0x000000ffff5aa224 */ /* 0x000fe200078e0a5a */
[----:B------:R-:W-:Y:S01]  /*5cd0*/  ISETP.GT.U32.AND P2, PT, R2, R93, PT ;  /* 0x0000005d0200720c */ /* 0x000fe20003f44070 */
[----:B------:R-:W-:Y:S02]  /*5ce0*/  IMAD.MOV R7, RZ, RZ, -R4 ;  /* 0x000000ffff077224 */ /* 0x000fe400078e0a04 */
[----:B------:R-:W-:Y:S01]  /*5cf0*/  @!P3 IMAD.MOV R91, RZ, RZ, -R91 ;  /* 0x000000ffff5bb224 */ /* 0x000fe200078e0a5b */
[----:B------:R-:W-:Y:S01]  /*5d00*/  ISETP.GE.AND P3, PT, R8, RZ, PT ;  /* 0x000000ff0800720c */ /* 0x000fe20003f66270 */
[----:B------:R-:W-:Y:S02]  /*5d10*/  IMAD R96, R2, R7, R96 ;  /* 0x0000000702607224 */ /* 0x000fe400078e0260 */
[----:B------:R-:W-:-:S02]  /*5d20*/  VIADD R3, R0, 0x19e ;  /* 0x0000019e00037836 */ /* 0x000fc40000000000 */
[----:B------:R-:W-:Y:S02]  /*5d30*/  VIADD R8, R0, 0x19c ;  /* 0x0000019c00087836 */ /* 0x000fe40000000000 */
[--C-:B------:R-:W-:Y:S01]  /*5d40*/  @!P4 IMAD.IADD R95, R95, 0x1, -R2.reuse ;  /* 0x000000015f5fc824 */ /* 0x100fe200078e0a02 */
[----:B------:R-:W-:Y:S01]  /*5d50*/  IABS R97, R3 ;  /* 0x0000000300617213 */ /* 0x000fe20000000000 */
[--C-:B------:R-:W-:Y:S01]  /*5d60*/  @!P5 IMAD.IADD R94, R94, 0x1, -R2.reuse ;  /* 0x000000015e5ed824 */ /* 0x100fe200078e0a02 */
[----:B------:R-:W-:Y:S01]  /*5d70*/  ISETP.GT.U32.AND P5, PT, R2, R96, PT ;  /* 0x000000600200720c */ /* 0x000fe20003fa4070 */
[----:B------:R-:W-:Y:S01]  /*5d80*/  @!P2 IMAD.IADD R93, R93, 0x1, -R2 ;  /* 0x000000015d5da824 */ /* 0x000fe200078e0a02 */
[----:B------:R-:W-:Y:S01]  /*5d90*/  IABS R99, R8 ;  /* 0x0000000800637213 */ /* 0x000fe20000000000 */
[----:B------:R-:W-:Y:S01]  /*5da0*/  VIADD R4, R0, 0x19d ;  /* 0x0000019d00047836 */ /* 0x000fe20000000000 */
[----:B------:R-:W-:Y:S01]  /*5db0*/  ISETP.GT.U32.AND P4, PT, R2, R95, PT ;  /* 0x0000005f0200720c */ /* 0x000fe20003f84070 */
[----:B------:R-:W-:Y:S01]  /*5dc0*/  @!P1 IMAD.MOV R93, RZ, RZ, -R93 ;  /* 0x000000ffff5d9224 */ /* 0x000fe200078e0a5d */
[----:B------:R-:W-:Y:S01]  /*5dd0*/  ISETP.GE.AND P2, PT, R3, RZ, PT ;  /* 0x000000ff0300720c */ /* 0x000fe20003f46270 */
[----:B------:R-:W-:Y:S01]  /*5de0*/  IMAD.HI.U32 R3, R9, R97, RZ ;  /* 0x0000006109037227 */ /* 0x000fe200078e00ff */
[----:B------:R-:W-:-:S02]  /*5df0*/  IABS R98, R4 ;  /* 0x0000000400627213 */ /* 0x000fc40000000000 */
[----:B------:R-:W-:Y:S01]  /*5e00*/  ISETP.GE.AND P1, PT, R4, RZ, PT ;  /* 0x000000ff0400720c */ /* 0x000fe20003f26270 */
[----:B------:R-:W-:-:S04]  /*5e10*/  IMAD.HI.U32 R6, R9, R99, RZ ;  /* 0x0000006309067227 */ /* 0x000fc800078e00ff */
[----:B------:R-:W-:Y:S02]  /*5e20*/  IMAD.MOV R3, RZ, RZ, -R3 ;  /* 0x000000ffff037224 */ /* 0x000fe400078e0a03 */
[----:B------:R-:W-:Y:S02]  /*5e30*/  IMAD.MOV R6, RZ, RZ, -R6 ;  /* 0x000000ffff067224 */ /* 0x000fe400078e0a06 */
[--C-:B------:R-:W-:Y:S02]  /*5e40*/  @!P5 IMAD.IADD R96, R96, 0x1, -R2.reuse ;  /* 0x000000016060d824 */ /* 0x100fe400078e0a02 */
[C---:B------:R-:W-:Y:S02]  /*5e50*/  IMAD R97, R2.reuse, R3, R97 ;  /* 0x0000000302617224 */ /* 0x040fe400078e0261 */
[----:B------:R-:W-:Y:S01]  /*5e60*/  @!P4 IMAD.IADD R95, R95, 0x1, -R2 ;  /* 0x000000015f5fc824 */ /* 0x000fe200078e0a02 */
[C---:B------:R-:W-:Y:S01]  /*5e70*/  ISETP.GT.U32.AND P5, PT, R2.reuse, R96, PT ;  /* 0x000000600200720c */ /* 0x040fe20003fa4070 */
[C---:B------:R-:W-:Y:S01]  /*5e80*/  IMAD R99, R2.reuse, R6, R99 ;  /* 0x0000000602637224 */ /* 0x040fe200078e0263 */
[----:B------:R-:W-:Y:S01]  /*5e90*/  ISETP.GT.U32.AND P4, PT, R2, R97, PT ;  /* 0x000000610200720c */ /* 0x000fe20003f84070 */
[----:B------:R-:W-:-:S02]  /*5ea0*/  @!P0 IMAD.MOV R95, RZ, RZ, -R95 ;  /* 0x000000ffff5f8224 */ /* 0x000fc400078e0a5f */
[----:B------:R-:W-:Y:S01]  /*5eb0*/  IMAD.HI.U32 R4, R9, R98, RZ ;  /* 0x0000006209047227 */ /* 0x000fe200078e00ff */
[----:B------:R-:W-:-:S03]  /*5ec0*/  ISETP.GT.U32.AND P0, PT, R2, R99, PT ;  /* 0x000000630200720c */ /* 0x000fc60003f04070 */
[----:B------:R-:W-:Y:S02]  /*5ed0*/  IMAD.MOV R7, RZ, RZ, -R4 ;  /* 0x000000ffff077224 */ /* 0x000fe400078e0a04 */
[C---:B------:R-:W-:Y:S02]  /*5ee0*/  VIADD R4, R0.reuse, 0x19b ;  /* 0x0000019b00047836 */ /* 0x040fe40000000000 */
[----:B------:R-:W-:Y:S02]  /*5ef0*/  VIADD R10, R0, 0x199 ;  /* 0x00000199000a7836 */ /* 0x000fe40000000000 */
[--C-:B------:R-:W-:Y:S01]  /*5f00*/  @!P5 IMAD.IADD R96, R96, 0x1, -R2.reuse ;  /* 0x000000016060d824 */ /* 0x100fe200078e0a02 */
[----:B------:R-:W-:Y:S01]  /*5f10*/  IABS R100, R4 ;  /* 0x0000000400647213 */ /* 0x000fe20000000000 */
[----:B------:R-:W-:Y:S01]  /*5f20*/  VIADD R11, R0, 0x198 ;  /* 0x00000198000b7836 */ /* 0x000fe20000000000 */
[----:B------:R-:W-:Y:S01]  /*5f30*/  IABS R102, R10 ;  /* 0x0000000a00667213 */ /* 0x000fe20000000000 */
[----:B------:R-:W-:-:S02]  /*5f40*/  @!P4 IMAD.IADD R97, R97, 0x1, -R2 ;  /* 0x000000016161c824 */ /* 0x000fc400078e0a02 */
[----:B------:R-:W-:Y:S01]  /*5f50*/  @!P0 IMAD.IADD R99, R99, 0x1, -R2 ;  /* 0x0000000163638824 */ /* 0x000fe200078e0a02 */
[----:B------:R-:W-:Y:S01]  /*5f60*/  IABS R103, R11 ;  /* 0x0000000b00677213 */ /* 0x000fe20000000000 */
[----:B------:R-:W-:Y:S01]  /*5f70*/  @!P3 IMAD.MOV R96, RZ, RZ, -R96 ;  /* 0x000000ffff60b224 */ /* 0x000fe200078e0a60 */
[----:B------:R-:W-:Y:S01]  /*5f80*/  ISETP.GT.U32.AND P4, PT, R2, R97, PT ;  /* 0x000000610200720c */ /* 0x000fe20003f84070 */
[C---:B------:R-:W-:Y:S01]  /*5f90*/  IMAD.HI.U32 R3, R9.reuse, R100, RZ ;  /* 0x0000006409037227 */ /* 0x040fe200078e00ff */
[----:B------:R-:W-:Y:S02]  /*5fa0*/  ISETP.GE.AND P3, PT, R4, RZ, PT ;  /* 0x000000ff0400720c */ /* 0x000fe40003f66270 */
[----:B------:R-:W-:Y:S01]  /*5fb0*/  ISETP.GT.U32.AND P0, PT, R2, R99, PT ;  /* 0x000000630200720c */ /* 0x000fe20003f04070 */
[----:B------:R-:W-:-:S04]  /*5fc0*/  IMAD.HI.U32 R4, R9, R102, RZ ;  /* 0x0000006609047227 */ /* 0x000fc800078e00ff */
[----:B------:R-:W-:Y:S01]  /*5fd0*/  @!P6 IMAD.MOV R94, RZ, RZ, -R94 ;  /* 0x000000ffff5ee224 */ /* 0x000fe200078e0a5e */
[----:B------:R-:W-:Y:S01]  /*5fe0*/  ISETP.GE.AND P6, PT, R8, RZ, PT ;  /* 0x000000ff0800720c */ /* 0x000fe20003fc6270 */
[----:B------:R-:W-:Y:S02]  /*5ff0*/  IMAD R98, R2, R7, R98 ;  /* 0x0000000702627224 */ /* 0x000fe400078e0262 */
[----:B------:R-:W-:Y:S02]  /*6000*/  VIADD R8, R0, 0x19a ;  /* 0x0000019a00087836 */ /* 0x000fe40000000000 */
[----:B------:R-:W-:Y:S01]  /*6010*/  IMAD.MOV R3, RZ, RZ, -R3 ;  /* 0x000000ffff037224 */ /* 0x000fe200078e0a03 */
[----:B------:R-:W-:Y:S01]  /*6020*/  ISETP.GT.U32.AND P5, PT, R2, R98, PT ;  /* 0x000000620200720c */ /* 0x000fe20003fa4070 */
[----:B------:R-:W-:Y:S01]  /*6030*/  IMAD.HI.U32 R6, R9, R103, RZ ;  /* 0x0000006709067227 */ /* 0x000fe200078e00ff */
[----:B------:R-:W-:-:S03]  /*6040*/  IABS R101, R8 ;  /* 0x0000000800657213 */ /* 0x000fc60000000000 */
[----:B------:R-:W-:Y:S02]  /*6050*/  IMAD.MOV R7, RZ, RZ, -R4 ;  /* 0x000000ffff077224 */ /* 0x000fe400078e0a04 */
[C---:B------:R-:W-:Y:S02]  /*6060*/  IMAD R100, R2.reuse, R3, R100 ;  /* 0x0000000302647224 */ /* 0x040fe400078e0264 */
[----:B------:R-:W-:Y:S02]  /*6070*/  IMAD.MOV R6, RZ, RZ, -R6 ;  /* 0x000000ffff067224 */ /* 0x000fe400078e0a06 */
[C---:B------:R-:W-:Y:S02]  /*6080*/  IMAD R102, R2.reuse, R7, R102 ;  /* 0x0000000702667224 */ /* 0x040fe400078e0266 */
[----:B------:R-:W-:Y:S01]  /*6090*/  @!P4 IMAD.IADD R97, R97, 0x1, -R2 ;  /* 0x000000016161c824 */ /* 0x000fe200078e0a02 */
[C---:B------:R-:W-:Y:S01]  /*60a0*/  ISETP.GT.U32.AND P4, PT, R2.reuse, R100, PT ;  /* 0x000000640200720c */ /* 0x040fe20003f84070 */
[----:B------:R-:W-:-:S02]  /*60b0*/  IMAD R103, R2, R6, R103 ;  /* 0x0000000602677224 */ /* 0x000fc400078e0267 */
[----:B------:R-:W-:Y:S01]  /*60c0*/  @!P0 IMAD.IADD R99, R99, 0x1, -R2 ;  /* 0x0000000163638824 */ /* 0x000fe200078e0a02 */
[----:B------:R-:W-:Y:S01]  /*60d0*/  ISETP.GT.U32.AND P0, PT, R2, R102, PT ;  /* 0x000000660200720c */ /* 0x000fe20003f04070 */
[----:B------:R-:W-:Y:S02]  /*60e0*/  VIADD R4, R0, 0x197 ;  /* 0x0000019700047836 */ /* 0x000fe40000000000 */
[----:B------:R-:W-:-:S03]  /*60f0*/  IMAD.HI.U32 R3, R9, R101, RZ ;  /* 0x0000006509037227 */ /* 0x000fc600078e00ff */
[----:B------:R-:W-:Y:S01]  /*6100*/  IABS R104, R4 ;  /* 0x0000000400687213 */ /* 0x000fe20000000000 */
[----:B------:R-:W-:Y:S01]  /*6110*/  @!P6 IMAD.MOV R99, RZ, RZ, -R99 ;  /* 0x000000ffff63e224 */ /* 0x000fe200078e0a63 */
[----:B------:R-:W-:Y:S01]  /*6120*/  ISETP.GT.U32.AND P6, PT, R2, R103, PT ;  /* 0x000000670200720c */ /* 0x000fe20003fc4070 */
[----:B------:R-:W-:Y:S02]  /*6130*/  IMAD.MOV R3, RZ, RZ, -R3 ;  /* 0x000000ffff037224 */ /* 0x000fe400078e0a03 */
[----:B------:R-:W-:Y:S02]  /*6140*/  VIADD R6, R0, 0x196 ;  /* 0x0000019600067836 */ /* 0x000fe40000000000 */
[----:B------:R-:W-:Y:S02]  /*6150*/  IMAD R101, R2, R3, R101 ;  /* 0x0000000302657224 */ /* 0x000fe400078e0265 */
[----:B------:R-:W-:Y:S01]  /*6160*/  IMAD.HI.U32 R3, R9, R104, RZ ;  /* 0x0000006809037227 */ /* 0x000fe200078e00ff */
[----:B------:R-:W-:-:S03]  /*6170*/  IABS R105, R6 ;  /* 0x0000000600697213 */ /* 0x000fc60000000000 */
[--C-:B------:R-:W-:Y:S02]  /*6180*/  @!P4 IMAD.IADD R100, R100, 0x1, -R2.reuse ;  /* 0x000000016464c824 */ /* 0x100fe400078e0a02 */
[--C-:B------:R-:W-:Y:S02]  /*6190*/  @!P0 IMAD.IADD R102, R102, 0x1, -R2.reuse ;  /* 0x0000000166668824 */ /* 0x100fe400078e0a02 */
[----:B------:R-:W-:Y:S01]  /*61a0*/  IMAD.MOV R3, RZ, RZ, -R3 ;  /* 0x000000ffff037224 */ /* 0x000fe200078e0a03 */
[----:B------:R-:W-:Y:S01]  /*61b0*/  ISETP.GT.U32.AND P4, PT, R2, R100, PT ;  /* 0x000000640200720c */ /* 0x000fe20003f84070 */
[--C-:B------:R-:W-:Y:S02]  /*61c0*/  @!P5 IMAD.IADD R98, R98, 0x1, -R2.reuse ;  /* 0x000000016262d824 */ /* 0x100fe400078e0a02 */
[----:B------:R-:W-:Y:S01]  /*61d0*/  @!P6 IMAD.IADD R103, R103, 0x1, -R2 ;  /* 0x000000016767e824 */ /* 0x000fe200078e0a02 */
[C---:B------:R-:W-:Y:S01]  /*61e0*/  ISETP.GT.U32.AND P6, PT, R2.reuse, R102, PT ;  /* 0x000000660200720c */ /* 0x040fe20003fc4070 */
[C---:B------:R-:W-:Y:S01]  /*61f0*/  IMAD R104, R2.reuse, R3, R104 ;  /* 0x0000000302687224 */ /* 0x040fe200078e0268 */
[----:B------:R-:W-:Y:S01]  /*6200*/  ISETP.GT.U32.AND P5, PT, R2, R98, PT ;  /* 0x000000620200720c */ /* 0x000fe20003fa4070 */
[----:B------:R-:W-:-:S04]  /*6210*/  IMAD.HI.U32 R3, R9, R105, RZ ;  /* 0x0000006909037227 */ /* 0x000fc800078e00ff */
[----:B------:R-:W-:Y:S01]  /*6220*/  @!P2 IMAD.MOV R97, RZ, RZ, -R97 ;  /* 0x000000ffff61a224 */ /* 0x000fe200078e0a61 */
[----:B------:R-:W-:Y:S01]  /*6230*/  ISETP.GT.U32.AND P2, PT, R2, R101, PT ;  /* 0x000000650200720c */ /* 0x000fe20003f44070 */
[----:B------:R-:W-:Y:S02]  /*6240*/  IMAD.MOV R3, RZ, RZ, -R3 ;  /* 0x000000ffff037224 */ /* 0x000fe400078e0a03 */
[--C-:B------:R-:W-:Y:S01]  /*6250*/  @!P4 IMAD.IADD R100, R100, 0x1, -R2.reuse ;  /* 0x000000016464c824 */ /* 0x100fe200078e0a02 */
[----:B------:R-:W-:Y:S01]  /*6260*/  ISETP.GE.AND P4, PT, R11, RZ, PT ;  /* 0x000000ff0b00720c */ /* 0x000fe20003f86270 */
[----:B------:R-:W-:Y:S02]  /*6270*/  IMAD R105, R2, R3, R105 ;  /* 0x0000000302697224 */ /* 0x000fe400078e0269 */
[--C-:B------:R-:W-:Y:S02]  /*6280*/  @!P6 IMAD.IADD R102, R102, 0x1, -R2.reuse ;  /* 0x000000016666e824 */ /* 0x100fe400078e0a02 */
[----:B------:R-:W-:Y:S01]  /*6290*/  VIADD R7, R0, 0x195 ;  /* 0x0000019500077836 */ /* 0x000fe20000000000 */
[----:B------:R-:W-:Y:S01]  /*62a0*/  ISETP.GT.U32.AND P6, PT, R2, R105, PT ;  /* 0x000000690200720c */ /* 0x000fe20003fc4070 */
[--C-:B------:R-:W-:Y:S01]  /*62b0*/  @!P5 IMAD.IADD R98, R98, 0x1, -R2.reuse ;  /* 0x000000016262d824 */ /* 0x100fe200078e0a02 */
[----:B------:R-:W-:Y:S01]  /*62c0*/  ISETP.GE.AND P5, PT, R8, RZ, PT ;  /* 0x000000ff0800720c */ /* 0x000fe20003fa6270 */
[----:B------:R-:W-:Y:S01]  /*62d0*/  @!P2 IMAD.IADD R101, R101, 0x1, -R2 ;  /* 0x000000016565a824 */ /* 0x000fe200078e0a02 */
[----:B------:R-:W-:Y:S01]  /*62e0*/  IABS R106, R7 ;  /* 0x00000007006a7213 */ /* 0x000fe20000000000 */
[----:B------:R-:W-:Y:S01]  /*62f0*/  @!P3 IMAD.MOV R100, RZ, RZ, -R100 ;  /* 0x000000ffff64b224 */ /* 0x000fe200078e0a64 */
[----:B------:R-:W-:Y:S01]  /*6300*/  ISETP.GT.U32.AND P3, PT, R2, R103, PT ;  /* 0x000000670200720c */ /* 0x000fe20003f64070 */
[----:B------:R-:W-:Y:S01]  /*6310*/  VIADD R8, R0, 0x194 ;  /* 0x0000019400087836 */ /* 0x000fe20000000000 */
[----:B------:R-:W-:Y:S01]  /*6320*/  ISETP.GT.U32.AND P0, PT, R2, R101, PT ;  /* 0x000000650200720c */ /* 0x000fe20003f04070 */
[----:B------:R-:W-:Y:S01]  /*6330*/  @!P1 IMAD.MOV R98, RZ, RZ, -R98 ;  /* 0x000000ffff629224 */ /* 0x000fe200078e0a62 */
[----:B------:R-:W-:Y:S01]  /*6340*/  ISETP.GE.AND P1, PT, R10, RZ, PT ;  /* 0x000000ff0a00720c */ /* 0x000fe20003f26270 */
[----:B------:R-:W-:Y:S01]  /*6350*/  VIADD R10, R0, 0x193 ;  /* 0x00000193000a7836 */ /* 0x000fe20000000000 */
[----:B------:R-:W-:Y:S01]  /*6360*/  IABS R107, R8 ;  /* 0x00000008006b7213 */ /* 0x000fe20000000000 */
[----:B------:R-:W-:Y:S01]  /*6370*/  IMAD.HI.U32 R3, R9, R106, RZ ;  /* 0x0000006a09037227 */ /* 0x000fe200078e00ff */
[----:B------:R-:W-:-:S02]  /*6380*/  ISETP.GE.AND P2, PT, R4, RZ, PT ;  /* 0x000000ff0400720c */ /* 0x000fc40003f46270 */
[----:B------:R-:W-:Y:S01]  /*6390*/  IABS R108, R10 ;  /* 0x0000000a006c7213 */ /* 0x000fe20000000000 */
[----:B------:R-:W-:Y:S02]  /*63a0*/  @!P6 IMAD.IADD R105, R105, 0x1, -R2 ;  /* 0x000000016969e824 */ /* 0x000fe400078e0a02 */
[----:B------:R-:W-:-:S03]  /*63b0*/  IMAD.HI.U32 R4, R9, R107, RZ ;  /* 0x0000006b09047227 */ /* 0x000fc600078e00ff */
[----:B------:R-:W-:Y:S01]  /*63c0*/  ISETP.GT.U32.AND P6, PT, R2, R105, PT ;  /* 0x000000690200720c */ /* 0x000fe20003fc4070 */
[----:B------:R-:W-:Y:S02]  /*63d0*/  IMAD.MOV R3, RZ, RZ, -R3 ;  /* 0x000000ffff037224 */ /* 0x000fe400078e0a03 */
[----:B------:R-:W-:Y:S01]  /*63e0*/  @!P3 IMAD.IADD R103, R103, 0x1, -R2 ;  /* 0x000000016767b824 */ /* 0x000fe200078e0a02 */
[----:B------:R-:W-:Y:S01]  /*63f0*/  ISETP.GE.AND P3, PT, R6, RZ, PT ;  /* 0x000000ff0600720c */ /* 0x000fe20003f66270 */
[----:B------:R-:W-:-:S04]  /*6400*/  IMAD.HI.U32 R6, R9, R108, RZ ;  /* 0x0000006c09067227 */ /* 0x000fc800078e00ff */
[----:B------:R-:W-:Y:S02]  /*6410*/  IMAD.MOV R4, RZ, RZ, -R4 ;  /* 0x000000ffff047224 */ /* 0x000fe400078e0a04 */
[C---:B------:R-:W-:Y:S02]  /*6420*/  IMAD R106, R2.reuse, R3, R106 ;  /* 0x00000003026a7224 */ /* 0x040fe400078e026a */
[----:B------:R-:W-:Y:S01]  /*6430*/  @!P0 IMAD.IADD R101, R101, 0x1, -R2 ;  /* 0x0000000165658824 */ /* 0x000fe200078e0a02 */
[C---:B------:R-:W-:Y:S01]  /*6440*/  ISETP.GT.U32.AND P0, PT, R2.reuse, R104, PT ;  /* 0x000000680200720c */ /* 0x040fe20003f04070 */
[----:B------:R-:W-:Y:S02]  /*6450*/  IMAD.MOV R3, RZ, RZ, -R6 ;  /* 0x000000ffff037224 */ /* 0x000fe400078e0a06 */
[C---:B------:R-:W-:Y:S02]  /*6460*/  IMAD R107, R2.reuse, R4, R107 ;  /* 0x00000004026b7224 */ /* 0x040fe400078e026b */
[----:B------:R-:W-:Y:S01]  /*6470*/  @!P1 IMAD.MOV R102, RZ, RZ, -R102 ;  /* 0x000000ffff669224 */ /* 0x000fe200078e0a66 */
[C---:B------:R-:W-:Y:S01]  /*6480*/  ISETP.GT.U32.AND P1, PT, R2.reuse, R106, PT ;  /* 0x0000006a0200720c */ /* 0x040fe20003f24070 */
[----:B------:R-:W-:-:S02]  /*6490*/  IMAD R108, R2, R3, R108 ;  /* 0x00000003026c7224 */ /* 0x000fc400078e026c */
[----:B------:R-:W-:Y:S01]  /*64a0*/  @!P4 IMAD.MOV R103, RZ, RZ, -R103 ;  /* 0x000000ffff67c224 */ /* 0x000fe200078e0a67 */
[C---:B------:R-:W-:Y:S01]  /*64b0*/  ISETP.GT.U32.AND P4, PT, R2.reuse, R107, PT ;  /* 0x0000006b0200720c */ /* 0x040fe20003f84070 */
[--C-:B------:R-:W-:Y:S01]  /*64c0*/  @!P6 IMAD.IADD R105, R105, 0x1, -R2.reuse ;  /* 0x000000016969e824 */ /* 0x100fe200078e0a02 */
[----:B------:R-:W-:Y:S01]  /*64d0*/  ISETP.GT.U32.AND P6, PT, R2, R108, PT ;  /* 0x0000006c0200720c */ /* 0x000fe20003fc4070 */
[----:B------:R-:W-:Y:S02]  /*64e0*/  VIADD R6, R0, 0x192 ;  /* 0x0000019200067836 */ /* 0x000fe40000000000 */
[--C-:B------:R-:W-:Y:S01]  /*64f0*/  @!P0 IMAD.IADD R104, R104, 0x1, -R2.reuse ;  /* 0x0000000168688824 */ /* 0x100fe200078e0a02 */
[----:B------:R-:W-:Y:S01]  /*6500*/  ISETP.GE.AND P0, PT, R7, RZ, PT ;  /* 0x000000ff0700720c */ /* 0x000fe20003f06270 */
[----:B------:R-:W-:Y:S01]  /*6510*/  VIADD R7, R0, 0x191 ;  /* 0x0000019100077836 */ /* 0x000fe20000000000 */
[----:B------:R-:W-:Y:S01]  /*6520*/  IABS R109, R6 ;  /* 0x00000006006d7213 */ /* 0x000fe20000000000 */
[--C-:B------:R-:W-:Y:S01]  /*6530*/  @!P1 IMAD.IADD R106, R106, 0x1, -R2.reuse ;  /* 0x000000016a6a9824 */ /* 0x100fe200078e0a02 */
[----:B------:R-:W-:Y:S01]  /*6540*/  ISETP.GE.AND P1, PT, R10, RZ, PT ;  /* 0x000000ff0a00720c */ /* 0x000fe20003f26270 */
[----:B------:R-:W-:Y:S01]  /*6550*/  @!P5 IMAD.MOV R101, RZ, RZ, -R101 ;  /* 0x000000ffff65d224 */ /* 0x000fe200078e0a65 */
[----:B------:R-:W-:Y:S01]  /*6560*/  IABS R110, R7 ;  /* 0x00000007006e7213 */ /* 0x000fe20000000000 */
[----:B------:R-:W-:Y:S01]  /*6570*/  @!P4 IMAD.IADD R107, R107, 0x1, -R2 ;  /* 0x000000016b6bc824 */ /* 0x000fe200078e0a02 */
[C---:B------:R-:W-:Y:S01]  /*6580*/  ISETP.GT.U32.AND P4, PT, R2.reuse, R106, PT ;  /* 0x0000006a0200720c */ /* 0x040fe20003f84070 */
[----:B------:R-:W-:Y:S01]  /*6590*/  IMAD.HI.U32 R3, R9, R109, RZ ;  /* 0x0000006d09037227 */ /* 0x000fe200078e00ff */
[----:B------:R-:W-:-:S03]  /*65a0*/  ISETP.GT.U32.AND P5, PT, R2, R104, PT ;  /* 0x000000680200720c */ /* 0x000fc60003fa4070 */
[----:B------:R-:W-:Y:S01]  /*65b0*/  @!P6 IMAD.IADD R108, R108, 0x1, -R2 ;  /* 0x000000016c6ce824 */ /* 0x000fe200078e0a02 */
[----:B------:R-:W-:Y:S01]  /*65c0*/  ISETP.GT.U32.AND P6, PT, R2, R107, PT ;  /* 0x0000006b0200720c */ /* 0x000fe20003fc4070 */
[----:B------:R-:W-:Y:S02]  /*65d0*/  IMAD.MOV R4, RZ, RZ, -R3 ;  /* 0x000000ffff047224 */ /* 0x000fe400078e0a03 */
[----:B------:R-:W-:-:S04]  /*65e0*/  IMAD.HI.U32 R3, R9, R110, RZ ;  /* 0x0000006e09037227 */ /* 0x000fc800078e00ff */
[----:B------:R-:W-:Y:S02]  /*65f0*/  IMAD R109, R2, R4, R109 ;  /* 0x00000004026d7224 */ /* 0x000fe400078e026d */
[----:B------:R-:W-:Y:S02]  /*6600*/  IMAD.MOV R3, RZ, RZ, -R3 ;  /* 0x000000ffff037224 */ /* 0x000fe400078e0a03 */
[----:B------:R-:W-:Y:S01]  /*6610*/  @!P4 IMAD.IADD R106, R106, 0x1, -R2 ;  /* 0x000000016a6ac824 */ /* 0x000fe200078e0a02 */
[C---:B------:R-:W-:Y:S01]  /*6620*/  ISETP.GT.U32.AND P4, PT, R2.reuse, R109, PT ;  /* 0x0000006d0200720c */ /* 0x040fe20003f84070 */
[----:B------:R-:W-:Y:S02]  /*6630*/  IMAD R110, R2, R3, R110 ;  /* 0x00000003026e7224 */ /* 0x000fe400078e026e */
[--C-:B------:R-:W-:Y:S01]  /*6640*/  @!P5 IMAD.IADD R104, R104, 0x1, -R2.reuse ;  /* 0x000000016868d824 */ /* 0x100fe200078e0a02 */
[----:B------:R-:W-:Y:S01]  /*6650*/  ISETP.GE.AND P5, PT, R8, RZ, PT ;  /* 0x000000ff0800720c */ /* 0x000fe20003fa6270 */
[----:B------:R-:W-:Y:S01]  /*6660*/  @!P6 IMAD.IADD R107, R107, 0x1, -R2 ;  /* 0x000000016b6be824 */ /* 0x000fe200078e0a02 */
[----:B------:R-:W-:Y:S01]  /*6670*/  ISETP.GT.U32.AND P6, PT, R2, R110, PT ;  /* 0x0000006e0200720c */ /* 0x000fe20003fc4070 */
[----:B------:R-:W-:-:S02]  /*6680*/  VIADD R8, R0, 0x190 ;  /* 0x0000019000087836 */ /* 0x000fc40000000000 */
[----:B------:R-:W-:Y:S02]  /*6690*/  VIADD R10, R0, 0x18f ;  /* 0x0000018f000a7836 */ /* 0x000fe40000000000 */
[----:B------:R-:W-:Y:S01]  /*66a0*/  @!P3 IMAD.MOV R105, RZ, RZ, -R105 ;  /* 0x000000ffff69b224 */ /* 0x000fe200078e0a69 */
[----:B------:R-:W-:Y:S01]  /*66b0*/  IABS R111, R8 ;  /* 0x00000008006f7213 */ /* 0x000fe20000000000 */
[----:B------:R-:W-:Y:S01]  /*66c0*/  @!P4 IMAD.IADD R109, R109, 0x1, -R2 ;  /* 0x000000016d6dc824 */ /* 0x000fe200078e0a02 */
[----:B------:R-:W-:Y:S01]  /*66d0*/  IABS R112, R10 ;  /* 0x0000000a00707213 */ /* 0x000fe20000000000 */
[----:B------:R-:W-:Y:S01]  /*66e0*/  @!P2 IMAD.MOV R104, RZ, RZ, -R104 ;  /* 0x000000ffff68a224 */ /* 0x000fe200078e0a68 */
[----:B------:R-:W-:Y:S01]  /*66f0*/  ISETP.GE.AND P4, PT, R7, RZ, PT ;  /* 0x000000ff0700720c */ /* 0x000fe20003f86270 */
        /* <DEDUP_REMOVED lines=8> */
[----:B------:R-:W-:Y:S01]  /*6780*/  VIADD R11, R0, 0x18e ;  /* 0x0000018e000b7836 */ /* 0x000fe20000000000 */
[C---:B------:R-:W-:Y:S01]  /*6790*/  ISETP.GT.U32.AND P3, PT, R2.reuse, R111, PT ;  /* 0x0000006f0200720c */ /* 0x040fe20003f64070 */
[C---:B------:R-:W-:Y:S02]  /*67a0*/  IMAD R112, R2.reuse, R7, R112 ;  /* 0x0000000702707224 */ /* 0x040fe400078e0270 */
[----:B------:R-:W-:Y:S01]  /*67b0*/  @!P6 IMAD.IADD R109, R109, 0x1, -R2 ;  /* 0x000000016d6de824 */ /* 0x000fe200078e0a02 */
[----:B------:R-:W-:Y:S01]  /*67c0*/  IABS R113, R11 ;  /* 0x0000000b00717213 */ /* 0x000fe20000000000 */
[----:B------:R-:W-:Y:S01]  /*67d0*/  @!P0 IMAD.MOV R106, RZ, RZ, -R106 ;  /* 0x000000ffff6a8224 */ /* 0x000fe200078e0a6a */
[----:B------:R-:W-:Y:S01]  /*67e0*/  ISETP.GT.U32.AND P6, PT, R2, R112, PT ;  /* 0x000000700200720c */ /* 0x000fe20003fc4070 */
[----:B------:R-:W-:Y:S01]  /*67f0*/  VIADD R4, R0, 0x18d ;  /* 0x0000018d00047836 */ /* 0x000fe20000000000 */
[----:B------:R-:W-:Y:S01]  /*6800*/  ISETP.GT.U32.AND P0, PT, R2, R110, PT ;  /* 0x0000006e0200720c */ /* 0x000fe20003f04070 */
[----:B------:R-:W-:-:S03]  /*6810*/  IMAD.HI.U32 R3, R9, R113, RZ ;  /* 0x0000007109037227 */ /* 0x000fc600078e00ff */
[----:B------:R-:W-:Y:S01]  /*6820*/  IABS R114, R4 ;  /* 0x0000000400727213 */ /* 0x000fe20000000000 */
[--C-:B------:R-:W-:Y:S01]  /*6830*/  @!P3 IMAD.IADD R111, R111, 0x1, -R2.reuse ;  /* 0x000000016f6fb824 */ /* 0x100fe200078e0a02 */
[----:B------:R-:W-:Y:S01]  /*6840*/  ISETP.GE.AND P3, PT, R4, RZ, PT ;  /* 0x000000ff0400720c */ /* 0x000fe20003f66270 */
[--C-:B------:R-:W-:Y:S01]  /*6850*/  @!P2 IMAD.IADD R108, R108, 0x1, -R2.reuse ;  /* 0x000000016c6ca824 */ /* 0x100fe200078e0a02 */
[----:B------:R-:W-:Y:S01]  /*6860*/  ISETP.GE.AND P2, PT, R6, RZ, PT ;  /* 0x000000ff0600720c */ /* 0x000fe20003f46270 */
[----:B------:R-:W-:Y:S02]  /*6870*/  IMAD.MOV R3, RZ, RZ, -R3 ;  /* 0x000000ffff037224 */ /* 0x000fe400078e0a03 */
[----:B------:R-:W-:Y:S01]  /*6880*/  @!P6 IMAD.IADD R112, R112, 0x1, -R2 ;  /* 0x000000017070e824 */ /* 0x000fe200078e0a02 */
[C---:B------:R-:W-:Y:S01]  /*6890*/  ISETP.GT.U32.AND P6, PT, R2.reuse, R111, PT ;  /* 0x0000006f0200720c */ /* 0x040fe20003fc4070 */
[----:B------:R-:W-:Y:S02]  /*68a0*/  IMAD R113, R2, R3, R113 ;  /* 0x0000000302717224 */ /* 0x000fe400078e0271 */
[----:B------:R-:W-:-:S04]  /*68b0*/  IMAD.HI.U32 R3, R9, R114, RZ ;  /* 0x0000007209037227 */ /* 0x000fc800078e00ff */
[----:B------:R-:W-:Y:S01]  /*68c0*/  @!P0 IMAD.IADD R110, R110, 0x1, -R2 ;  /* 0x000000016e6e8824 */ /* 0x000fe200078e0a02 */
[----:B------:R-:W-:Y:S01]  /*68d0*/  ISETP.GE.AND P0, PT, R11, RZ, PT ;  /* 0x000000ff0b00720c */ /* 0x000fe20003f06270 */
[----:B------:R-:W-:Y:S02]  /*68e0*/  IMAD.MOV R3, RZ, RZ, -R3 ;  /* 0x000000ffff037224 */ /* 0x000fe400078e0a03 */
[----:B------:R-:W-:Y:S01]  /*68f0*/  @!P4 IMAD.MOV R110, RZ, RZ, -R110 ;  /* 0x000000ffff6ec224 */ /* 0x000fe200078e0a6e */
[C---:B------:R-:W-:Y:S01]  /*6900*/  ISETP.GT.U32.AND P4, PT, R2.reuse, R113, PT ;  /* 0x000000710200720c */ /* 0x040fe20003f84070 */
[----:B------:R-:W-:Y:S02]  /*6910*/  IMAD R114, R2, R3, R114 ;  /* 0x0000000302727224 */ /* 0x000fe400078e0272 */
[----:B------:R-:W-:Y:S01]  /*6920*/  @!P5 IMAD.MOV R107, RZ, RZ, -R107 ;  /* 0x000000ffff6bd224 */ /* 0x000fe200078e0a6b */
[----:B------:R-:W-:Y:S01]  /*6930*/  ISETP.GE.AND P5, PT, R8, RZ, PT ;  /* 0x000000ff0800720c */ /* 0x000fe20003fa6270 */
[----:B------:R-:W-:Y:S01]  /*6940*/  @!P2 IMAD.MOV R109, RZ, RZ, -R109 ;  /* 0x000000ffff6da224 */ /* 0x000fe200078e0a6d */
[----:B------:R-:W-:Y:S01]  /*6950*/  ISETP.GT.U32.AND P2, PT, R2, R112, PT ;  /* 0x000000700200720c */ /* 0x000fe20003f44070 */
[----:B------:R-:W-:-:S02]  /*6960*/  VIADD R6, R0, 0x18c ;  /* 0x0000018c00067836 */ /* 0x000fc40000000000 */
[----:B------:R-:W-:Y:S01]  /*6970*/  @!P6 IMAD.IADD R111, R111, 0x1, -R2 ;  /* 0x000000016f6fe824 */ /* 0x000fe200078e0a02 */
[----:B------:R-:W-:Y:S01]  /*6980*/  ISETP.GT.U32.AND P6, PT, R2, R114, PT ;  /* 0x000000720200720c */ /* 0x000fe20003fc4070 */
[----:B------:R-:W-:Y:S01]  /*6990*/  VIADD R8, R0, 0x18b ;  /* 0x0000018b00087836 */ /* 0x000fe20000000000 */
[----:B------:R-:W-:Y:S01]  /*69a0*/  IABS R115, R6 ;  /* 0x0000000600737213 */ /* 0x000fe20000000000 */
[----:B------:R-:W-:Y:S01]  /*69b0*/  @!P1 IMAD.MOV R108, RZ, RZ, -R108 ;  /* 0x000000ffff6c9224 */ /* 0x000fe200078e0a6c */
[----:B------:R-:W-:Y:S01]  /*69c0*/  ISETP.GE.AND P1, PT, R10, RZ, PT ;  /* 0x000000ff0a00720c */ /* 0x000fe20003f26270 */
[----:B------:R-:W-:Y:S01]  /*69d0*/  @!P4 IMAD.IADD R113, R113, 0x1, -R2 ;  /* 0x000000017171c824 */ /* 0x000fe200078e0a02 */
[----:B------:R-:W-:Y:S01]  /*69e0*/  IABS R116, R8 ;  /* 0x0000000800747213 */ /* 0x000fe20000000000 */
[----:B------:R-:W-:Y:S01]  /*69f0*/  IMAD.HI.U32 R3, R9, R115, RZ ;  /* 0x0000007309037227 */ /* 0x000fe200078e00ff */
[----:B------:R-:W-:-:S03]  /*6a00*/  ISETP.GE.AND P4, PT, R8, RZ, PT ;  /* 0x000000ff0800720c */ /* 0x000fc60003f86270 */
[----:B------:R-:W-:Y:S02]  /*6a10*/  VIADD R10, R0, 0x18a ;  /* 0x0000018a000a7836 */ /* 0x000fe40000000000 */
[----:B------:R-:W-:Y:S01]  /*6a20*/  @!P2 IMAD.IADD R112, R112, 0x1, -R2 ;  /* 0x000000017070a824 */ /* 0x000fe200078e0a02 */
[----:B------:R-:W-:Y:S01]  /*6a30*/  ISETP.GE.AND P2, PT, R6, RZ, PT ;  /* 0x000000ff0600720c */ /* 0x000fe20003f46270 */
[----:B------:R-:W-:Y:S01]  /*6a40*/  @!P5 IMAD.MOV R111, RZ, RZ, -R111 ;  /* 0x000000ffff6fd224 */ /* 0x000fe200078e0a6f */
[----:B------:R-:W-:Y:S01]  /*6a50*/  ISETP.GT.U32.AND P5, PT, R2, R113, PT ;  /* 0x000000710200720c */ /* 0x000fe20003fa4070 */
[----:B------:R-:W-:Y:S01]  /*6a60*/  IMAD.HI.U32 R4, R9, R116, RZ ;  /* 0x0000007409047227 */ /* 0x000fe200078e00ff */
[----:B------:R-:W-:-:S03]  /*6a70*/  IABS R117, R10 ;  /* 0x0000000a00757213 */ /* 0x000fc60000000000 */
[----:B------:R-:W-:Y:S02]  /*6a80*/  IMAD.MOV R6, RZ, RZ, -R3 ;  /* 0x000000ffff067224 */ /* 0x000fe400078e0a03 */
[----:B------:R-:W-:Y:S02]  /*6a90*/  @!P6 IMAD.IADD R114, R114, 0x1, -R2 ;  /* 0x000000017272e824 */ /* 0x000fe400078e0a02 */
[----:B------:R-:W-:Y:S02]  /*6aa0*/  IMAD.MOV R7, RZ, RZ, -R4 ;  /* 0x000000ffff077224 */ /* 0x000fe400078e0a04 */
[C---:B------:R-:W-:Y:S01]  /*6ab0*/  IMAD R115, R2.reuse, R6, R115 ;  /* 0x0000000602737224 */ /* 0x040fe200078e0273 */
[----:B------:R-:W-:Y:S01]  /*6ac0*/  ISETP.GT.U32.AND P6, PT, R2, R114, PT ;  /* 0x000000720200720c */ /* 0x000fe20003fc4070 */
[----:B------:R-:W-:-:S04]  /*6ad0*/  IMAD.HI.U32 R3, R9, R117, RZ ;  /* 0x0000007509037227 */ /* 0x000fc800078e00ff */
[C---:B------:R-:W-:Y:S02]  /*6ae0*/  IMAD R116, R2.reuse, R7, R116 ;  /* 0x0000000702747224 */ /* 0x040fe400078e0274 */
[----:B------:R-:W-:Y:S01]  /*6af0*/  @!P1 IMAD.MOV R112, RZ, RZ, -R112 ;  /* 0x000000ffff709224 */ /* 0x000fe200078e0a70 */
[C---:B------:R-:W-:Y:S01]  /*6b00*/  ISETP.GT.U32.AND P1, PT, R2.reuse, R115, PT ;  /* 0x000000730200720c */ /* 0x040fe20003f24070 */
[----:B------:R-:W-:Y:S02]  /*6b10*/  IMAD.MOV R3, RZ, RZ, -R3 ;  /* 0x000000ffff037224 */ /* 0x000fe400078e0a03 */
[----:B------:R-:W-:Y:S01]  /*6b20*/  @!P5 IMAD.IADD R113, R113, 0x1, -R2 ;  /* 0x000000017171d824 */ /* 0x000fe200078e0a02 */
[C---:B------:R-:W-:Y:S01]  /*6b30*/  ISETP.GT.U32.AND P5, PT, R2.reuse, R116, PT ;  /* 0x000000740200720c */ /* 0x040fe20003fa4070 */
[----:B------:R-:W-:Y:S02]  /*6b40*/  IMAD R117, R2, R3, R117 ;  /* 0x0000000302757224 */ /* 0x000fe400078e0275 */
[----:B------:R-:W-:-:S02]  /*6b50*/  VIADD R6, R0, 0x189 ;  /* 0x0000018900067836 */ /* 0x000fc40000000000 */
[--C-:B------:R-:W-:Y:S01]  /*6b60*/  @!P6 IMAD.IADD R114, R114, 0x1, -R2.reuse ;  /* 0x000000017272e824 */ /* 0x100fe200078e0a02 */
[----:B------:R-:W-:Y:S01]  /*6b70*/  ISETP.GT.U32.AND P6, PT, R2, R117, PT ;  /* 0x000000750200720c */ /* 0x000fe20003fc4070 */
[----:B------:R-:W-:Y:S01]  /*6b80*/  VIADD R7, R0, 0x188 ;  /* 0x0000018800077836 */ /* 0x000fe20000000000 */
[----:B------:R-:W-:Y:S01]  /*6b90*/  IABS R118, R6 ;  /* 0x0000000600767213 */ /* 0x000fe20000000000 */
[--C-:B------:R-:W-:Y:S01]  /*6ba0*/  @!P1 IMAD.IADD R115, R115, 0x1, -R2.reuse ;  /* 0x0000000173739824 */ /* 0x100fe200078e0a02 */
[----:B------:R-:W-:Y:S01]  /*6bb0*/  ISETP.GE.AND P1, PT, R10, RZ, PT ;  /* 0x000000ff0a00720c */ /* 0x000fe20003f26270 */
[----:B------:R-:W-:Y:S01]  /*6bc0*/  VIADD R11, R0, 0x186 ;  /* 0x00000186000b7836 */ /* 0x000fe20000000000 */
[----:B------:R-:W-:Y:S01]  /*6bd0*/  IABS R119, R7 ;  /* 0x0000000700777213 */ /* 0x000fe20000000000 */
[----:B------:R-:W-:Y:S01]  /*6be0*/  @!P5 IMAD.IADD R116, R116, 0x1, -R2 ;  /* 0x000000017474d824 */ /* 0x000fe200078e0a02 */
[----:B------:R-:W-:Y:S01]  /*6bf0*/  ISETP.GT.U32.AND P5, PT, R2, R115, PT ;  /* 0x000000730200720c */ /* 0x000fe20003fa4070 */
[----:B------:R-:W-:Y:S01]  /*6c00*/  IMAD.HI.U32 R3, R9, R118, RZ ;  /* 0x0000007609037227 */ /* 0x000fe200078e00ff */
[----:B------:R-:W-:-:S03]  /*6c10*/  IABS R121, R11 ;  /* 0x0000000b00797213 */ /* 0x000fc60000000000 */
[----:B------:R-:W-:Y:S02]  /*6c20*/  IMAD.MOV R3, RZ, RZ, -R3 ;  /* 0x000000ffff037224 */ /* 0x000fe400078e0a03 */
[----:B------:R-:W-:Y:S01]  /*6c30*/  @!P6 IMAD.IADD R117, R117, 0x1, -R2 ;  /* 0x000000017575e824 */ /* 0x000fe200078e0a02 */
[----:B------:R-:W-:Y:S01]  /*6c40*/  ISETP.GT.U32.AND P6, PT, R2, R116, PT ;  /* 0x000000740200720c */ /* 0x000fe20003fc4070 */
[----:B------:R-:W-:-:S04]  /*6c50*/  IMAD.HI.U32 R4, R9, R119, RZ ;  /* 0x0000007709047227 */ /* 0x000fc800078e00ff */
[C---:B------:R-:W-:Y:S02]  /*6c60*/  IMAD R118, R2.reuse, R3, R118 ;  /* 0x0000000302767224 */ /* 0x040fe400078e0276 */
[----:B------:R-:W-:Y:S02]  /*6c70*/  IMAD.MOV R4, RZ, RZ, -R4 ;  /* 0x000000ffff047224 */ /* 0x000fe400078e0a04 */
[----:B------:R-:W-:Y:S01]  /*6c80*/  @!P5 IMAD.IADD R115, R115, 0x1, -R2 ;  /* 0x000000017373d824 */ /* 0x000fe200078e0a02 */
[C---:B------:R-:W-:Y:S01]  /*6c90*/  ISETP.GT.U32.AND P5, PT, R2.reuse, R118, PT ;  /* 0x000000760200720c */ /* 0x040fe20003fa4070 */
[----:B------:R-:W-:Y:S02]  /*6ca0*/  IMAD R119, R2, R4, R119 ;  /* 0x0000000402777224 */ /* 0x000fe400078e0277 */
[----:B------:R-:W-:-:S04]  /*6cb0*/  IMAD.HI.U32 R4, R9, R121, RZ ;  /* 0x0000007909047227 */ /* 0x000fc800078e00ff */
[----:B------:R-:W-:Y:S01]  /*6cc0*/  @!P6 IMAD.IADD R116, R116, 0x1, -R2 ;  /* 0x000000017474e824 */ /* 0x000fe200078e0a02 */
[----:B------:R-:W-:Y:S01]  /*6cd0*/  ISETP.GT.U32.AND P6, PT, R2, R119, PT ;  /* 0x000000770200720c */ /* 0x000fe20003fc4070 */
[----:B------:R-:W-:Y:S02]  /*6ce0*/  VIADD R8, R0, 0x187 ;  /* 0x0000018700087836 */ /* 0x000fe40000000000 */
[----:B------:R-:W-:Y:S02]  /*6cf0*/  IMAD.MOV R4, RZ, RZ, -R4 ;  /* 0x000000ffff047224 */ /* 0x000fe400078e0a04 */
[----:B------:R-:W-:Y:S01]  /*6d00*/  @!P5 IMAD.IADD R118, R118, 0x1, -R2 ;  /* 0x000000017676d824 */ /* 0x000fe200078e0a02 */
[----:B------:R-:W-:Y:S01]  /*6d10*/  IABS R120, R8 ;  /* 0x0000000800787213 */ /* 0x000fe20000000000 */
[----:B------:R-:W-:Y:S02]  /*6d20*/  IMAD R121, R2, R4, R121 ;  /* 0x0000000402797224 */ /* 0x000fe400078e0279 */
[----:B------:R-:W-:Y:S01]  /*6d30*/  @!P3 IMAD.MOV R114, RZ, RZ, -R114 ;  /* 0x000000ffff72b224 */ /* 0x000fe200078e0a72 */
[----:B------:R-:W-:Y:S01]  /*6d40*/  ISETP.GE.AND P3, PT, R6, RZ, PT ;  /* 0x000000ff0600720c */ /* 0x000fe20003f66270 */
[----:B------:R-:W-:-:S02]  /*6d50*/  VIADD R6, R0, 0x185 ;  /* 0x0000018500067836 */ /* 0x000fc40000000000 */
[----:B------:R-:W-:-:S03]  /*6d60*/  IMAD.HI.U32 R3, R9, R120, RZ ;  /* 0x0000007809037227 */ /* 0x000fc600078e00ff */
[----:B------:R-:W-:Y:S01]  /*6d70*/  IABS R122, R6 ;  /* 0x00000006007a7213 */ /* 0x000fe20000000000 */
[----:B------:R-:W-:Y:S01]  /*6d80*/  @!P2 IMAD.MOV R115, RZ, RZ, -R115 ;  /* 0x000000ffff73a224 */ /* 0x000fe200078e0a73 */
[C---:B------:R-:W-:Y:S01]  /*6d90*/  ISETP.GT.U32.AND P2, PT, R2.reuse, R118, PT ;  /* 0x000000760200720c */ /* 0x040fe20003f44070 */
[----:B------:R-:W-:Y:S01]  /*6da0*/  @!P4 IMAD.MOV R116, RZ, RZ, -R116 ;  /* 0x000000ffff74c224 */ /* 0x000fe200078e0a74 */
[----:B------:R-:W-:Y:S01]  /*6db0*/  ISETP.GT.U32.AND P4, PT, R2, R121, PT ;  /* 0x000000790200720c */ /* 0x000fe20003f84070 */
[----:B------:R-:W-:Y:S02]  /*6dc0*/  @!P6 IMAD.IADD R119, R119, 0x1, -R2 ;  /* 0x000000017777e824 */ /* 0x000fe400078e0a02 */
[----:B------:R-:W-:Y:S02]  /*6dd0*/  IMAD.MOV R3, RZ, RZ, -R3 ;  /* 0x000000ffff037224 */ /* 0x000fe400078e0a03 */
[----:B------:R-:W-:Y:S01]  /*6de0*/  VIADD R4, R0, 0x184 ;  /* 0x0000018400047836 */ /* 0x000fe20000000000 */
[C---:B------:R-:W-:Y:S01]  /*6df0*/  ISETP.GT.U32.AND P6, PT, R2.reuse, R119, PT ;  /* 0x000000770200720c */ /* 0x040fe20003fc4070 */
[----:B------:R-:W-:-:S02]  /*6e00*/  IMAD R120, R2, R3, R120 ;  /* 0x0000000302787224 */ /* 0x000fc400078e0278 */
[----:B------:R-:W-:Y:S01]  /*6e10*/  IMAD.HI.U32 R3, R9, R122, RZ ;  /* 0x0000007a09037227 */ /* 0x000fe200078e00ff */
[----:B------:R-:W-:Y:S02]  /*6e20*/  IABS R123, R4 ;  /* 0x00000004007b7213 */ /* 0x000fe40000000000 */
[----:B------:R-:W-:Y:S01]  /*6e30*/  ISETP.GT.U32.AND P5, PT, R2, R120, PT ;  /* 0x000000780200720c */ /* 0x000fe20003fa4070 */
[----:B------:R-:W-:Y:S02]  /*6e40*/  IMAD.MOV R3, RZ, RZ, -R3 ;  /* 0x000000ffff037224 */ /* 0x000fe400078e0a03 */
[--C-:B------:R-:W-:Y:S01]  /*6e50*/  @!P2 IMAD.IADD R118, R118, 0x1, -R2.reuse ;  /* 0x000000017676a824 */ /* 0x100fe200078e0a02 */
[----:B------:R-:W-:Y:S01]  /*6e60*/  ISETP.GE.AND P2, PT, R11, RZ, PT ;  /* 0x000000ff0b00720c */ /* 0x000fe20003f46270 */
[----:B------:R-:W-:Y:S01]  /*6e70*/  @!P4 IMAD.IADD R121, R121, 0x1, -R2 ;  /* 0x000000017979c824 */ /* 0x000fe200078e0a02 */
[----:B------:R-:W-:Y:S01]  /*6e80*/  ISETP.GE.AND P4, PT, R6, RZ, PT ;  /* 0x000000ff0600720c */ /* 0x000fe20003f86270 */
[----:B------:R-:W-:-:S02]  /*6e90*/  IMAD R122, R2, R3, R122 ;  /* 0x00000003027a7224 */ /* 0x000fc400078e027a */
[----:B------:R-:W-:Y:S01]  /*6ea0*/  @!P3 IMAD.MOV R118, RZ, RZ, -R118 ;  /* 0x000000ffff76b224 */ /* 0x000fe200078e0a76 */
[----:B------:R-:W-:Y:S01]  /*6eb0*/  ISETP.GT.U32.AND P3, PT, R2, R121, PT ;  /* 0x000000790200720c */ /* 0x000fe20003f64070 */
[----:B------:R-:W-:-:S04]  /*6ec0*/  IMAD.HI.U32 R3, R9, R123, RZ ;  /* 0x0000007b09037227 */ /* 0x000fc800078e00ff */
[----:B------:R-:W-:Y:S01]  /*6ed0*/  @!P0 IMAD.MOV R113, RZ, RZ, -R113 ;  /* 0x000000ffff718224 */ /* 0x000fe200078e0a71 */
[C---:B------:R-:W-:Y:S01]  /*6ee0*/  ISETP.GT.U32.AND P0, PT, R2.reuse, R117, PT ;  /* 0x000000750200720c */ /* 0x040fe20003f04070 */
[--C-:B------:R-:W-:Y:S01]  /*6ef0*/  @!P6 IMAD.IADD R119, R119, 0x1, -R2.reuse ;  /* 0x000000017777e824 */ /* 0x100fe200078e0a02 */
[----:B------:R-:W-:Y:S01]  /*6f00*/  ISETP.GT.U32.AND P6, PT, R2, R122, PT ;  /* 0x0000007a0200720c */ /* 0x000fe20003fc4070 */
[----:B------:R-:W-:Y:S02]  /*6f10*/  IMAD.MOV R3, RZ, RZ, -R3 ;  /* 0x000000ffff037224 */ /* 0x000fe400078e0a03 */
[--C-:B------:R-:W-:Y:S02]  /*6f20*/  @!P5 IMAD.IADD R120, R120, 0x1, -R2.reuse ;  /* 0x000000017878d824 */ /* 0x100fe400078e0a02 */
[C---:B------:R-:W-:Y:S02]  /*6f30*/  IMAD R123, R2.reuse, R3, R123 ;  /* 0x00000003027b7224 */ /* 0x040fe400078e027b */
[--C-:B------:R-:W-:Y:S01]  /*6f40*/  @!P3 IMAD.IADD R121, R121, 0x1, -R2.reuse ;  /* 0x000000017979b824 */ /* 0x100fe200078e0a02 */
[----:B------:R-:W-:Y:S01]  /*6f50*/  ISETP.GT.U32.AND P5, PT, R2, R120, PT ;  /* 0x000000780200720c */ /* 0x000fe20003fa4070 */
[----:B------:R-:W-:Y:S01]  /*6f60*/  VIADD R3, R0, 0x183 ;  /* 0x0000018300037836 */ /* 0x000fe20000000000 */
[----:B------:R-:W-:Y:S01]  /*6f70*/  ISETP.GT.U32.AND P3, PT, R2, R123, PT ;  /* 0x0000007b0200720c */ /* 0x000fe20003f64070 */
[--C-:B------:R-:W-:Y:S01]  /*6f80*/  @!P0 IMAD.IADD R117, R117, 0x1, -R2.reuse ;  /* 0x0000000175758824 */ /* 0x100fe200078e0a02 */
[----:B------:R-:W-:Y:S01]  /*6f90*/  ISETP.GE.AND P0, PT, R7, RZ, PT ;  /* 0x000000ff0700720c */ /* 0x000fe20003f06270 */
[----:B------:R-:W-:Y:S01]  /*6fa0*/  @!P6 IMAD.IADD R122, R122, 0x1, -R2 ;  /* 0x000000017a7ae824 */ /* 0x000fe200078e0a02 */
[----:B------:R-:W-:Y:S01]  /*6fb0*/  IABS R124, R3 ;  /* 0x00000003007c7213 */ /* 0x000fe20000000000 */
[----:B------:R-:W-:Y:S01]  /*6fc0*/  @!P1 IMAD.MOV R117, RZ, RZ, -R117 ;  /* 0x000000ffff759224 */ /* 0x000fe200078e0a75 */
[----:B------:R-:W-:Y:S01]  /*6fd0*/  ISETP.GE.AND P1, PT, R8, RZ, PT ;  /* 0x000000ff0800720c */ /* 0x000fe20003f26270 */
[----:B------:R-:W-:Y:S01]  /*6fe0*/  VIADD R6, R0, 0x181 ;  /* 0x0000018100067836 */ /* 0x000fe20000000000 */
[----:B------:R-:W-:Y:S01]  /*6ff0*/  ISETP.GT.U32.AND P6, PT, R2, R122, PT ;  /* 0x0000007a0200720c */ /* 0x000fe20003fc4070 */
[----:B------:R-:W-:-:S02]  /*7000*/  VIADD R7, R0, 0x180 ;  /* 0x0000018000077836 */ /* 0x000fc40000000000 */
[--C-:B------:R-:W-:Y:S01]  /*7010*/  @!P5 IMAD.IADD R120, R120, 0x1, -R2.reuse ;  /* 0x000000017878d824 */ /* 0x100fe200078e0a02 */
[----:B------:R-:W-:Y:S01]  /*7020*/  ISETP.GE.AND P5, PT, R4, RZ, PT ;  /* 0x000000ff0400720c */ /* 0x000fe20003fa6270 */
[--C-:B------:R-:W-:Y:S01]  /*7030*/  @!P3 IMAD.IADD R123, R123, 0x1, -R2.reuse ;  /* 0x000000017b7bb824 */ /* 0x100fe200078e0a02 */
[----:B------:R-:W-:Y:S01]  /*7040*/  IABS R126, R6 ;  /* 0x00000006007e7213 */ /* 0x000fe20000000000 */
[----:B------:R-:W-:Y:S01]  /*7050*/  @!P0 IMAD.MOV R119, RZ, RZ, -R119 ;  /* 0x000000ffff778224 */ /* 0x000fe200078e0a77 */
[----:B------:R-:W-:Y:S01]  /*7060*/  ISETP.GE.AND P0, PT, R3, RZ, PT ;  /* 0x000000ff0300720c */ /* 0x000fe20003f06270 */
[----:B------:R-:W-:Y:S01]  /*7070*/  VIADD R4, R0, 0x182 ;  /* 0x0000018200047836 */ /* 0x000fe20000000000 */
[----:B------:R-:W-:Y:S01]  /*7080*/  ISETP.GT.U32.AND P3, PT, R2, R123, PT ;  /* 0x0000007b0200720c */ /* 0x000fe20003f64070 */
[----:B------:R-:W-:Y:S01]  /*7090*/  IMAD.HI.U32 R3, R9, R124, RZ ;  /* 0x0000007c09037227 */ /* 0x000fe200078e00ff */
[----:B------:R-:W-:Y:S02]  /*70a0*/  IABS R127, R7 ;  /* 0x00000007007f7213 */ /* 0x000fe40000000000 */
[----:B------:R-:W-:Y:S01]  /*70b0*/  IABS R125, R4 ;  /* 0x00000004007d7213 */ /* 0x000fe20000000000 */
[----:B------:R-:W-:Y:S01]  /*70c0*/  @!P6 IMAD.IADD R122, R122, 0x1, -R2 ;  /* 0x000000017a7ae824 */ /* 0x000fe200078e0a02 */
[----:B------:R-:W-:Y:S01]  /*70d0*/  ISETP.GE.AND P6, PT, R7, RZ, PT ;  /* 0x000000ff0700720c */ /* 0x000fe20003fc6270 */
[----:B------:R-:W-:Y:S01]  /*70e0*/  @!P1 IMAD.MOV R120, RZ, RZ, -R120 ;  /* 0x000000ffff789224 */ /* 0x000fe200078e0a78 */
[----:B------:R-:W-:Y:S01]  /*70f0*/  ISETP.GE.AND P1, PT, R4, RZ, PT ;  /* 0x000000ff0400720c */ /* 0x000fe20003f26270 */
[----:B------:R-:W-:-:S02]  /*7100*/  IMAD.MOV R7, RZ, RZ, -R3 ;  /* 0x000000ffff077224 */ /* 0x000fc400078e0a03 */
[----:B------:R-:W-:-:S04]  /*7110*/  IMAD.HI.U32 R4, R9, R126, RZ ;  /* 0x0000007e09047227 */ /* 0x000fc800078e00ff */
[C---:B------:R-:W-:Y:S02]  /*7120*/  IMAD R124, R2.reuse, R7, R124 ;  /* 0x00000007027c7224 */ /* 0x040fe400078e027c */
[----:B------:R-:W-:Y:S02]  /*7130*/  IMAD.MOV R7, RZ, RZ, -R4 ;  /* 0x000000ffff077224 */ /* 0x000fe400078e0a04 */
[----:B------:R-:W-:Y:S01]  /*7140*/  @!P4 IMAD.MOV R122, RZ, RZ, -R122 ;  /* 0x000000ffff7ac224 */ /* 0x000fe200078e0a7a */
[C---:B------:R-:W-:Y:S01]  /*7150*/  ISETP.GT.U32.AND P4, PT, R2.reuse, R124, PT ;  /* 0x0000007c0200720c */ /* 0x040fe20003f84070 */
[----:B------:R-:W-:Y:S02]  /*7160*/  @!P3 IMAD.IADD R123, R123, 0x1, -R2 ;  /* 0x000000017b7bb824 */ /* 0x000fe400078e0a02 */
[----:B------:R-:W-:Y:S02]  /*7170*/  IMAD R126, R2, R7, R126 ;  /* 0x00000007027e7224 */ /* 0x000fe400078e027e */
[----:B------:R-:W-:-:S02]  /*7180*/  @!P5 IMAD.MOV R123, RZ, RZ, -R123 ;  /* 0x000000ffff7bd224 */ /* 0x000fc400078e0a7b */
[----:B------:R-:W-:Y:S01]  /*7190*/  IMAD.HI.U32 R3, R9, R125, RZ ;  /* 0x0000007d09037227 */ /* 0x000fe200078e00ff */
[----:B------:R-:W-:-:S03]  /*71a0*/  ISETP.GT.U32.AND P5, PT, R2, R126, PT ;  /* 0x0000007e0200720c */ /* 0x000fc60003fa4070 */
[----:B------:R-:W-:Y:S01]  /*71b0*/  @!P2 IMAD.MOV R121, RZ, RZ, -R121 ;  /* 0x000000ffff79a224 */ /* 0x000fe200078e0a79 */
[----:B------:R-:W-:Y:S01]  /*71c0*/  ISETP.GE.AND P2, PT, R6, RZ, PT ;  /* 0x000000ff0600720c */ /* 0x000fe20003f46270 */
[----:B------:R-:W-:Y:S02]  /*71d0*/  IMAD.MOV R6, RZ, RZ, -R3 ;  /* 0x000000ffff067224 */ /* 0x000fe400078e0a03 */
[----:B------:R-:W-:Y:S02]  /*71e0*/  VIADD R7, R0, 0x17e ;  /* 0x0000017e00077836 */ /* 0x000fe40000000000 */
[----:B------:R-:W-:Y:S02]  /*71f0*/  IMAD R125, R2, R6, R125 ;  /* 0x00000006027d7224 */ /* 0x000fe400078e027d */
[--C-:B------:R-:W-:Y:S01]  /*7200*/  @!P4 IMAD.IADD R124, R124, 0x1, -R2.reuse ;  /* 0x000000017c7cc824 */ /* 0x100fe200078e0a02 */
[----:B------:R-:W-:Y:S01]  /*7210*/  IABS R129, R7 ;  /* 0x0000000700817213 */ /* 0x000fe20000000000 */
[----:B------:R-:W-:Y:S01]  /*7220*/  @!P5 IMAD.IADD R126, R126, 0x1, -R2 ;  /* 0x000000017e7ed824 */ /* 0x000fe200078e0a02 */
[C---:B------:R-:W-:Y:S01]  /*7230*/  ISETP.GT.U32.AND P3, PT, R2.reuse, R125, PT ;  /* 0x0000007d0200720c */ /* 0x040fe20003f64070 */
[----:B------:R-:W-:Y:S01]  /*7240*/  IMAD.HI.U32 R3, R9, R127, RZ ;  /* 0x0000007f09037227 */ /* 0x000fe200078e00ff */
[----:B------:R-:W-:-:S02]  /*7250*/  ISETP.GT.U32.AND P4, PT, R2, R124, PT ;  /* 0x0000007c0200720c */ /* 0x000fc40003f84070 */
[----:B------:R-:W-:Y:S01]  /*7260*/  ISETP.GT.U32.AND P5, PT, R2, R126, PT ;  /* 0x0000007e0200720c */ /* 0x000fe20003fa4070 */
[----:B------:R-:W-:Y:S02]  /*7270*/  IMAD.MOV R3, RZ, RZ, -R3 ;  /* 0x000000ffff037224 */ /* 0x000fe400078e0a03 */
[----:B------:R-:W-:-:S04]  /*7280*/  IMAD.HI.U32 R4, R9, R129, RZ ;  /* 0x0000008109047227 */ /* 0x000fc800078e00ff */
[----:B------:R-:W-:Y:S02]  /*7290*/  VIADD R6, R0, 0x17f ;  /* 0x0000017f00067836 */ /* 0x000fe40000000000 */
[----:B------:R-:W-:Y:S02]  /*72a0*/  IMAD R127, R2, R3, R127 ;  /* 0x00000003027f7224 */ /* 0x000fe400078e027f */
[----:B------:R-:W-:Y:S01]  /*72b0*/  IMAD.MOV R4, RZ, RZ, -R4 ;  /* 0x000000ffff047224 */ /* 0x000fe200078e0a04 */
[----:B------:R-:W-:Y:S01]  /*72c0*/  IABS R128, R6 ;  /* 0x0000000600807213 */ /* 0x000fe20000000000 */
[--C-:B------:R-:W-:Y:S02]  /*72d0*/  @!P3 IMAD.IADD R125, R125, 0x1, -R2.reuse ;  /* 0x000000017d7db824 */ /* 0x100fe400078e0a02 */
[--C-:B------:R-:W-:Y:S01]  /*72e0*/  @!P4 IMAD.IADD R124, R124, 0x1, -R2.reuse ;  /* 0x000000017c7cc824 */ /* 0x100fe200078e0a02 */
[C---:B------:R-:W-:Y:S01]  /*72f0*/  ISETP.GT.U32.AND P4, PT, R2.reuse, R127, PT ;  /* 0x0000007f0200720c */ /* 0x040fe20003f84070 */
[C---:B------:R-:W-:Y:S01]  /*7300*/  IMAD R129, R2.reuse, R4, R129 ;  /* 0x0000000402817224 */ /* 0x040fe200078e0281 */
[----:B------:R-:W-:Y:S01]  /*7310*/  ISETP.GT.U32.AND P3, PT, R2, R125, PT ;  /* 0x0000007d0200720c */ /* 0x000fe20003f64070 */
[----:B------:R-:W-:-:S02]  /*7320*/  @!P5 IMAD.IADD R126, R126, 0x1, -R2 ;  /* 0x000000017e7ed824 */ /* 0x000fc400078e0a02 */
[----:B------:R-:W-:Y:S01]  /*7330*/  VIADD R8, R0, 0x17d ;  /* 0x0000017d00087836 */ /* 0x000fe20000000000 */
[----:B------:R-:W-:Y:S01]  /*7340*/  ISETP.GT.U32.AND P5, PT, R2, R129, PT ;  /* 0x000000810200720c */ /* 0x000fe20003fa4070 */
[----:B------:R-:W-:-:S03]  /*7350*/  IMAD.HI.U32 R3, R9, R128, RZ ;  /* 0x0000008009037227 */ /* 0x000fc600078e00ff */
[----:B------:R-:W-:Y:S01]  /*7360*/  IABS R130, R8 ;  /* 0x0000000800827213 */ /* 0x000fe20000000000 */
[----:B------:R-:W-:Y:S02]  /*7370*/  IMAD.MOV R3, RZ, RZ, -R3 ;  /* 0x000000ffff037224 */ /* 0x000fe400078e0a03 */
[----:B------:R-:W-:Y:S02]  /*7380*/  VIADD R10, R0, 0x17c ;  /* 0x0000017c000a7836 */ /* 0x000fe40000000000 */
[----:B------:R-:W-:Y:S02]  /*7390*/  IMAD R128, R2, R3, R128 ;  /* 0x0000000302807224 */ /* 0x000fe400078e0280 */
[----:B------:R-:W-:Y:S01]  /*73a0*/  VIADD R11, R0, 0x17b ;  /* 0x0000017b000b7836 */ /* 0x000fe20000000000 */
[----:B------:R-:W-:Y:S01]  /*73b0*/  IABS R131, R10 ;  /* 0x0000000a00837213 */ /* 0x000fe20000000000 */
        /* <DEDUP_REMOVED lines=8> */
[----:B------:R-:W-:Y:S02]  /*7440*/  @!P5 IMAD.IADD R129, R129, 0x1, -R2 ;  /* 0x000000018181d824 */ /* 0x000fe400078e0a02 */
[----:B------:R-:W-:Y:S02]  /*7450*/  IMAD.MOV R3, RZ, RZ, -R3 ;  /* 0x000000ffff037224 */ /* 0x000fe400078e0a03 */
[----:B------:R-:W-:Y:S01]  /*7460*/  IMAD.HI.U32 R4, R9, R131, RZ ;  /* 0x0000008309047227 */ /* 0x000fe200078e00ff */
[----:B------:R-:W-:-:S03]  /*7470*/  ISETP.GT.U32.AND P5, PT, R2, R129, PT ;  /* 0x000000810200720c */ /* 0x000fc60003fa4070 */
[----:B------:R-:W-:Y:S02]  /*7480*/  IMAD R130, R2, R3, R130 ;  /* 0x0000000302827224 */ /* 0x000fe400078e0282 */
[----:B------:R-:W-:-:S04]  /*7490*/  IMAD.HI.U32 R3, R9, R132, RZ ;  /* 0x0000008409037227 */ /* 0x000fc800078e00ff */
[----:B------:R-:W-:Y:S02]  /*74a0*/  IMAD.MOV R4, RZ, RZ, -R4 ;  /* 0x000000ffff047224 */ /* 0x000fe400078e0a04 */
[----:B------:R-:W-:Y:S02]  /*74b0*/  IMAD.MOV R3, RZ, RZ, -R3 ;  /* 0x000000ffff037224 */ /* 0x000fe400078e0a03 */
[--C-:B------:R-:W-:Y:S01]  /*74c0*/  @!P3 IMAD.IADD R128, R128, 0x1, -R2.reuse ;  /* 0x000000018080b824 */ /* 0x100fe200078e0a02 */
[----:B------:R-:W-:Y:S01]  /*74d0*/  ISETP.GE.AND P3, PT, R7, RZ, PT ;  /* 0x000000ff0700720c */ /* 0x000fe20003f66270 */
[C---:B------:R-:W-:Y:S02]  /*74e0*/  IMAD R131, R2.reuse, R4, R131 ;  /* 0x0000000402837224 */ /* 0x040fe400078e0283 */
[----:B------:R-:W-:Y:S01]  /*74f0*/  @!P0 IMAD.IADD R127, R127, 0x1, -R2 ;  /* 0x000000017f7f8824 */ /* 0x000fe200078e0a02 */
[C---:B------:R-:W-:Y:S01]  /*7500*/  ISETP.GT.U32.AND P0, PT, R2.reuse, R130, PT ;  /* 0x000000820200720c */ /* 0x040fe20003f04070 */
[----:B------:R-:W-:-:S02]  /*7510*/  IMAD R132, R2, R3, R132 ;  /* 0x0000000302847224 */ /* 0x000fc400078e0284 */
[----:B------:R-:W-:Y:S01]  /*7520*/  @!P1 IMAD.MOV R125, RZ, RZ, -R125 ;  /* 0x000000ffff7d9224 */ /* 0x000fe200078e0a7d */
[C---:B------:R-:W-:Y:S01]  /*7530*/  ISETP.GT.U32.AND P1, PT, R2.reuse, R128, PT ;  /* 0x000000800200720c */ /* 0x040fe20003f24070 */
[----:B------:R-:W-:Y:S01]  /*7540*/  @!P6 IMAD.MOV R127, RZ, RZ, -R127 ;  /* 0x000000ffff7fe224 */ /* 0x000fe200078e0a7f */
[C---:B------:R-:W-:Y:S01]  /*7550*/  ISETP.GT.U32.AND P6, PT, R2.reuse, R131, PT ;  /* 0x000000830200720c */ /* 0x040fe20003fc4070 */
[----:B------:R-:W-:Y:S01]  /*7560*/  @!P5 IMAD.IADD R129, R129, 0x1, -R2 ;  /* 0x000000018181d824 */ /* 0x000fe200078e0a02 */
[----:B------:R-:W-:Y:S01]  /*7570*/  ISETP.GT.U32.AND P5, PT, R2, R132, PT ;  /* 0x000000840200720c */ /* 0x000fe20003fa4070 */
[----:B------:R-:W-:Y:S02]  /*7580*/  VIADD R6, R0, 0x17a ;  /* 0x0000017a00067836 */ /* 0x000fe40000000000 */
[----:B------:R-:W-:Y:S01]  /*7590*/  @!P2 IMAD.MOV R126, RZ, RZ, -R126 ;  /* 0x000000ffff7ea224 */ /* 0x000fe200078e0a7e */
[----:B------:R-:W-:Y:S01]  /*75a0*/  ISETP.GE.AND P2, PT, R8, RZ, PT ;  /* 0x000000ff0800720c */ /* 0x000fe20003f46270 */
[----:B------:R-:W-:Y:S01]  /*75b0*/  VIADD R8, R0, 0x179 ;  /* 0x0000017900087836 */ /* 0x000fe20000000000 */
[----:B------:R-:W-:Y:S01]  /*75c0*/  IABS R133, R6 ;  /* 0x0000000600857213 */ /* 0x000fe20000000000 */
[--C-:B------:R-:W-:Y:S01]  /*75d0*/  @!P0 IMAD.IADD R130, R130, 0x1, -R2.reuse ;  /* 0x0000000182828824 */ /* 0x100fe200078e0a02 */
[----:B------:R-:W-:Y:S01]  /*75e0*/  ISETP.GE.AND P0, PT, R11, RZ, PT ;  /* 0x000000ff0b00720c */ /* 0x000fe20003f06270 */
[--C-:B------:R-:W-:Y:S01]  /*75f0*/  @!P1 IMAD.IADD R128, R128, 0x1, -R2.reuse ;  /* 0x0000000180809824 */ /* 0x100fe200078e0a02 */
[----:B------:R-:W-:Y:S01]  /*7600*/  IABS R134, R8 ;  /* 0x0000000800867213 */ /* 0x000fe20000000000 */
[--C-:B------:R-:W-:Y:S01]  /*7610*/  @!P6 IMAD.IADD R131, R131, 0x1, -R2.reuse ;  /* 0x000000018383e824 */ /* 0x100fe200078e0a02 */
[----:B------:R-:W-:Y:S01]  /*7620*/  ISETP.GT.U32.AND P6, PT, R2, R130, PT ;  /* 0x000000820200720c */ /* 0x000fe20003fc4070 */
[----:B------:R-:W-:Y:S01]  /*7630*/  @!P5 IMAD.IADD R132, R132, 0x1, -R2 ;  /* 0x000000018484d824 */ /* 0x000fe200078e0a02 */
[----:B------:R-:W-:Y:S01]  /*7640*/  ISETP.GE.AND P1, PT, R10, RZ, PT ;  /* 0x000000ff0a00720c */ /* 0x000fe20003f26270 */
[----:B------:R-:W-:Y:S01]  /*7650*/  IMAD.HI.U32 R3, R9, R133, RZ ;  /* 0x0000008509037227 */ /* 0x000fe200078e00ff */
[----:B------:R-:W-:-:S03]  /*7660*/  ISETP.GT.U32.AND P5, PT, R2, R131, PT ;  /* 0x000000830200720c */ /* 0x000fc60003fa4070 */
[----:B------:R-:W-:Y:S01]  /*7670*/  @!P4 IMAD.MOV R128, RZ, RZ, -R128 ;  /* 0x000000ffff80c224 */ /* 0x000fe200078e0a80 */
        /* <DEDUP_REMOVED lines=24> */
[----:B------:R-:W-:Y:S01]  /*7800*/  @!P4 IMAD.IADD R134, R134, 0x1, -R2 ;  /* 0x000000018686c824 */ /* 0x000fe200078e0a02 */
[C---:B------:R-:W-:Y:S01]  /*7810*/  ISETP.GT.U32.AND P4, PT, R2.reuse, R133, PT ;  /* 0x000000850200720c */ /* 0x040fe20003f84070 */
[----:B------:R-:W-:Y:S01]  /*7820*/  IMAD.MOV R3, RZ, RZ, -R3 ;  /* 0x000000ffff037224 */ /* 0x000fe200078e0a03 */
[----:B------:R-:W-:Y:S01]  /*7830*/  IABS R138, R8 ;  /* 0x00000008008a7213 */ /* 0x000fe20000000000 */
[C---:B------:R-:W-:Y:S02]  /*7840*/  IMAD R136, R2.reuse, R7, R136 ;  /* 0x0000000702887224 */ /* 0x040fe400078e0288 */
[----:B------:R-:W-:Y:S01]  /*7850*/  @!P3 IMAD.MOV R129, RZ, RZ, -R129 ;  /* 0x000000ffff81b224 */ /* 0x000fe200078e0a81 */
[C---:B------:R-:W-:Y:S01]  /*7860*/  ISETP.GT.U32.AND P3, PT, R2.reuse, R134, PT ;  /* 0x000000860200720c */ /* 0x040fe20003f64070 */
[----:B------:R-:W-:-:S02]  /*7870*/  IMAD R135, R2, R3, R135 ;  /* 0x0000000302877224 */ /* 0x000fc400078e0287 */
        /* <DEDUP_REMOVED lines=10> */
[----:B------:R-:W-:Y:S01]  /*7920*/  ISETP.GT.U32.AND P2, PT, R2, R135, PT ;  /* 0x000000870200720c */ /* 0x000fe20003f44070 */
[----:B------:R-:W-:Y:S01]  /*7930*/  @!P3 IMAD.IADD R134, R134, 0x1, -R2 ;  /* 0x000000018686b824 */ /* 0x000fe200078e0a02 */
[----:B------:R-:W-:Y:S01]  /*7940*/  ISETP.GE.AND P3, PT, R6, RZ, PT ;  /* 0x000000ff0600720c */ /* 0x000fe20003f66270 */
[----:B------:R-:W-:-:S02]  /*7950*/  IMAD R138, R2, R7, R138 ;  /* 0x00000007028a7224 */ /* 0x000fc400078e028a */
[----:B------:R-:W-:Y:S01]  /*7960*/  @!P5 IMAD.MOV R133, RZ, RZ, -R133 ;  /* 0x000000ffff85d224 */ /* 0x000fe200078e0a85 */
[----:B------:R-:W-:Y:S01]  /*7970*/  ISETP.GT.U32.AND P5, PT, R2, R137, PT ;  /* 0x000000890200720c */ /* 0x000fe20003fa4070 */
[----:B------:R-:W-:Y:S02]  /*7980*/  @!P1 IMAD.IADD R136, R136, 0x1, -R2 ;  /* 0x0000000188889824 */ /* 0x000fe400078e0a02 */
[----:B------:R-:W-:Y:S01]  /*7990*/  @!P6 IMAD.MOV R134, RZ, RZ, -R134 ;  /* 0x000000ffff86e224 */ /* 0x000fe200078e0a86 */
[----:B------:R-:W-:Y:S01]  /*79a0*/  ISETP.GT.U32.AND P6, PT, R2, R138, PT ;  /* 0x0000008a0200720c */ /* 0x000fe20003fc4070 */
[----:B------:R-:W-:Y:S01]  /*79b0*/  VIADD R4, R0, 0x174 ;  /* 0x0000017400047836 */ /* 0x000fe20000000000 */
[----:B------:R-:W-:Y:S01]  /*79c0*/  ISETP.GT.U32.AND P1, PT, R2, R136, PT ;  /* 0x000000880200720c */ /* 0x000fe20003f24070 */
[----:B------:R-:W-:Y:S02]  /*79d0*/  @!P2 IMAD.IADD R135, R135, 0x1, -R2 ;  /* 0x000000018787a824 */ /* 0x000fe400078e0a02 */
[----:B------:R-:W-:Y:S01]  /*79e0*/  VIADD R6, R0, 0x173 ;  /* 0x0000017300067836 */ /* 0x000fe20000000000 */
[----:B------:R-:W-:Y:S01]  /*79f0*/  IABS R139, R4 ;  /* 0x00000004008b7213 */ /* 0x000fe20000000000 */
[----:B------:R-:W-:Y:S01]  /*7a00*/  @!P0 IMAD.MOV R132, RZ, RZ, -R132 ;  /* 0x000000ffff848224 */ /* 0x000fe200078e0a84 */
[----:B------:R-:W-:Y:S01]  /*7a10*/  ISETP.GT.U32.AND P2, PT, R2, R135, PT ;  /* 0x000000870200720c */ /* 0x000fe20003f44070 */
[----:B------:R-:W-:Y:S01]  /*7a20*/  @!P5 IMAD.IADD R137, R137, 0x1, -R2 ;  /* 0x000000018989d824 */ /* 0x000fe200078e0a02 */
[----:B------:R-:W-:Y:S01]  /*7a30*/  IABS R140, R6 ;  /* 0x00000006008c7213 */ /* 0x000fe20000000000 */
[----:B------:R-:W-:Y:S01]  /*7a40*/  IMAD.HI.U32 R3, R9, R139, RZ ;  /* 0x0000008b09037227 */ /* 0x000fe200078e00ff */
[----:B------:R-:W-:-:S02]  /*7a50*/  ISETP.GE.AND P0, PT, R10, RZ, PT ;  /* 0x000000ff0a00720c */ /* 0x000fc40003f06270 */
[----:B------:R-:W-:Y:S01]  /*7a60*/  ISETP.GT.U32.AND P5, PT, R2, R137, PT ;  /* 0x000000890200720c */ /* 0x000fe20003fa4070 */
[--C-:B------:R-:W-:Y:S02]  /*7a70*/  @!P6 IMAD.IADD R138, R138, 0x1, -R2.reuse ;  /* 0x000000018a8ae824 */ /* 0x100fe400078e0a02 */
[----:B------:R-:W-:Y:S01]  /*7a80*/  @!P1 IMAD.IADD R136, R136, 0x1, -R2 ;  /* 0x0000000188889824 */ /* 0x000fe200078e0a02 */
[----:B------:R-:W-:Y:S01]  /*7a90*/  ISETP.GE.AND P1, PT, R4, RZ, PT ;  /* 0x000000ff0400720c */ /* 0x000fe20003f26270 */
[----:B------:R-:W-:Y:S01]  /*7aa0*/  IMAD.HI.U32 R4, R9, R140, RZ ;  /* 0x0000008c09047227 */ /* 0x000fe200078e00ff */
[----:B------:R-:W-:-:S03]  /*7ab0*/  ISETP.GT.U32.AND P6, PT, R2, R138, PT ;  /* 0x0000008a0200720c */ /* 0x000fc60003fc4070 */
[----:B------:R-:W-:Y:S02]  /*7ac0*/  IMAD.MOV R3, RZ, RZ, -R3 ;  /* 0x000000ffff037224 */ /* 0x000fe400078e0a03 */
[----:B------:R-:W-:Y:S02]  /*7ad0*/  IMAD.MOV R7, RZ, RZ, -R4 ;  /* 0x000000ffff077224 */ /* 0x000fe400078e0a04 */
[----:B------:R-:W-:Y:S02]  /*7ae0*/  IMAD R139, R2, R3, R139 ;  /* 0x00000003028b7224 */ /* 0x000fe400078e028b */
[----:B------:R-:W-:Y:S01]  /*7af0*/  @!P2 IMAD.IADD R135, R135, 0x1, -R2 ;  /* 0x000000018787a824 */ /* 0x000fe200078e0a02 */
[----:B------:R-:W-:Y:S01]  /*7b00*/  ISETP.GE.AND P2, PT, R8, RZ, PT ;  /* 0x000000ff0800720c */ /* 0x000fe20003f46270 */
[C---:B------:R-:W-:Y:S02]  /*7b10*/  IMAD R140, R2.reuse, R7, R140 ;  /* 0x00000007028c7224 */ /* 0x040fe400078e028c */
        /* <DEDUP_REMOVED lines=8> */
[----:B------:R-:W-:Y:S01]  /*7ba0*/  ISETP.GE.AND P0, PT, R6, RZ, PT ;  /* 0x000000ff0600720c */ /* 0x000fe20003f06270 */
        /* <DEDUP_REMOVED lines=9> */
[----:B------:R-:W-:-:S03]  /*7c40*/  IMAD.HI.U32 R3, R9, R142, RZ ;  /* 0x0000008e09037227 */ /* 0x000fc600078e00ff */
[C---:B------:R-:W-:Y:S01]  /*7c50*/  ISETP.GT.U32.AND P5, PT, R2.reuse, R141, PT ;  /* 0x0000008d0200720c */ /* 0x040fe20003fa4070 */
[----:B------:R-:W-:Y:S02]  /*7c60*/  IMAD.MOV R3, RZ, RZ, -R3 ;  /* 0x000000ffff037224 */ /* 0x000fe400078e0a03 */
[----:B------:R-:W-:Y:S01]  /*7c70*/  @!P3 IMAD.MOV R137, RZ, RZ, -R137 ;  /* 0x000000ffff89b224 */ /* 0x000fe200078e0a89 */
[C---:B------:R-:W-:Y:S01]  /*7c80*/  ISETP.GT.U32.AND P3, PT, R2.reuse, R140, PT ;  /* 0x0000008c0200720c */ /* 0x040fe20003f64070 */
[C---:B------:R-:W-:Y:S02]  /*7c90*/  IMAD R142, R2.reuse, R3, R142 ;  /* 0x00000003028e7224 */ /* 0x040fe400078e028e */
[----:B------:R-:W-:Y:S02]  /*7ca0*/  @!P6 IMAD.IADD R139, R139, 0x1, -R2 ;  /* 0x000000018b8be824 */ /* 0x000fe400078e0a02 */
[----:B------:R-:W-:Y:S01]  /*7cb0*/  IMAD.HI.U32 R3, R9, R144, RZ ;  /* 0x0000009009037227 */ /* 0x000fe200078e00ff */
[----:B------:R-:W-:-:S03]  /*7cc0*/  ISETP.GT.U32.AND P6, PT, R2, R142, PT ;  /* 0x0000008e0200720c */ /* 0x000fc60003fc4070 */
[----:B------:R-:W-:Y:S02]  /*7cd0*/  IMAD.MOV R3, RZ, RZ, -R3 ;  /* 0x000000ffff037224 */ /* 0x000fe400078e0a03 */
[----:B------:R-:W-:Y:S02]  /*7ce0*/  VIADD R7, R0, 0x170 ;  /* 0x0000017000077836 */ /* 0x000fe40000000000 */
[----:B------:R-:W-:Y:S02]  /*7cf0*/  IMAD R144, R2, R3, R144 ;  /* 0x0000000302907224 */ /* 0x000fe400078e0290 */
[----:B------:R-:W-:Y:S01]  /*7d00*/  VIADD R11, R0, 0x16e ;  /* 0x0000016e000b7836 */ /* 0x000fe20000000000 */
[----:B------:R-:W-:Y:S01]  /*7d10*/  IABS R143, R7 ;  /* 0x00000007008f7213 */ /* 0x000fe20000000000 */
[----:B------:R-:W-:Y:S01]  /*7d20*/  @!P4 IMAD.MOV R136, RZ, RZ, -R136 ;  /* 0x000000ffff88c224 */ /* 0x000fe200078e0a88 */
[----:B------:R-:W-:Y:S01]  /*7d30*/  ISETP.GE.AND P4, PT, R8, RZ, PT ;  /* 0x000000ff0800720c */ /* 0x000fe20003f86270 */
[----:B------:R-:W-:Y:S01]  /*7d40*/  @!P6 IMAD.IADD R142, R142, 0x1, -R2 ;  /* 0x000000018e8ee824 */ /* 0x000fe200078e0a02 */
[----:B------:R-:W-:Y:S01]  /*7d50*/  ISETP.GT.U32.AND P6, PT, R2, R144, PT ;  /* 0x000000900200720c */ /* 0x000fe20003fc4070 */
[----:B------:R-:W-:Y:S01]  /*7d60*/  IMAD.HI.U32 R4, R9, R143, RZ ;  /* 0x0000008f09047227 */ /* 0x000fe200078e00ff */
[----:B------:R-:W-:-:S03]  /*7d70*/  IABS R145, R11 ;  /* 0x0000000b00917213 */ /* 0x000fc60000000000 */
[----:B------:R-:W-:Y:S01]  /*7d80*/  @!P3 IMAD.IADD R140, R140, 0x1, -R2 ;  /* 0x000000018c8cb824 */ /* 0x000fe200078e0a02 */
[----:B------:R-:W-:Y:S01]  /*7d90*/  ISETP.GE.AND P3, PT, R7, RZ, PT ;  /* 0x000000ff0700720c */ /* 0x000fe20003f66270 */
[----:B------:R-:W-:Y:S02]  /*7da0*/  VIADD R8, R0, 0x16d ;  /* 0x0000016d00087836 */ /* 0x000fe40000000000 */
[----:B------:R-:W-:Y:S02]  /*7db0*/  IMAD.MOV R4, RZ, RZ, -R4 ;  /* 0x000000ffff047224 */ /* 0x000fe400078e0a04 */
[----:B------:R-:W-:Y:S01]  /*7dc0*/  @!P0 IMAD.MOV R140, RZ, RZ, -R140 ;  /* 0x000000ffff8c8224 */ /* 0x000fe200078e0a8c */
[----:B------:R-:W-:Y:S01]  /*7dd0*/  IABS R146, R8 ;  /* 0x0000000800927213 */ /* 0x000fe20000000000 */
[----:B------:R-:W-:Y:S01]  /*7de0*/  @!P6 IMAD.IADD R144, R144, 0x1, -R2 ;  /* 0x000000019090e824 */ /* 0x000fe200078e0a02 */
[C---:B------:R-:W-:Y:S01]  /*7df0*/  ISETP.GT.U32.AND P0, PT, R2.reuse, R142, PT ;  /* 0x0000008e0200720c */ /* 0x040fe20003f04070 */
[----:B------:R-:W-:-:S02]  /*7e00*/  IMAD R143, R2, R4, R143 ;  /* 0x00000004028f7224 */ /* 0x000fc400078e028f */
[----:B------:R-:W-:Y:S01]  /*7e10*/  IMAD.HI.U32 R4, R9, R145, RZ ;  /* 0x0000009109047227 */ /* 0x000fe200078e00ff */
[----:B------:R-:W-:-:S03]  /*7e20*/  ISETP.GT.U32.AND P6, PT, R2, R144, PT ;  /* 0x000000900200720c */ /* 0x000fc60003fc4070 */
[----:B------:R-:W-:Y:S02]  /*7e30*/  @!P5 IMAD.IADD R141, R141, 0x1, -R2 ;  /* 0x000000018d8dd824 */ /* 0x000fe400078e0a02 */
[----:B------:R-:W-:Y:S02]  /*7e40*/  IMAD.MOV R4, RZ, RZ, -R4 ;  /* 0x000000ffff047224 */ /* 0x000fe400078e0a04 */
[----:B------:R-:W-:Y:S01]  /*7e50*/  IMAD.HI.U32 R3, R9, R146, RZ ;  /* 0x0000009209037227 */ /* 0x000fe200078e00ff */
[----:B------:R-:W-:-:S03]  /*7e60*/  ISETP.GT.U32.AND P5, PT, R2, R141, PT ;  /* 0x0000008d0200720c */ /* 0x000fc60003fa4070 */
[----:B------:R-:W-:Y:S02]  /*7e70*/  IMAD R145, R2, R4, R145 ;  /* 0x0000000402917224 */ /* 0x000fe400078e0291 */
[----:B------:R-:W-:Y:S02]  /*7e80*/  IMAD.MOV R3, RZ, RZ, -R3 ;  /* 0x000000ffff037224 */ /* 0x000fe400078e0a03 */
[----:B------:R-:W-:Y:S01]  /*7e90*/  @!P0 IMAD.IADD R142, R142, 0x1, -R2 ;  /* 0x000000018e8e8824 */ /* 0x000fe200078e0a02 */
[C---:B------:R-:W-:Y:S01]  /*7ea0*/  ISETP.GT.U32.AND P0, PT, R2.reuse, R145, PT ;  /* 0x000000910200720c */ /* 0x040fe20003f04070 */
[C---:B------:R-:W-:Y:S02]  /*7eb0*/  IMAD R146, R2.reuse, R3, R146 ;  /* 0x0000000302927224 */ /* 0x040fe400078e0292 */
[----:B------:R-:W-:Y:S01]  /*7ec0*/  @!P1 IMAD.MOV R139, RZ, RZ, -R139 ;  /* 0x000000ffff8b9224 */ /* 0x000fe200078e0a8b */
[----:B------:R-:W-:Y:S01]  /*7ed0*/  ISETP.GT.U32.AND P1, PT, R2, R143, PT ;  /* 0x0000008f0200720c */ /* 0x000fe20003f24070 */
[--C-:B------:R-:W-:Y:S01]  /*7ee0*/  @!P6 IMAD.IADD R144, R144, 0x1, -R2.reuse ;  /* 0x000000019090e824 */ /* 0x100fe200078e0a02 */
[----:B------:R-:W-:Y:S01]  /*7ef0*/  ISETP.GT.U32.AND P6, PT, R2, R146, PT ;  /* 0x000000920200720c */ /* 0x000fe20003fc4070 */
[----:B------:R-:W-:Y:S01]  /*7f00*/  @!P5 IMAD.IADD R141, R141, 0x1, -R2 ;  /* 0x000000018d8dd824 */ /* 0x000fe200078e0a02 */
[----:B------:R-:W-:Y:S01]  /*7f10*/  ISETP.GE.AND P5, PT, R10, RZ, PT ;  /* 0x000000ff0a00720c */ /* 0x000fe20003fa6270 */
[----:B------:R-:W-:-:S02]  /*7f20*/  VIADD R10, R0, 0x16c ;  /* 0x0000016c000a7836 */ /* 0x000fc40000000000 */
[----:B------:R-:W-:Y:S01]  /*7f30*/  @!P2 IMAD.MOV R138, RZ, RZ, -R138 ;  /* 0x000000ffff8aa224 */ /* 0x000fe200078e0a8a */
[----:B------:R-:W-:Y:S01]  /*7f40*/  ISETP.GE.AND P2, PT, R6, RZ, PT ;  /* 0x000000ff0600720c */ /* 0x000fe20003f46270 */
[----:B------:R-:W-:Y:S01]  /*7f50*/  @!P0 IMAD.IADD R145, R145, 0x1, -R2 ;  /* 0x0000000191918824 */ /* 0x000fe200078e0a02 */
[----:B------:R-:W-:Y:S01]  /*7f60*/  IABS R147, R10 ;  /* 0x0000000a00937213 */ /* 0x000fe20000000000 */
[----:B------:R-:W-:Y:S01]  /*7f70*/  IMAD.HI.U32 R6, R9, R149, RZ ;  /* 0x0000009509067227 */ /* 0x000fe200078e00ff */
[----:B------:R-:W-:-:S03]  /*7f80*/  ISETP.GE.AND P0, PT, R8, RZ, PT ;  /* 0x000000ff0800720c */ /* 0x000fc60003f06270 */
[--C-:B------:R-:W-:Y:S02]  /*7f90*/  @!P1 IMAD.IADD R143, R143, 0x1, -R2.reuse ;  /* 0x000000018f8f9824 */ /* 0x100fe400078e0a02 */
[----:B------:R-:W-:Y:S01]  /*7fa0*/  @!P6 IMAD.IADD R146, R146, 0x1, -R2 ;  /* 0x000000019292e824 */ /* 0x000fe200078e0a02 */
[C---:B------:R-:W-:Y:S01]  /*7fb0*/  ISETP.GT.U32.AND P6, PT, R2.reuse, R145, PT ;  /* 0x000000910200720c */ /* 0x040fe20003fc4070 */
[----:B------:R-:W-:Y:S01]  /*7fc0*/  IMAD.HI.U32 R3, R9, R147, RZ ;  /* 0x0000009309037227 */ /* 0x000fe200078e00ff */
[----:B------:R-:W-:-:S03]  /*7fd0*/  ISETP.GT.U32.AND P1, PT, R2, R143, PT ;  /* 0x0000008f0200720c */ /* 0x000fc60003f24070 */
[----:B------:R-:W-:Y:S02]  /*7fe0*/  IMAD.MOV R6, RZ, RZ, -R6 ;  /* 0x000000ffff067224 */ /* 0x000fe400078e0a06 */
[----:B------:R-:W-:-:S04]  /*7ff0*/  IMAD.HI.U32 R4, R9, R148, RZ ;  /* 0x0000009409047227 */ /* 0x000fc800078e00ff */
[----:B------:R-:W-:Y:S02]  /*8000*/  IMAD.MOV R3, RZ, RZ, -R3 ;  /* 0x000000ffff037224 */ /* 0x000fe400078e0a03 */
[C---:B------:R-:W-:Y:S02]  /*8010*/  IMAD R149, R2.reuse, R6, R149 ;  /* 0x0000000602957224 */ /* 0x040fe400078e0295 */
[----:B------:R-:W-:Y:S02]  /*8020*/  IMAD.MOV R7, RZ, RZ, -R4 ;  /* 0x000000ffff077224 */ /* 0x000fe400078e0a04 */
[----:B------:R-:W-:Y:S02]  /*8030*/  IMAD R147, R2, R3, R147 ;  /* 0x0000000302937224 */ /* 0x000fe400078e0293 */
[----:B------:R-:W-:Y:S02]  /*8040*/  VIADD R4, R0, 0x169 ;  /* 0x0000016900047836 */ /* 0x000fe40000000000 */
[--C-:B------:R-:W-:Y:S01]  /*8050*/  @!P6 IMAD.IADD R145, R145, 0x1, -R2.reuse ;  /* 0x000000019191e824 */ /* 0x100fe200078e0a02 */
[C---:B------:R-:W-:Y:S01]  /*8060*/  ISETP.GT.U32.AND P6, PT, R2.reuse, R149, PT ;  /* 0x000000950200720c */ /* 0x040fe20003fc4070 */
[----:B------:R-:W-:Y:S01]  /*8070*/  @!P1 IMAD.IADD R143, R143, 0x1, -R2 ;  /* 0x000000018f8f9824 */ /* 0x000fe200078e0a02 */
[----:B------:R-:W-:Y:S01]  /*8080*/  IABS R150, R4 ;  /* 0x0000000400967213 */ /* 0x000fe20000000000 */
[C---:B------:R-:W-:Y:S01]  /*8090*/  IMAD R148, R2.reuse, R7, R148 ;  /* 0x0000000702947224 */ /* 0x040fe200078e0294 */
[----:B------:R-:W-:Y:S01]  /*80a0*/  ISETP.GE.AND P1, PT, R11, RZ, PT ;  /* 0x000000ff0b00720c */ /* 0x000fe20003f26270 */
[----:B------:R-:W-:Y:S01]  /*80b0*/  @!P4 IMAD.MOV R141, RZ, RZ, -R141 ;  /* 0x000000ffff8dc224 */ /* 0x000fe200078e0a8d */
[C---:B------:R-:W-:Y:S01]  /*80c0*/  ISETP.GT.U32.AND P4, PT, R2.reuse, R147, PT ;  /* 0x000000930200720c */ /* 0x040fe20003f84070 */
[----:B------:R-:W-:Y:S01]  /*80d0*/  @!P2 IMAD.MOV R142, RZ, RZ, -R142 ;  /* 0x000000ffff8ea224 */ /* 0x000fe200078e0a8e */
[C---:B------:R-:W-:Y:S01]  /*80e0*/  ISETP.GT.U32.AND P2, PT, R2.reuse, R146, PT ;  /* 0x000000920200720c */ /* 0x040fe20003f44070 */
[----:B------:R-:W-:Y:S01]  /*80f0*/  @!P3 IMAD.MOV R143, RZ, RZ, -R143 ;  /* 0x000000ffff8fb224 */ /* 0x000fe200078e0a8f */
[----:B------:R-:W-:Y:S01]  /*8100*/  ISETP.GT.U32.AND P3, PT, R2, R148, PT ;  /* 0x000000940200720c */ /* 0x000fe20003f64070 */
[----:B------:R-:W-:-:S04]  /*8110*/  IMAD.HI.U32 R3, R9, R150, RZ ;  /* 0x0000009609037227 */ /* 0x000fc800078e00ff */
[----:B------:R-:W-:Y:S02]  /*8120*/  IMAD.MOV R7, RZ, RZ, -R3 ;  /* 0x000000ffff077224 */ /* 0x000fe400078e0a03 */
[--C-:B------:R-:W-:Y:S02]  /*8130*/  @!P6 IMAD.IADD R149, R149, 0x1, -R2.reuse ;  /* 0x000000019595e824 */ /* 0x100fe400078e0a02 */
[----:B------:R-:W-:Y:S02]  /*8140*/  VIADD R6, R0, 0x168 ;  /* 0x0000016800067836 */ /* 0x000fe40000000000 */
[--C-:B------:R-:W-:Y:S01]  /*8150*/  @!P2 IMAD.IADD R146, R146, 0x1, -R2.reuse ;  /* 0x000000019292a824 */ /* 0x100fe200078e0a02 */
[----:B------:R-:W-:Y:S01]  /*8160*/  ISETP.GE.AND P2, PT, R152, RZ, PT ;  /* 0x000000ff9800720c */ /* 0x000fe20003f46270 */
[----:B------:R-:W-:Y:S01]  /*8170*/  @!P4 IMAD.IADD R147, R147, 0x1, -R2 ;  /* 0x000000019393c824 */ /* 0x000fe200078e0a02 */
[----:B------:R-:W-:Y:S01]  /*8180*/  IABS R151, R6 ;  /* 0x0000000600977213 */ /* 0x000fe20000000000 */
[C---:B------:R-:W-:Y:S01]  /*8190*/  IMAD R150, R2.reuse, R7, R150 ;  /* 0x0000000702967224 */ /* 0x040fe200078e0296 */
[----:B------:R-:W-:Y:S01]  /*81a0*/  ISETP.GE.AND P4, PT, R153, RZ, PT ;  /* 0x000000ff9900720c */ /* 0x000fe20003f86270 */
[----:B------:R-:W-:Y:S01]  /*81b0*/  @!P1 IMAD.MOV R145, RZ, RZ, -R145 ;  /* 0x000000ffff919224 */ /* 0x000fe200078e0a91 */
[----:B------:R-:W-:Y:S01]  /*81c0*/  ISETP.GT.U32.AND P1, PT, R2, R149, PT ;  /* 0x000000950200720c */ /* 0x000fe20003f24070 */
[----:B------:R-:W-:Y:S01]  /*81d0*/  @!P3 IMAD.IADD R148, R148, 0x1, -R2 ;  /* 0x000000019494b824 */ /* 0x000fe200078e0a02 */
[C---:B------:R-:W-:Y:S01]  /*81e0*/  ISETP.GT.U32.AND P3, PT, R2.reuse, R147, PT ;  /* 0x000000930200720c */ /* 0x040fe20003f64070 */
[----:B------:R-:W-:Y:S01]  /*81f0*/  @!P0 IMAD.MOV R146, RZ, RZ, -R146 ;  /* 0x000000ffff928224 */ /* 0x000fe200078e0a92 */
[----:B------:R-:W-:Y:S01]  /*8200*/  ISETP.GT.U32.AND P0, PT, R2, R150, PT ;  /* 0x000000960200720c */ /* 0x000fe20003f04070 */
[----:B------:R-:W-:Y:S01]  /*8210*/  @!P5 IMAD.MOV R144, RZ, RZ, -R144 ;  /* 0x000000ffff90d224 */ /* 0x000fe200078e0a90 */
[----:B------:R-:W-:Y:S01]  /*8220*/  ISETP.GE.AND P5, PT, R10, RZ, PT ;  /* 0x000000ff0a00720c */ /* 0x000fe20003fa6270 */
[----:B------:R-:W-:Y:S01]  /*8230*/  VIADD R7, R0, 0x167 ;  /* 0x0000016700077836 */ /* 0x000fe20000000000 */
[----:B------:R-:W-:Y:S01]  /*8240*/  ISETP.GT.U32.AND P6, PT, R2, R148, PT ;  /* 0x000000940200720c */ /* 0x000fe20003fc4070 */
[----:B------:R-:W-:-:S03]  /*8250*/  IMAD.HI.U32 R3, R9, R151, RZ ;  /* 0x0000009709037227 */ /* 0x000fc600078e00ff */
[----:B------:R-:W-:Y:S01]  /*8260*/  IABS R152, R7 ;  /* 0x0000000700987213 */ /* 0x000fe20000000000 */
[----:B------:R-:W-:Y:S02]  /*8270*/  IMAD.MOV R3, RZ, RZ, -R3 ;  /* 0x000000ffff037224 */ /* 0x000fe400078e0a03 */
[--C-:B------:R-:W-:Y:S01]  /*8280*/  @!P1 IMAD.IADD R149, R149, 0x1, -R2.reuse ;  /* 0x0000000195959824 */ /* 0x100fe200078e0a02 */
[----:B------:R-:W-:Y:S01]  /*8290*/  ISETP.GE.AND P1, PT, R6, RZ, PT ;  /* 0x000000ff0600720c */ /* 0x000fe20003f26270 */
[----:B------:R-:W-:Y:S02]  /*82a0*/  IMAD R151, R2, R3, R151 ;  /* 0x0000000302977224 */ /* 0x000fe400078e0297 */
[----:B------:R-:W-:Y:S01]  /*82b0*/  @!P3 IMAD.IADD R147, R147, 0x1, -R2 ;  /* 0x000000019393b824 */ /* 0x000fe200078e0a02 */
[----:B------:R-:W-:Y:S01]  /*82c0*/  ISETP.GE.AND P3, PT, R4, RZ, PT ;  /* 0x000000ff0400720c */ /* 0x000fe20003f66270 */
[----:B------:R-:W-:Y:S02]  /*82d0*/  VIADD R6, R0, 0x165 ;  /* 0x0000016500067836 */ /* 0x000fe40000000000 */
[----:B------:R-:W-:-:S03]  /*82e0*/  IMAD.HI.U32 R3, R9, R152, RZ ;  /* 0x0000009809037227 */ /* 0x000fc600078e00ff */
[----:B------:R-:W-:Y:S01]  /*82f0*/  IABS R154, R6 ;  /* 0x00000006009a7213 */ /* 0x000fe20000000000 */
[--C-:B------:R-:W-:Y:S01]  /*8300*/  @!P0 IMAD.IADD R150, R150, 0x1, -R2.reuse ;  /* 0x0000000196968824 */ /* 0x100fe200078e0a02 */
[----:B------:R-:W-:Y:S01]  /*8310*/  ISETP.GE.AND P0, PT, R7, RZ, PT ;  /* 0x000000ff0700720c */ /* 0x000fe20003f06270 */
[----:B------:R-:W-:Y:S01]  /*8320*/  @!P6 IMAD.IADD R148, R148, 0x1, -R2 ;  /* 0x000000019494e824 */ /* 0x000fe200078e0a02 */
[C---:B------:R-:W-:Y:S01]  /*8330*/  ISETP.GT.U32.AND P6, PT, R2.reuse, R151, PT ;  /* 0x000000970200720c */ /* 0x040fe20003fc4070 */
[----:B------:R-:W-:Y:S02]  /*8340*/  IMAD.MOV R3, RZ, RZ, -R3 ;  /* 0x000000ffff037224 */ /* 0x000fe400078e0a03 */
[----:B------:R-:W-:Y:S01]  /*8350*/  @!P5 IMAD.MOV R147, RZ, RZ, -R147 ;  /* 0x000000ffff93d224 */ /* 0x000fe200078e0a93 */
[C---:B------:R-:W-:Y:S01]  /*8360*/  ISETP.GT.U32.AND P5, PT, R2.reuse, R150, PT ;  /* 0x000000960200720c */ /* 0x040fe20003fa4070 */
[----:B------:R-:W-:Y:S02]  /*8370*/  IMAD R152, R2, R3, R152 ;  /* 0x0000000302987224 */ /* 0x000fe400078e0298 */
[----:B------:R-:W-:-:S04]  /*8380*/  IMAD.HI.U32 R3, R9, R154, RZ ;  /* 0x0000009a09037227 */ /* 0x000fc800078e00ff */
[----:B------:R-:W-:Y:S01]  /*8390*/  @!P2 IMAD.MOV R148, RZ, RZ, -R148 ;  /* 0x000000ffff94a224 */ /* 0x000fe200078e0a94 */
[----:B------:R-:W-:Y:S01]  /*83a0*/  ISETP.GT.U32.AND P2, PT, R2, R152, PT ;  /* 0x000000980200720c */ /* 0x000fe20003f44070 */
[----:B------:R-:W-:Y:S02]  /*83b0*/  VIADD R8, R0, 0x166 ;  /* 0x0000016600087836 */ /* 0x000fe40000000000 */
[----:B------:R-:W-:Y:S02]  /*83c0*/  IMAD.MOV R3, RZ, RZ, -R3 ;  /* 0x000000ffff037224 */ /* 0x000fe400078e0a03 */
[--C-:B------:R-:W-:Y:S01]  /*83d0*/  @!P6 IMAD.IADD R151, R151, 0x1, -R2.reuse ;  /* 0x000000019797e824 */ /* 0x100fe200078e0a02 */
[----:B------:R-:W-:Y:S01]  /*83e0*/  IABS R153, R8 ;  /* 0x0000000800997213 */ /* 0x000fe20000000000 */
[----:B------:R-:W-:Y:S02]  /*83f0*/  @!P5 IMAD.IADD R150, R150, 0x1, -R2 ;  /* 0x000000019696d824 */ /* 0x000fe400078e0a02 */
[C---:B------:R-:W-:Y:S01]  /*8400*/  IMAD R154, R2.reuse, R3, R154 ;  /* 0x00000003029a7224 */ /* 0x040fe200078e029a */
[----:B------:R-:W-:Y:S01]  /*8410*/  ISETP.GT.U32.AND P6, PT, R2, R151, PT ;  /* 0x000000970200720c */ /* 0x000fe20003fc4070 */
[----:B------:R-:W-:-:S02]  /*8420*/  @!P3 IMAD.MOV R150, RZ, RZ, -R150 ;  /* 0x000000ffff96b224 */ /* 0x000fc400078e0a96 */
[----:B------:R-:W-:Y:S01]  /*8430*/  IMAD.HI.U32 R4, R9, R153, RZ ;  /* 0x0000009909047227 */ /* 0x000fe200078e00ff */
[----:B------:R-:W-:-:S03]  /*8440*/  ISETP.GT.U32.AND P3, PT, R2, R154, PT ;  /* 0x0000009a0200720c */ /* 0x000fc60003f64070 */
[----:B------:R-:W-:Y:S02]  /*8450*/  @!P2 IMAD.IADD R152, R152, 0x1, -R2 ;  /* 0x000000019898a824 */ /* 0x000fe400078e0a02 */
[----:B------:R-:W-:Y:S02]  /*8460*/  IMAD.MOV R4, RZ, RZ, -R4 ;  /* 0x000000ffff047224 */ /* 0x000fe400078e0a04 */
[----:B------:R-:W-:Y:S01]  /*8470*/  VIADD R7, R0, 0x163 ;  /* 0x0000016300077836 */ /* 0x000fe20000000000 */
[C---:B------:R-:W-:Y:S01]  /*8480*/  ISETP.GT.U32.AND P2, PT, R2.reuse, R152, PT ;  /* 0x000000980200720c */ /* 0x040fe20003f44070 */
[----:B------:R-:W-:Y:S02]  /*8490*/  IMAD R153, R2, R4, R153 ;  /* 0x0000000402997224 */ /* 0x000fe400078e0299 */
[--C-:B------:R-:W-:Y:S01]  /*84a0*/  @!P6 IMAD.IADD R151, R151, 0x1, -R2.reuse ;  /* 0x000000019797e824 */ /* 0x100fe200078e0a02 */
[----:B------:R-:W-:Y:S01]  /*84b0*/  IABS R156, R7 ;  /* 0x00000007009c7213 */ /* 0x000fe20000000000 */
[----:B------:R-:W-:Y:S01]  /*84c0*/  VIADD R4, R0, 0x164 ;  /* 0x0000016400047836 */ /* 0x000fe20000000000 */
[----:B------:R-:W-:Y:S01]  /*84d0*/  ISETP.GT.U32.AND P5, PT, R2, R153, PT ;  /* 0x000000990200720c */ /* 0x000fe20003fa4070 */
[----:B------:R-:W-:Y:S01]  /*84e0*/  @!P3 IMAD.IADD R154, R154, 0x1, -R2 ;  /* 0x000000019a9ab824 */ /* 0x000fe200078e0a02 */
[----:B------:R-:W-:Y:S01]  /*84f0*/  ISETP.GE.AND P6, PT, R6, RZ, PT ;  /* 0x000000ff0600720c */ /* 0x000fe20003fc6270 */
[----:B------:R-:W-:Y:S01]  /*8500*/  @!P1 IMAD.MOV R151, RZ, RZ, -R151 ;  /* 0x000000ffff979224 */ /* 0x000fe200078e0a97 */
[----:B------:R-:W-:Y:S01]  /*8510*/  IABS R155, R4 ;  /* 0x00000004009b7213 */ /* 0x000fe20000000000 */
[----:B------:R-:W-:Y:S01]  /*8520*/  @!P4 IMAD.MOV R149, RZ, RZ, -R149 ;  /* 0x000000ffff95c224 */ /* 0x000fe200078e0a95 */
[----:B------:R-:W-:Y:S01]  /*8530*/  ISETP.GE.AND P1, PT, R4, RZ, PT ;  /* 0x000000ff0400720c */ /* 0x000fe20003f26270 */
[----:B------:R-:W-:Y:S01]  /*8540*/  IMAD.HI.U32 R4, R9, R156, RZ ;  /* 0x0000009c09047227 */ /* 0x000fe200078e00ff */
[----:B------:R-:W-:-:S02]  /*8550*/  ISETP.GT.U32.AND P3, PT, R2, R154, PT ;  /* 0x0000009a0200720c */ /* 0x000fc40003f64070 */
[----:B------:R-:W-:Y:S01]  /*8560*/  ISETP.GE.AND P4, PT, R8, RZ, PT ;  /* 0x000000ff0800720c */ /* 0x000fe20003f86270 */
[----:B------:R-:W-:Y:S01]  /*8570*/  @!P2 IMAD.IADD R152, R152, 0x1, -R2 ;  /* 0x000000019898a824 */ /* 0x000fe200078e0a02 */
[----:B------:R-:W-:Y:S01]  /*8580*/  ISETP.GE.AND P2, PT, R7, RZ, PT ;  /* 0x000000ff0700720c */ /* 0x000fe20003f46270 */
[----:B------:R-:W-:Y:S02]  /*8590*/  IMAD.MOV R7, RZ, RZ, -R4 ;  /* 0x000000ffff077224 */ /* 0x000fe400078e0a04 */
[----:B------:R-:W-:Y:S02]  /*85a0*/  @!P5 IMAD.IADD R153, R153, 0x1, -R2 ;  /* 0x000000019999d824 */ /* 0x000fe400078e0a02 */
[----:B------:R-:W-:Y:S02]  /*85b0*/  IMAD R156, R2, R7, R156 ;  /* 0x00000007029c7224 */ /* 0x000fe400078e029c */
[----:B------:R-:W-:Y:S01]  /*85c0*/  VIADD R8, R0, 0x162 ;  /* 0x0000016200087836 */ /* 0x000fe20000000000 */
[----:B------:R-:W-:Y:S01]  /*85d0*/  ISETP.GT.U32.AND P5, PT, R2, R153, PT ;  /* 0x000000990200720c */ /* 0x000fe20003fa4070 */
[----:B------:R-:W-:Y:S01]  /*85e0*/  @!P3 IMAD.IADD R154, R154, 0x1, -R2 ;  /* 0x000000019a9ab824 */ /* 0x000fe200078e0a02 */
[----:B------:R-:W-:Y:S01]  /*85f0*/  ISETP.GT.U32.AND P3, PT, R2, R156, PT ;  /* 0x0000009c0200720c */ /* 0x000fe20003f64070 */
[----:B------:R-:W-:Y:S01]  /*8600*/  IMAD.HI.U32 R3, R9, R155, RZ ;  /* 0x0000009b09037227 */ /* 0x000fe200078e00ff */
[----:B------:R-:W-:-:S03]  /*8610*/  IABS R157, R8 ;  /* 0x00000008009d7213 */ /* 0x000fc60000000000 */
[----:B------:R-:W-:Y:S02]  /*8620*/  IMAD.MOV R3, RZ, RZ, -R3 ;  /* 0x000000ffff037224 */ /* 0x000fe400078e0a03 */
[----:B------:R-:W-:-:S04]  /*8630*/  IMAD.HI.U32 R6, R9, R157, RZ ;  /* 0x0000009d09067227 */ /* 0x000fc800078e00ff */
[----:B------:R-:W-:Y:S02]  /*8640*/  IMAD R155, R2, R3, R155 ;  /* 0x00000003029b7224 */ /* 0x000fe400078e029b */
[----:B------:R-:W-:Y:S02]  /*8650*/  VIADD R3, R0, 0x161 ;  /* 0x0000016100037836 */ /* 0x000fe40000000000 */
[----:B------:R-:W-:Y:S01]  /*8660*/  @!P0 IMAD.MOV R152, RZ, RZ, -R152 ;  /* 0x000000ffff988224 */ /* 0x000fe200078e0a98 */
[----:B------:R-:W-:Y:S01]  /*8670*/  ISETP.GT.U32.AND P0, PT, R2, R155, PT ;  /* 0x0000009b0200720c */ /* 0x000fe20003f04070 */
[----:B------:R-:W-:Y:S01]  /*8680*/  IMAD.MOV R6, RZ, RZ, -R6 ;  /* 0x000000ffff067224 */ /* 0x000fe200078e0a06 */
[----:B------:R-:W-:Y:S01]  /*8690*/  IABS R158, R3 ;  /* 0x00000003009e7213 */ /* 0x000fe20000000000 */
[--C-:B------:R-:W-:Y:S01]  /*86a0*/  @!P5 IMAD.IADD R153, R153, 0x1, -R2.reuse ;  /* 0x000000019999d824 */ /* 0x100fe200078e0a02 */
[----:B------:R-:W-:Y:S01]  /*86b0*/  ISETP.GE.AND P5, PT, R8, RZ, PT ;  /* 0x000000ff0800720c */ /* 0x000fe20003fa6270 */
[----:B------:R-:W-:-:S02]  /*86c0*/  @!P3 IMAD.IADD R156, R156, 0x1, -R2 ;  /* 0x000000019c9cb824 */ /* 0x000fc400078e0a02 */
[C---:B------:R-:W-:Y:S02]  /*86d0*/  IMAD R157, R2.reuse, R6, R157 ;  /* 0x00000006029d7224 */ /* 0x040fe400078e029d */
[----:B------:R-:W-:Y:S01]  /*86e0*/  @!P4 IMAD.MOV R153, RZ, RZ, -R153 ;  /* 0x000000ffff99c224 */ /* 0x000fe200078e0a99 */
[----:B------:R-:W-:Y:S01]  /*86f0*/  ISETP.GE.AND P4, PT, R3, RZ, PT ;  /* 0x000000ff0300720c */ /* 0x000fe20003f86270 */
[----:B------:R-:W-:Y:S01]  /*8700*/  IMAD.HI.U32 R3, R9, R158, RZ ;  /* 0x0000009e09037227 */ /* 0x000fe200078e00ff */
[----:B------:R-:W-:-:S03]  /*8710*/  ISETP.GT.U32.AND P3, PT, R2, R156, PT ;  /* 0x0000009c0200720c */ /* 0x000fc60003f64070 */
[----:B------:R-:W-:Y:S01]  /*8720*/  @!P6 IMAD.MOV R154, RZ, RZ, -R154 ;  /* 0x000000ffff9ae224 */ /* 0x000fe200078e0a9a */
[----:B------:R-:W-:Y:S01]  /*8730*/  ISETP.GT.U32.AND P6, PT, R2, R157, PT ;  /* 0x0000009d0200720c */ /* 0x000fe20003fc4070 */
[----:B------:R-:W-:-:S04]  /*8740*/  IMAD.HI.U32 R4, R9, R159, RZ ;  /* 0x0000009f09047227 */ /* 0x000fc800078e00ff */
[----:B------:R-:W-:Y:S02]  /*8750*/  IMAD.MOV R3, RZ, RZ, -R3 ;  /* 0x000000ffff037224 */ /* 0x000fe400078e0a03 */
[----:B------:R-:W-:Y:S02]  /*8760*/  @!P0 IMAD.IADD R155, R155, 0x1, -R2 ;  /* 0x000000019b9b8824 */ /* 0x000fe400078e0a02 */
[----:B------:R-:W-:Y:S02]  /*8770*/  IMAD.MOV R4, RZ, RZ, -R4 ;  /* 0x000000ffff047224 */ /* 0x000fe400078e0a04 */
[C---:B------:R-:W-:Y:S01]  /*8780*/  IMAD R158, R2.reuse, R3, R158 ;  /* 0x00000003029e7224 */ /* 0x040fe200078e029e */
[C---:B------:R-:W-:Y:S01]  /*8790*/  ISETP.GT.U32.AND P0, PT, R2.reuse, R155, PT ;  /* 0x0000009b0200720c */ /* 0x040fe20003f04070 */
[----:B------:R-:W-:Y:S02]  /*87a0*/  IMAD R159, R2, R4, R159 ;  /* 0x00000004029f7224 */ /* 0x000fe400078e029f */
[--C-:B------:R-:W-:Y:S01]  /*87b0*/  @!P3 IMAD.IADD R156, R156, 0x1, -R2.reuse ;  /* 0x000000019c9cb824 */ /* 0x100fe200078e0a02 */
[C---:B------:R-:W-:Y:S01]  /*87c0*/  ISETP.GT.U32.AND P3, PT, R2.reuse, R158, PT ;  /* 0x0000009e0200720c */ /* 0x040fe20003f64070 */
[----:B------:R-:W-:Y:S01]  /*87d0*/  @!P6 IMAD.IADD R157, R157, 0x1, -R2 ;  /* 0x000000019d9de824 */ /* 0x000fe200078e0a02 */
[----:B------:R-:W-:Y:S01]  /*87e0*/  ISETP.GT.U32.AND P6, PT, R2, R159, PT ;  /* 0x0000009f0200720c */ /* 0x000fe20003fc4070 */
[----:B------:R-:W-:-:S02]  /*87f0*/  VIADD R10, R0, 0x15f ;  /* 0x0000015f000a7836 */ /* 0x000fc40000000000 */
[----:B------:R-:W-:Y:S02]  /*8800*/  VIADD R8, R0, 0x15e ;  /* 0x0000015e00087836 */ /* 0x000fe40000000000 */
[----:B------:R-:W-:Y:S01]  /*8810*/  IMAD.HI.U32 R4, R9, R163, RZ ;  /* 0x000000a309047227 */ /* 0x000fe200078e00ff */
[----:B------:R-:W-:Y:S02]  /*8820*/  IABS R160, R10 ;  /* 0x0000000a00a07213 */ /* 0x000fe40000000000 */
[----:B------:R-:W-:Y:S01]  /*8830*/  IABS R161, R8 ;  /* 0x0000000800a17213 */ /* 0x000fe20000000000 */
[--C-:B------:R-:W-:Y:S01]  /*8840*/  @!P0 IMAD.IADD R155, R155, 0x1, -R2.reuse ;  /* 0x000000019b9b8824 */ /* 0x100fe200078e0a02 */
[----:B------:R-:W-:Y:S01]  /*8850*/  ISETP.GE.AND P0, PT, R162, RZ, PT ;  /* 0x000000ffa200720c */ /* 0x000fe20003f06270 */
[----:B------:R-:W-:Y:S01]  /*8860*/  @!P3 IMAD.IADD R158, R158, 0x1, -R2 ;  /* 0x000000019e9eb824 */ /* 0x000fe200078e0a02 */
[----:B------:R-:W-:Y:S01]  /*8870*/  IABS R162, R166 ;  /* 0x000000a600a27213 */ /* 0x000fe20000000000 */
[----:B------:R-:W-:Y:S01]  /*8880*/  IMAD.HI.U32 R6, R9, R160, RZ ;  /* 0x000000a009067227 */ /* 0x000fe200078e00ff */
[----:B------:R-:W-:-:S03]  /*8890*/  ISETP.GT.U32.AND P3, PT, R2, R157, PT ;  /* 0x0000009d0200720c */ /* 0x000fc60003f64070 */
[----:B------:R-:W-:Y:S02]  /*88a0*/  @!P6 IMAD.IADD R159, R159, 0x1, -R2 ;  /* 0x000000019f9fe824 */ /* 0x000fe400078e0a02 */
[----:B------:R-:W-:Y:S01]  /*88b0*/  @!P1 IMAD.MOV R155, RZ, RZ, -R155 ;  /* 0x000000ffff9b9224 */ /* 0x000fe200078e0a9b */
        /* <DEDUP_REMOVED lines=8> */
[C---:B------:R-:W-:Y:S02]  /*8940*/  IMAD R161, R2.reuse, R7, R161 ;  /* 0x0000000702a17224 */ /* 0x040fe400078e02a1 */
[----:B------:R-:W-:Y:S02]  /*8950*/  IMAD.MOV R6, RZ, RZ, -R4 ;  /* 0x000000ffff067224 */ /* 0x000fe400078e0a04 */
[----:B------:R-:W-:Y:S01]  /*8960*/  @!P2 IMAD.MOV R156, RZ, RZ, -R156 ;  /* 0x000000ffff9ca224 */ /* 0x000fe200078e0a9c */
[C---:B------:R-:W-:Y:S01]  /*8970*/  ISETP.GT.U32.AND P2, PT, R2.reuse, R160, PT ;  /* 0x000000a00200720c */ /* 0x040fe20003f44070 */
[----:B------:R-:W-:-:S02]  /*8980*/  IMAD R162, R2, R3, R162 ;  /* 0x0000000302a27224 */ /* 0x000fc400078e02a2 */
[--C-:B------:R-:W-:Y:S01]  /*8990*/  @!P3 IMAD.IADD R157, R157, 0x1, -R2.reuse ;  /* 0x000000019d9db824 */ /* 0x100fe200078e0a02 */
[C---:B------:R-:W-:Y:S01]  /*89a0*/  ISETP.GT.U32.AND P3, PT, R2.reuse, R161, PT ;  /* 0x000000a10200720c */ /* 0x040fe20003f64070 */
[----:B------:R-:W-:Y:S02]  /*89b0*/  IMAD R163, R2, R6, R163 ;  /* 0x0000000602a37224 */ /* 0x000fe400078e02a3 */
[--C-:B------:R-:W-:Y:S01]  /*89c0*/  @!P1 IMAD.IADD R158, R158, 0x1, -R2.reuse ;  /* 0x000000019e9e9824 */ /* 0x100fe200078e0a02 */
[C---:B------:R-:W-:Y:S01]  /*89d0*/  ISETP.GT.U32.AND P1, PT, R2.reuse, R162, PT ;  /* 0x000000a20200720c */ /* 0x040fe20003f24070 */
[----:B------:R-:W-:Y:S01]  /*89e0*/  @!P6 IMAD.IADD R159, R159, 0x1, -R2 ;  /* 0x000000019f9fe824 */ /* 0x000fe200078e0a02 */
[----:B------:R-:W-:Y:S01]  /*89f0*/  ISETP.GT.U32.AND P6, PT, R2, R163, PT ;  /* 0x000000a30200720c */ /* 0x000fe20003fc4070 */
[C---:B------:R-:W-:Y:S02]  /*8a00*/  VIADD R11, R0.reuse, 0x15b ;  /* 0x0000015b000b7836 */ /* 0x040fe40000000000 */
[----:B------:R-:W-:-:S02]  /*8a10*/  VIADD R7, R0, 0x15a ;  /* 0x0000015a00077836 */ /* 0x000fc40000000000 */
[--C-:B------:R-:W-:Y:S01]  /*8a20*/  @!P2 IMAD.IADD R160, R160, 0x1, -R2.reuse ;  /* 0x00000001a0a0a824 */ /* 0x100fe200078e0a02 */
[----:B------:R-:W-:Y:S01]  /*8a30*/  IABS R164, R11 ;  /* 0x0000000b00a47213 */ /* 0x000fe20000000000 */
[--C-:B------:R-:W-:Y:S01]  /*8a40*/  @!P3 IMAD.IADD R161, R161, 0x1, -R2.reuse ;  /* 0x00000001a1a1b824 */ /* 0x100fe200078e0a02 */
[----:B------:R-:W-:Y:S01]  /*8a50*/  IABS R165, R7 ;  /* 0x0000000700a57213 */ /* 0x000fe20000000000 */
[----:B------:R-:W-:Y:S01]  /*8a60*/  @!P5 IMAD.MOV R157, RZ, RZ, -R157 ;  /* 0x000000ffff9dd224 */ /* 0x000fe200078e0a9d */
[----:B------:R-:W-:Y:S01]  /*8a70*/  ISETP.GE.AND P2, PT, R10, RZ, PT ;  /* 0x000000ff0a00720c */ /* 0x000fe20003f46270 */
[--C-:B------:R-:W-:Y:S01]  /*8a80*/  @!P1 IMAD.IADD R162, R162, 0x1, -R2.reuse ;  /* 0x00000001a2a29824 */ /* 0x100fe200078e0a02 */
[----:B------:R-:W-:Y:S01]  /*8a90*/  ISETP.GT.U32.AND P1, PT, R2, R160, PT ;  /* 0x000000a00200720c */ /* 0x000fe20003f24070 */
[----:B------:R-:W-:Y:S01]  /*8aa0*/  IMAD.HI.U32 R3, R9, R164, RZ ;  /* 0x000000a409037227 */ /* 0x000fe200078e00ff */
[----:B------:R-:W-:Y:S02]  /*8ab0*/  ISETP.GE.AND P3, PT, R8, RZ, PT ;  /* 0x000000ff0800720c */ /* 0x000fe40003f66270 */
[C---:B------:R-:W-:Y:S01]  /*8ac0*/  ISETP.GT.U32.AND P5, PT, R2.reuse, R162, PT ;  /* 0x000000a20200720c */ /* 0x040fe20003fa4070 */
[----:B------:R-:W-:Y:S01]  /*8ad0*/  @!P6 IMAD.IADD R163, R163, 0x1, -R2 ;  /* 0x00000001a3a3e824 */ /* 0x000fe200078e0a02 */
[----:B------:R-:W-:Y:S01]  /*8ae0*/  ISETP.GT.U32.AND P6, PT, R2, R161, PT ;  /* 0x000000a10200720c */ /* 0x000fe20003fc4070 */
[----:B------:R-:W-:-:S04]  /*8af0*/  IMAD.HI.U32 R4, R9, R165, RZ ;  /* 0x000000a509047227 */ /* 0x000fc800078e00ff */
[----:B------:R-:W-:Y:S02]  /*8b00*/  IMAD.MOV R3, RZ, RZ, -R3 ;  /* 0x000000ffff037224 */ /* 0x000fe400078e0a03 */
[----:B------:R-:W-:Y:S02]  /*8b10*/  VIADD R10, R0, 0x159 ;  /* 0x00000159000a7836 */ /* 0x000fe40000000000 */
[----:B------:R-:W-:Y:S02]  /*8b20*/  IMAD.MOV R4, RZ, RZ, -R4 ;  /* 0x000000ffff047224 */ /* 0x000fe400078e0a04 */
[C---:B------:R-:W-:Y:S01]  /*8b30*/  IMAD R164, R2.reuse, R3, R164 ;  /* 0x0000000302a47224 */ /* 0x040fe200078e02a4 */
[----:B------:R-:W-:Y:S01]  /*8b40*/  IABS R3, R10 ;  /* 0x0000000a00037213 */ /* 0x000fe20000000000 */
[----:B------:R-:W-:Y:S02]  /*8b50*/  IMAD R165, R2, R4, R165 ;  /* 0x0000000402a57224 */ /* 0x000fe400078e02a5 */
[----:B------:R-:W-:-:S02]  /*8b60*/  VIADD R8, R0, 0x158 ;  /* 0x0000015800087836 */ /* 0x000fc40000000000 */
[----:B------:R-:W-:Y:S01]  /*8b70*/  @!P1 IMAD.IADD R160, R160, 0x1, -R2 ;  /* 0x00000001a0a09824 */ /* 0x000fe200078e0a02 */
[----:B------:R-:W-:Y:S01]  /*8b80*/  ISETP.GE.AND P1, PT, R166, RZ, PT ;  /* 0x000000ffa600720c */ /* 0x000fe20003f26270 */
[----:B------:R-:W-:Y:S01]  /*8b90*/  IMAD.MOV.U32 R166, RZ, RZ, R3 ;  /* 0x000000ffffa67224 */ /* 0x000fe200078e0003 */
[----:B------:R-:W-:Y:S01]  /*8ba0*/  IABS R6, R8 ;  /* 0x0000000800067213 */ /* 0x000fe20000000000 */
[----:B------:R-:W-:Y:S01]  /*8bb0*/  @!P4 IMAD.MOV R158, RZ, RZ, -R158 ;  /* 0x000000ffff9ec224 */ /* 0x000fe200078e0a9e */
[C---:B------:R-:W-:Y:S01]  /*8bc0*/  ISETP.GT.U32.AND P4, PT, R2.reuse, R163, PT ;  /* 0x000000a30200720c */ /* 0x040fe20003f84070 */
[----:B------:R-:W-:Y:S01]  /*8bd0*/  @!P6 IMAD.IADD R161, R161, 0x1, -R2 ;  /* 0x00000001a1a1e824 */ /* 0x000fe200078e0a02 */
[----:B------:R-:W-:Y:S01]  /*8be0*/  ISETP.GT.U32.AND P6, PT, R2, R165, PT ;  /* 0x000000a50200720c */ /* 0x000fe20003fc4070 */
[----:B------:R-:W-:-:S04]  /*8bf0*/  IMAD.HI.U32 R3, R9, R166, RZ ;  /* 0x000000a609037227 */ /* 0x000fc800078e00ff */
[----:B------:R-:W-:Y:S01]  /*8c00*/  @!P5 IMAD.IADD R162, R162, 0x1, -R2 ;  /* 0x00000001a2a2d824 */ /* 0x000fe200078e0a02 */
[----:B------:R-:W-:Y:S01]  /*8c10*/  ISETP.GE.AND P5, PT, R167, RZ, PT ;  /* 0x000000ffa700720c */ /* 0x000fe20003fa6270 */
[----:B------:R-:W-:-:S04]  /*8c20*/  IMAD.HI.U32 R4, R9, R6, RZ ;  /* 0x0000000609047227 */ /* 0x000fc800078e00ff */
[----:B------:R-:W-:Y:S02]  /*8c30*/  IMAD.MOV R3, RZ, RZ, -R3 ;  /* 0x000000ffff037224 */ /* 0x000fe400078e0a03 */
[----:B------:R-:W-:Y:S01]  /*8c40*/  @!P0 IMAD.MOV R159, RZ, RZ, -R159 ;  /* 0x000000ffff9f8224 */ /* 0x000fe200078e0a9f */
[C---:B------:R-:W-:Y:S01]  /*8c50*/  ISETP.GT.U32.AND P0, PT, R2.reuse, R164, PT ;  /* 0x000000a40200720c */ /* 0x040fe20003f04070 */
        /* <DEDUP_REMOVED lines=15> */
[----:B------:R-:W-:Y:S02]  /*8d50*/  VIADD R3, R0, 0x157 ;  /* 0x0000015700037836 */ /* 0x000fe40000000000 */
[----:B------:R-:W-:Y:S01]  /*8d60*/  @!P2 IMAD.MOV R160, RZ, RZ, -R160 ;  /* 0x000000ffffa0a224 */ /* 0x000fe200078e0aa0 */
[----:B------:R-:W-:Y:S01]  /*8d70*/  ISETP.GT.U32.AND P2, PT, R2, R164, PT ;  /* 0x000000a40200720c */ /* 0x000fe20003f44070 */
[----:B------:R-:W-:Y:S01]  /*8d80*/  VIADD R4, R0, 0x156 ;  /* 0x0000015600047836 */ /* 0x000fe20000000000 */
[----:B------:R-:W-:Y:S01]  /*8d90*/  IABS R168, R3 ;  /* 0x0000000300a87213 */ /* 0x000fe20000000000 */
[----:B------:R-:W-:-:S02]  /*8da0*/  @!P1 IMAD.IADD R166, R166, 0x1, -R2 ;  /* 0x00000001a6a69824 */ /* 0x000fc400078e0a02 */
[--C-:B------:R-:W-:Y:S01]  /*8db0*/  @!P3 IMAD.IADD R165, R165, 0x1, -R2.reuse ;  /* 0x00000001a5a5b824 */ /* 0x100fe200078e0a02 */
[----:B------:R-:W-:Y:S01]  /*8dc0*/  ISETP.GE.AND P3, PT, R3, RZ, PT ;  /* 0x000000ff0300720c */ /* 0x000fe20003f66270 */
[--C-:B------:R-:W-:Y:S01]  /*8dd0*/  @!P5 IMAD.IADD R167, R167, 0x1, -R2.reuse ;  /* 0x00000001a7a7d824 */ /* 0x100fe200078e0a02 */
[----:B------:R-:W-:Y:S01]  /*8de0*/  ISETP.GT.U32.AND P5, PT, R2, R166, PT ;  /* 0x000000a60200720c */ /* 0x000fe20003fa4070 */
[----:B------:R-:W-:Y:S01]  /*8df0*/  IMAD.HI.U32 R3, R9, R168, RZ ;  /* 0x000000a809037227 */ /* 0x000fe200078e00ff */
[----:B------:R-:W-:Y:S02]  /*8e00*/  IABS R169, R4 ;  /* 0x0000000400a97213 */ /* 0x000fe40000000000 */
[----:B------:R-:W-:Y:S01]  /*8e10*/  ISETP.GE.AND P1, PT, R4, RZ, PT ;  /* 0x000000ff0400720c */ /* 0x000fe20003f26270 */
[----:B------:R-:W-:Y:S02]  /*8e20*/  IMAD.MOV R3, RZ, RZ, -R3 ;  /* 0x000000ffff037224 */ /* 0x000fe400078e0a03 */
[----:B------:R-:W-:Y:S01]  /*8e30*/  @!P2 IMAD.IADD R164, R164, 0x1, -R2 ;  /* 0x00000001a4a4a824 */ /* 0x000fe200078e0a02 */
[----:B------:R-:W-:Y:S01]  /*8e40*/  ISETP.GE.AND P2, PT, R8, RZ, PT ;  /* 0x000000ff0800720c */ /* 0x000fe20003f46270 */
[----:B------:R-:W-:-:S02]  /*8e50*/  IMAD R168, R2, R3, R168 ;  /* 0x0000000302a87224 */ /* 0x000fc400078e02a8 */
[----:B------:R-:W-:-:S04]  /*8e60*/  IMAD.HI.U32 R4, R9, R169, RZ ;  /* 0x000000a909047227 */ /* 0x000fc800078e00ff */
[----:B------:R-:W-:Y:S01]  /*8e70*/  @!P4 IMAD.MOV R164, RZ, RZ, -R164 ;  /* 0x000000ffffa4c224 */ /* 0x000fe200078e0aa4 */
[----:B------:R-:W-:Y:S01]  /*8e80*/  ISETP.GT.U32.AND P4, PT, R2, R167, PT ;  /* 0x000000a70200720c */ /* 0x000fe20003f84070 */
        /* <DEDUP_REMOVED lines=15> */
[----:B------:R-:W-:Y:S02]  /*8f80*/  VIADD R4, R0, 0x153 ;  /* 0x0000015300047836 */ /* 0x000fe40000000000 */
[----:B------:R-:W-:Y:S02]  /*8f90*/  IMAD.MOV R7, RZ, RZ, -R3 ;  /* 0x000000ffff077224 */ /* 0x000fe400078e0a03 */
[----:B------:R-:W-:Y:S01]  /*8fa0*/  IMAD.HI.U32 R3, R9, R171, RZ ;  /* 0x000000ab09037227 */ /* 0x000fe200078e00ff */
[----:B------:R-:W-:-:S03]  /*8fb0*/  IABS R172, R4 ;  /* 0x0000000400ac7213 */ /* 0x000fc60000000000 */
[----:B------:R-:W-:Y:S01]  /*8fc0*/  @!P0 IMAD.MOV R165, RZ, RZ, -R165 ;  /* 0x000000ffffa58224 */ /* 0x000fe200078e0aa5 */
[----:B------:R-:W-:Y:S01]  /*8fd0*/  ISETP.GE.AND P0, PT, R6, RZ, PT ;  /* 0x000000ff0600720c */ /* 0x000fe20003f06270 */
[----:B------:R-:W-:Y:S02]  /*8fe0*/  VIADD R6, R0, 0x152 ;  /* 0x0000015200067836 */ /* 0x000fe40000000000 */
[----:B------:R-:W-:Y:S02]  /*8ff0*/  @!P6 IMAD.IADD R169, R169, 0x1, -R2 ;  /* 0x00000001a9a9e824 */ /* 0x000fe400078e0a02 */
[----:B------:R-:W-:Y:S01]  /*9000*/  IMAD.MOV R3, RZ, RZ, -R3 ;  /* 0x000000ffff037224 */ /* 0x000fe200078e0a03 */
[----:B------:R-:W-:Y:S01]  /*9010*/  IABS R173, R6 ;  /* 0x0000000600ad7213 */ /* 0x000fe20000000000 */
[C---:B------:R-:W-:Y:S01]  /*9020*/  IMAD R170, R2.reuse, R7, R170 ;  /* 0x0000000702aa7224 */ /* 0x040fe200078e02aa */
[C---:B------:R-:W-:Y:S01]  /*9030*/  ISETP.GT.U32.AND P6, PT, R2.reuse, R169, PT ;  /* 0x000000a90200720c */ /* 0x040fe20003fc4070 */
[----:B------:R-:W-:-:S02]  /*9040*/  IMAD R171, R2, R3, R171 ;  /* 0x0000000302ab7224 */ /* 0x000fc400078e02ab */
        /* <DEDUP_REMOVED lines=9> */
[C---:B------:R-:W-:Y:S02]  /*90e0*/  IMAD R173, R2.reuse, R4, R173 ;  /* 0x0000000402ad7224 */ /* 0x040fe400078e02ad */
[----:B------:R-:W-:Y:S01]  /*90f0*/  @!P6 IMAD.IADD R169, R169, 0x1, -R2 ;  /* 0x00000001a9a9e824 */ /* 0x000fe200078e0a02 */
[----:B------:R-:W-:Y:S01]  /*9100*/  ISETP.GT.U32.AND P6, PT, R2, R172, PT ;  /* 0x000000ac0200720c */ /* 0x000fe20003fc4070 */
[----:B------:R-:W-:-:S02]  /*9110*/  VIADD R8, R0, 0x151 ;  /* 0x0000015100087836 */ /* 0x000fc40000000000 */
[----:B------:R-:W-:Y:S01]  /*9120*/  @!P5 IMAD.IADD R170, R170, 0x1, -R2 ;  /* 0x00000001aaaad824 */ /* 0x000fe200078e0a02 */
[----:B------:R-:W-:Y:S01]  /*9130*/  ISETP.GT.U32.AND P5, PT, R2, R173, PT ;  /* 0x000000ad0200720c */ /* 0x000fe20003fa4070 */
[----:B------:R-:W-:Y:S01]  /*9140*/  VIADD R10, R0, 0x150 ;  /* 0x00000150000a7836 */ /* 0x000fe20000000000 */
[----:B------:R-:W-:Y:S01]  /*9150*/  IABS R174, R8 ;  /* 0x0000000800ae7213 */ /* 0x000fe20000000000 */
[----:B------:R-:W-:Y:S01]  /*9160*/  @!P3 IMAD.MOV R168, RZ, RZ, -R168 ;  /* 0x000000ffffa8b224 */ /* 0x000fe200078e0aa8 */
[----:B------:R-:W-:Y:S01]  /*9170*/  ISETP.GT.U32.AND P3, PT, R2, R171, PT ;  /* 0x000000ab0200720c */ /* 0x000fe20003f64070 */
[----:B------:R-:W-:Y:S01]  /*9180*/  VIADD R4, R0, 0x14e ;  /* 0x0000014e00047836 */ /* 0x000fe20000000000 */
[----:B------:R-:W-:Y:S01]  /*9190*/  IABS R177, R10 ;  /* 0x0000000a00b17213 */ /* 0x000fe20000000000 */
[----:B------:R-:W-:-:S03]  /*91a0*/  IMAD.HI.U32 R3, R9, R174, RZ ;  /* 0x000000ae09037227 */ /* 0x000fc600078e00ff */
[----:B------:R-:W-:Y:S01]  /*91b0*/  IABS R180, R4 ;  /* 0x0000000400b47213 */ /* 0x000fe20000000000 */
[--C-:B------:R-:W-:Y:S02]  /*91c0*/  @!P6 IMAD.IADD R172, R172, 0x1, -R2.reuse ;  /* 0x00000001acace824 */ /* 0x100fe400078e0a02 */
[----:B------:R-:W-:Y:S02]  /*91d0*/  IMAD.MOV R3, RZ, RZ, -R3 ;  /* 0x000000ffff037224 */ /* 0x000fe400078e0a03 */
[----:B------:R-:W-:Y:S01]  /*91e0*/  @!P5 IMAD.IADD R173, R173, 0x1, -R2 ;  /* 0x00000001adadd824 */ /* 0x000fe200078e0a02 */
[C---:B------:R-:W-:Y:S01]  /*91f0*/  ISETP.GT.U32.AND P5, PT, R2.reuse, R172, PT ;  /* 0x000000ac0200720c */ /* 0x040fe20003fa4070 */
[----:B------:R-:W-:Y:S02]  /*9200*/  IMAD R174, R2, R3, R174 ;  /* 0x0000000302ae7224 */ /* 0x000fe400078e02ae */
[----:B------:R-:W-:-:S04]  /*9210*/  IMAD.HI.U32 R3, R9, R177, RZ ;  /* 0x000000b109037227 */ /* 0x000fc800078e00ff */
[----:B------:R-:W-:Y:S02]  /*9220*/  IMAD.MOV R3, RZ, RZ, -R3 ;  /* 0x000000ffff037224 */ /* 0x000fe400078e0a03 */
[--C-:B------:R-:W-:Y:S01]  /*9230*/  @!P3 IMAD.IADD R171, R171, 0x1, -R2.reuse ;  /* 0x00000001ababb824 */ /* 0x100fe200078e0a02 */
[C---:B------:R-:W-:Y:S01]  /*9240*/  ISETP.GT.U32.AND P3, PT, R2.reuse, R170, PT ;  /* 0x000000aa0200720c */ /* 0x040fe20003f64070 */
[----:B------:R-:W-:Y:S02]  /*9250*/  IMAD R177, R2, R3, R177 ;  /* 0x0000000302b17224 */ /* 0x000fe400078e02b1 */
[----:B------:R-:W-:Y:S01]  /*9260*/  @!P5 IMAD.IADD R172, R172, 0x1, -R2 ;  /* 0x00000001acacd824 */ /* 0x000fe200078e0a02 */
[C---:B------:R-:W-:Y:S01]  /*9270*/  ISETP.GT.U32.AND P6, PT, R2.reuse, R171, PT ;  /* 0x000000ab0200720c */ /* 0x040fe20003fc4070 */
[----:B------:R-:W-:Y:S01]  /*9280*/  @!P1 IMAD.MOV R169, RZ, RZ, -R169 ;  /* 0x000000ffffa99224 */ /* 0x000fe200078e0aa9 */
[----:B------:R-:W-:Y:S01]  /*9290*/  ISETP.GT.U32.AND P5, PT, R2, R177, PT ;  /* 0x000000b10200720c */ /* 0x000fe20003fa4070 */
[----:B------:R-:W-:Y:S01]  /*92a0*/  VIADD R3, R0, 0x14d ;  /* 0x0000014d00037836 */ /* 0x000fe20000000000 */
[----:B------:R-:W-:Y:S01]  /*92b0*/  ISETP.GT.U32.AND P1, PT, R2, R173, PT ;  /* 0x000000ad0200720c */ /* 0x000fe20003f24070 */
[----:B------:R-:W-:-:S03]  /*92c0*/  IMAD.HI.U32 R11, R9, R180, RZ ;  /* 0x000000b4090b7227 */ /* 0x000fc600078e00ff */
[----:B------:R-:W-:Y:S01]  /*92d0*/  IABS R178, R3 ;  /* 0x0000000300b27213 */ /* 0x000fe20000000000 */
[--C-:B------:R-:W-:Y:S01]  /*92e0*/  @!P3 IMAD.IADD R170, R170, 0x1, -R2.reuse ;  /* 0x00000001aaaab824 */ /* 0x100fe200078e0a02 */
[----:B------:R-:W-:Y:S01]  /*92f0*/  ISETP.GT.U32.AND P3, PT, R2, R174, PT ;  /* 0x000000ae0200720c */ /* 0x000fe20003f64070 */
[----:B------:R-:W-:Y:S02]  /*9300*/  VIADD R7, R0, 0x14f ;  /* 0x0000014f00077836 */ /* 0x000fe40000000000 */
[--C-:B------:R-:W-:Y:S01]  /*9310*/  @!P6 IMAD.IADD R171, R171, 0x1, -R2.reuse ;  /* 0x00000001ababe824 */ /* 0x100fe200078e0a02 */
[----:B------:R-:W-:Y:S01]  /*9320*/  ISETP.GE.AND P6, PT, R6, RZ, PT ;  /* 0x000000ff0600720c */ /* 0x000fe20003fc6270 */
[--C-:B------:R-:W-:Y:S01]  /*9330*/  @!P5 IMAD.IADD R177, R177, 0x1, -R2.reuse ;  /* 0x00000001b1b1d824 */ /* 0x100fe200078e0a02 */
[----:B------:R-:W-:Y:S01]  /*9340*/  IABS R181, R7 ;  /* 0x0000000700b57213 */ /* 0x000fe20000000000 */
[----:B------:R-:W-:Y:S01]  /*9350*/  @!P1 IMAD.IADD R173, R173, 0x1, -R2 ;  /* 0x00000001adad9824 */ /* 0x000fe200078e0a02 */
[----:B------:R-:W-:Y:S01]  /*9360*/  ISETP.GE.AND P1, PT, R8, RZ, PT ;  /* 0x000000ff0800720c */ /* 0x000fe20003f26270 */
[----:B------:R-:W-:Y:S01]  /*9370*/  IMAD.MOV R11, RZ, RZ, -R11 ;  /* 0x000000ffff0b7224 */ /* 0x000fe200078e0a0b */
[----:B------:R-:W-:Y:S01]  /*9380*/  ISETP.GT.U32.AND P5, PT, R2, R177, PT ;  /* 0x000000b10200720c */ /* 0x000fe20003fa4070 */
[----:B------:R-:W-:-:S04]  /*9390*/  IMAD.HI.U32 R8, R9, R178, RZ ;  /* 0x000000b209087227 */ /* 0x000fc800078e00ff */
[----:B------:R-:W-:Y:S01]  /*93a0*/  @!P3 IMAD.IADD R174, R174, 0x1, -R2 ;  /* 0x00000001aeaeb824 */ /* 0x000fe200078e0a02 */
[----:B------:R-:W-:Y:S01]  /*93b0*/  ISETP.GE.AND P3, PT, R10, RZ, PT ;  /* 0x000000ff0a00720c */ /* 0x000fe20003f66270 */
[----:B------:R-:W-:Y:S02]  /*93c0*/  IMAD R180, R2, R11, R180 ;  /* 0x0000000b02b47224 */ /* 0x000fe400078e02b4 */
[----:B------:R-:W-:Y:S02]  /*93d0*/  IMAD.MOV R11, RZ, RZ, -R8 ;  /* 0x000000ffff0b7224 */ /* 0x000fe400078e0a08 */
[----:B------:R-:W-:-:S04]  /*93e0*/  IMAD.HI.U32 R6, R9, R181, RZ ;  /* 0x000000b509067227 */ /* 0x000fc800078e00ff */
[----:B------:R-:W-:Y:S01]  /*93f0*/  @!P0 IMAD.MOV R170, RZ, RZ, -R170 ;  /* 0x000000ffffaa8224 */ /* 0x000fe200078e0aaa */
[C---:B------:R-:W-:Y:S01]  /*9400*/  ISETP.GT.U32.AND P0, PT, R2.reuse, R174, PT ;  /* 0x000000ae0200720c */ /* 0x040fe20003f04070 */
[----:B------:R-:W-:Y:S01]  /*9410*/  @!P6 IMAD.MOV R173, RZ, RZ, -R173 ;  /* 0x000000ffffade224 */ /* 0x000fe200078e0aad */
[C---:B------:R-:W-:Y:S01]  /*9420*/  ISETP.GT.U32.AND P6, PT, R2.reuse, R180, PT ;  /* 0x000000b40200720c */ /* 0x040fe20003fc4070 */
[C---:B------:R-:W-:Y:S02]  /*9430*/  IMAD R178, R2.reuse, R11, R178 ;  /* 0x0000000b02b27224 */ /* 0x040fe400078e02b2 */
[----:B------:R-:W-:Y:S02]  /*9440*/  IMAD.MOV R6, RZ, RZ, -R6 ;  /* 0x000000ffff067224 */ /* 0x000fe400078e0a06 */
[----:B------:R-:W-:Y:S01]  /*9450*/  @!P5 IMAD.IADD R177, R177, 0x1, -R2 ;  /* 0x00000001b1b1d824 */ /* 0x000fe200078e0a02 */
[C---:B------:R-:W-:Y:S01]  /*9460*/  ISETP.GT.U32.AND P5, PT, R2.reuse, R178, PT ;  /* 0x000000b20200720c */ /* 0x040fe20003fa4070 */
[----:B------:R-:W-:-:S02]  /*9470*/  IMAD R181, R2, R6, R181 ;  /* 0x0000000602b57224 */ /* 0x000fc400078e02b5 */
[----:B------:R-:W-:Y:S02]  /*9480*/  @!P4 IMAD.MOV R171, RZ, RZ, -R171 ;  /* 0x000000ffffabc224 */ /* 0x000fe400078e0aab */
[----:B------:R-:W-:Y:S01]  /*9490*/  @!P2 IMAD.MOV R172, RZ, RZ, -R172 ;  /* 0x000000ffffaca224 */ /* 0x000fe200078e0aac */
[----:B------:R-:W-:Y:S01]  /*94a0*/  ISETP.GT.U32.AND P4, PT, R2, R181, PT ;  /* 0x000000b50200720c */ /* 0x000fe20003f84070 */
[--C-:B------:R-:W-:Y:S01]  /*94b0*/  @!P0 IMAD.IADD R174, R174, 0x1, -R2.reuse ;  /* 0x00000001aeae8824 */ /* 0x100fe200078e0a02 */
[----:B------:R-:W-:Y:S01]  /*94c0*/  ISETP.GE.AND P2, PT, R7, RZ, PT ;  /* 0x000000ff0700720c */ /* 0x000fe20003f46270 */
[----:B------:R-:W-:Y:S01]  /*94d0*/  @!P6 IMAD.IADD R180, R180, 0x1, -R2 ;  /* 0x00000001b4b4e824 */ /* 0x000fe200078e0a02 */
[----:B------:R-:W-:Y:S01]  /*94e0*/  ISETP.GE.AND P0, PT, R4, RZ, PT ;  /* 0x000000ff0400720c */ /* 0x000fe20003f06270 */
[----:B------:R-:W-:Y:S02]  /*94f0*/  VIADD R7, R0, 0x14b ;  /* 0x0000014b00077836 */ /* 0x000fe40000000000 */
[----:B------:R-:W-:Y:S01]  /*9500*/  @!P1 IMAD.MOV R174, RZ, RZ, -R174 ;  /* 0x000000ffffae9224 */ /* 0x000fe200078e0aae */
[----:B------:R-:W-:Y:S01]  /*9510*/  ISETP.GT.U32.AND P1, PT, R2, R180, PT ;  /* 0x000000b40200720c */ /* 0x000fe20003f24070 */
[----:B------:R-:W-:Y:S01]  /*9520*/  @!P5 IMAD.IADD R178, R178, 0x1, -R2 ;  /* 0x00000001b2b2d824 */ /* 0x000fe200078e0a02 */
[----:B------:R-:W-:Y:S01]  /*9530*/  IABS R8, R7 ;  /* 0x0000000700087213 */ /* 0x000fe20000000000 */
[----:B------:R-:W-:-:S02]  /*9540*/  VIADD R6, R0, 0x14c ;  /* 0x0000014c00067836 */ /* 0x000fc40000000000 */
[----:B------:R-:W-:Y:S01]  /*9550*/  @!P4 IMAD.IADD R181, R181, 0x1, -R2 ;  /* 0x00000001b5b5c824 */ /* 0x000fe200078e0a02 */
[C---:B------:R-:W-:Y:S01]  /*9560*/  ISETP.GT.U32.AND P5, PT, R2.reuse, R178, PT ;  /* 0x000000b20200720c */ /* 0x040fe20003fa4070 */
[----:B------:R-:W-:Y:S01]  /*9570*/  IMAD.HI.U32 R10, R9, R8, RZ ;  /* 0x00000008090a7227 */ /* 0x000fe200078e00ff */
[----:B------:R-:W-:Y:S02]  /*9580*/  IABS R176, R6 ;  /* 0x0000000600b07213 */ /* 0x000fe40000000000 */
[----:B------:R-:W-:Y:S01]  /*9590*/  ISETP.GT.U32.AND P6, PT, R2, R181, PT ;  /* 0x000000b50200720c */ /* 0x000fe20003fc4070 */
[----:B------:R-:W-:Y:S01]  /*95a0*/  IMAD.MOV R10, RZ, RZ, -R10 ;  /* 0x000000ffff0a7224 */ /* 0x000fe200078e0a0a */
[----:B------:R-:W-:Y:S01]  /*95b0*/  ISETP.GE.AND P4, PT, R3, RZ, PT ;  /* 0x000000ff0300720c */ /* 0x000fe20003f86270 */
[----:B------:R-:W-:-:S04]  /*95c0*/  IMAD.HI.U32 R4, R9, R176, RZ ;  /* 0x000000b009047227 */ /* 0x000fc800078e00ff */
[----:B------:R-:W-:Y:S01]  /*95d0*/  @!P1 IMAD.IADD R180, R180, 0x1, -R2 ;  /* 0x00000001b4b49824 */ /* 0x000fe200078e0a02 */
[----:B------:R-:W-:Y:S01]  /*95e0*/  ISETP.GE.AND P1, PT, R6, RZ, PT ;  /* 0x000000ff0600720c */ /* 0x000fe20003f26270 */
[----:B------:R-:W-:Y:S02]  /*95f0*/  IMAD R6, R2, R10, R8 ;  /* 0x0000000a02067224 */ /* 0x000fe400078e0208 */
[----:B------:R-:W-:Y:S02]  /*9600*/  IMAD.MOV R4, RZ, RZ, -R4 ;  /* 0x000000ffff047224 */ /* 0x000fe400078e0a04 */
[----:B------:R-:W-:Y:S01]  /*9610*/  @!P5 IMAD.IADD R178, R178, 0x1, -R2 ;  /* 0x00000001b2b2d824 */ /* 0x000fe200078e0a02 */
[C---:B------:R-:W-:Y:S01]  /*9620*/  ISETP.GT.U32.AND P5, PT, R2.reuse, R6, PT ;  /* 0x000000060200720c */ /* 0x040fe20003fa4070 */
[----:B------:R-:W-:Y:S02]  /*9630*/  IMAD R176, R2, R4, R176 ;  /* 0x0000000402b07224 */ /* 0x000fe400078e02b0 */
[----:B------:R-:W-:-:S02]  /*9640*/  @!P6 IMAD.IADD R181, R181, 0x1, -R2 ;  /* 0x00000001b5b5e824 */ /* 0x000fc400078e0a02 */
[----:B------:R-:W-:Y:S01]  /*9650*/  VIADD R8, R0, 0x148 ;  /* 0x0000014800087836 */ /* 0x000fe20000000000 */
[----:B------:R-:W-:Y:S01]  /*9660*/  ISETP.GT.U32.AND P6, PT, R2, R176, PT ;  /* 0x000000b00200720c */ /* 0x000fe20003fc4070 */
[----:B------:R-:W-:Y:S02]  /*9670*/  VIADD R11, R0, 0x14a ;  /* 0x0000014a000b7836 */ /* 0x000fe40000000000 */
[----:B------:R-:W-:Y:S01]  /*9680*/  IMAD.MOV.U32 R184, RZ, RZ, R177 ;  /* 0x000000ffffb87224 */ /* 0x000fe200078e00b1 */
[----:B------:R-:W-:Y:S01]  /*9690*/  IABS R175, R8 ;  /* 0x0000000800af7213 */ /* 0x000fe20000000000 */
[----:B-1----:R-:W-:Y:S01]  /*96a0*/  IMAD.MOV.U32 R13, RZ, RZ, R180 ;  /* 0x000000ffff0d7224 */ /* 0x002fe200078e00b4 */
[----:B------:R-:W-:Y:S01]  /*96b0*/  IABS R179, R11 ;  /* 0x0000000b00b37213 */ /* 0x000fe20000000000 */
[----:B------:R-:W-:Y:S02]  /*96c0*/  @!P5 IMAD.IADD R6, R6, 0x1, -R2 ;  /* 0x000000010606d824 */ /* 0x000fe400078e0a02 */
[----:B------:R-:W-:-:S02]  /*96d0*/  @!P3 IMAD.MOV R184, RZ, RZ, -R184 ;  /* 0x000000ffffb8b224 */ /* 0x000fc400078e0ab8 */
[----:B------:R-:W-:Y:S01]  /*96e0*/  IMAD.HI.U32 R177, R9, R175, RZ ;  /* 0x000000af09b17227 */ /* 0x000fe200078e00ff */
[----:B------:R-:W-:Y:S02]  /*96f0*/  ISETP.GT.U32.AND P3, PT, R2, R6, PT ;  /* 0x000000060200720c */ /* 0x000fe40003f64070 */
[----:B------:R-:W-:Y:S01]  /*9700*/  STL [R1+0x150], R184 ;  /* 0x000150b801007387 */ /* 0x000fe20000100800 */
[----:B------:R-:W-:Y:S01]  /*9710*/  @!P6 IMAD.IADD R176, R176, 0x1, -R2 ;  /* 0x00000001b0b0e824 */ /* 0x000fe200078e0a02 */
[----:B------:R-:W-:Y:S01]  /*9720*/  ISETP.GE.AND P6, PT, R7, RZ, PT ;  /* 0x000000ff0700720c */ /* 0x000fe20003fc6270 */
[----:B------:R-:W-:-:S03]  /*9730*/  IMAD.HI.U32 R182, R9, R179, RZ ;  /* 0x000000b309b67227 */ /* 0x000fc600078e00ff */
[----:B------:R-:W-:Y:S01]  /*9740*/  ISETP.GT.U32.AND P5, PT, R2, R176, PT ;  /* 0x000000b00200720c */ /* 0x000fe20003fa4070 */
[----:B------:R-:W-:Y:S02]  /*9750*/  VIADD R3, R0, 0x149 ;  /* 0x0000014900037836 */ /* 0x000fe40000000000 */
[----:B------:R-:W-:Y:S02]  /*9760*/  IMAD.MOV R177, RZ, RZ, -R177 ;  /* 0x000000ffffb17224 */ /* 0x000fe400078e0ab1 */
[----:B------:R-:W-:Y:S01]  /*9770*/  IMAD.MOV R182, RZ, RZ, -R182 ;  /* 0x000000ffffb67224 */ /* 0x000fe200078e0ab6 */
[----:B------:R-:W-:Y:S01]  /*9780*/  IABS R4, R3 ;  /* 0x0000000300047213 */ /* 0x000fe20000000000 */
[----:B------:R-:W-:Y:S01]  /*9790*/  @!P0 IMAD.MOV R13, RZ, RZ, -R13 ;  /* 0x000000ffff0d8224 */ /* 0x000fe200078e0a0d */
[----:B------:R-:W-:Y:S01]  /*97a0*/  ISETP.GE.AND P0, PT, R11, RZ, PT ;  /* 0x000000ff0b00720c */ /* 0x000fe20003f06270 */
[----:B------:R-:W-:Y:S02]  /*97b0*/  IMAD R11, R2, R177, R175 ;  /* 0x000000b1020b7224 */ /* 0x000fe400078e02af */
[----:B------:R-:W-:-:S02]  /*97c0*/  IMAD.MOV.U32 R183, RZ, RZ, R181 ;  /* 0x000000ffffb77224 */ /* 0x000fc400078e00b5 */
[----:B------:R-:W-:Y:S02]  /*97d0*/  IMAD R179, R2, R182, R179 ;  /* 0x000000b602b37224 */ /* 0x000fe400078e02b3 */
[----:B------:R-:W-:Y:S02]  /*97e0*/  IMAD.MOV.U32 R12, RZ, RZ, R178 ;  /* 0x000000ffff0c7224 */ /* 0x000fe400078e00b2 */
[----:B------:R-:W-:Y:S01]  /*97f0*/  @!P3 IMAD.IADD R6, R6, 0x1, -R2 ;  /* 0x000000010606b824 */ /* 0x000fe200078e0a02 */
[----:B------:R-:W-:Y:S01]  /*9800*/  ISETP.GT.U32.AND P3, PT, R2, R11, PT ;  /* 0x0000000b0200720c */ /* 0x000fe20003f64070 */
[----:B------:R-:W-:-:S04]  /*9810*/  IMAD.HI.U32 R10, R9, R4, RZ ;  /* 0x00000004090a7227 */ /* 0x000fc800078e00ff */
[----:B------:R-:W-:Y:S01]  /*9820*/  @!P2 IMAD.MOV R183, RZ, RZ, -R183 ;  /* 0x000000ffffb7a224 */ /* 0x000fe200078e0ab7 */
[----:B------:R-:W-:Y:S01]  /*9830*/  ISETP.GT.U32.AND P2, PT, R2, R179, PT ;  /* 0x000000b30200720c */ /* 0x000fe20003f44070 */
[----:B------:R-:W-:Y:S02]  /*9840*/  @!P4 IMAD.MOV R12, RZ, RZ, -R12 ;  /* 0x000000ffff0cc224 */ /* 0x000fe400078e0a0c */
[----:B------:R-:W-:Y:S01]  /*9850*/  IMAD.MOV R10, RZ, RZ, -R10 ;  /* 0x000000ffff0a7224 */ /* 0x000fe200078e0a0a */
[----:B------:R-:W-:Y:S01]  /*9860*/  STL [R1+0x154], R183 ;  /* 0x000154b701007387 */ /* 0x000fe20000100800 */
[----:B------:R-:W-:Y:S01]  /*9870*/  @!P5 IMAD.IADD R176, R176, 0x1, -R2 ;  /* 0x00000001b0b0d824 */ /* 0x000fe200078e0a02 */
[----:B------:R-:W-:Y:S01]  /*9880*/  ISETP.GE.AND P5, PT, R3, RZ, PT ;  /* 0x000000ff0300720c */ /* 0x000fe20003fa6270 */
[----:B------:R-:W-:Y:S01]  /*9890*/  IMAD R4, R2, R10, R4 ;  /* 0x0000000a02047224 */ /* 0x000fe200078e0204 */
[----:B------:R-:W-:Y:S01]  /*98a0*/  STL [R1+0x158], R13 ;  /* 0x0001580d01007387 */ /* 0x000fe20000100800 */
[----:B------:R-:W-:-:S02]  /*98b0*/  VIADD R3, R0, 0x146 ;  /* 0x0000014600037836 */ /* 0x000fc40000000000 */
[----:B------:R-:W-:Y:S01]  /*98c0*/  VIADD R7, R0, 0x147 ;  /* 0x0000014700077836 */ /* 0x000fe20000000000 */
[----:B------:R0:W-:Y:S01]  /*98d0*/  STL [R1+0x168], R12 ;  /* 0x0001680c01007387 */ /* 0x0001e20000100800 */
[----:B------:R-:W-:Y:S01]  /*98e0*/  ISETP.GT.U32.AND P4, PT, R2, R4, PT ;  /* 0x000000040200720c */ /* 0x000fe20003f84070 */
[--C-:B------:R-:W-:Y:S01]  /*98f0*/  @!P3 IMAD.IADD R11, R11, 0x1, -R2.reuse ;  /* 0x000000010b0bb824 */ /* 0x100fe200078e0a02 */
[----:B------:R-:W-:Y:S01]  /*9900*/  IABS R177, R3 ;  /* 0x0000000300b17213 */ /* 0x000fe20000000000 */
[----:B------:R-:W-:Y:S01]  /*9910*/  @!P2 IMAD.IADD R179, R179, 0x1, -R2 ;  /* 0x00000001b3b3a824 */ /* 0x000fe200078e0a02 */
[----:B------:R-:W-:Y:S01]  /*9920*/  IABS R10, R7 ;  /* 0x00000007000a7213 */ /* 0x000fe20000000000 */
[----:B------:R-:W-:Y:S01]  /*9930*/  VIADD R182, R0, 0x132 ;  /* 0x0000013200b67836 */ /* 0x000fe20000000000 */
[----:B------:R-:W-:Y:S01]  /*9940*/  ISETP.GT.U32.AND P3, PT, R2, R11, PT ;  /* 0x0000000b0200720c */ /* 0x000fe20003f64070 */
[----:B--2---:R-:W-:Y:S01]  /*9950*/  VIADD R18, R0, 0x6 ;  /* 0x0000000600127836 */ /* 0x004fe20000000000 */
[----:B------:R-:W-:Y:S01]  /*9960*/  ISETP.GE.AND P2, PT, R8, RZ, PT ;  /* 0x000000ff0800720c */ /* 0x000fe20003f46270 */
[----:B0-----:R-:W-:Y:S01]  /*9970*/  IMAD.MOV.U32 R12, RZ, RZ, R176 ;  /* 0x000000ffff0c7224 */ /* 0x001fe200078e00b0 */
[----:B------:R-:W-:Y:S01]  /*9980*/  IABS R183, R182 ;  /* 0x000000b600b77213 */ /* 0x000fe20000000000 */
[----:B------:R-:W-:-:S04]  /*9990*/  IMAD.HI.U32 R175, R9, R10, RZ ;  /* 0x0000000a09af7227 */ /* 0x000fc800078e00ff */
[----:B------:R-:W-:Y:S01]  /*99a0*/  @!P1 IMAD.MOV R12, RZ, RZ, -R12 ;  /* 0x000000ffff0c9224 */ /* 0x000fe200078e0a0c */
[----:B------:R-:W-:Y:S01]  /*99b0*/  ISETP.GT.U32.AND P1, PT, R2, R179, PT ;  /* 0x000000b30200720c */ /* 0x000fe20003f24070 */
[----:B------:R-:W-:Y:S02]  /*99c0*/  IMAD.MOV R175, RZ, RZ, -R175 ;  /* 0x000000ffffaf7224 */ /* 0x000fe400078e0aaf */
[----:B------:R-:W-:Y:S01]  /*99d0*/  @!P4 IMAD.IADD R4, R4, 0x1, -R2 ;  /* 0x000000010404c824 */ /* 0x000fe200078e0a02 */
[----:B------:R0:W-:Y:S01]  /*99e0*/  STL [R1+0x188], R12 ;  /* 0x0001880c01007387 */ /* 0x0001e20000100800 */
[----:B------:R-:W-:Y:S02]  /*99f0*/  IMAD R10, R2, R175, R10 ;  /* 0x000000af020a7224 */ /* 0x000fe400078e020a */
[----:B------:R-:W-:Y:S01]  /*9a00*/  VIADD R8, R0, 0x145 ;  /* 0x0000014500087836 */ /* 0x000fe20000000000 */
[----:B------:R-:W-:Y:S01]  /*9a10*/  ISETP.GT.U32.AND P4, PT, R2, R4, PT ;  /* 0x000000040200720c */ /* 0x000fe20003f84070 */
[----:B------:R-:W-:-:S02]  /*9a20*/  @!P3 IMAD.IADD R11, R11, 0x1, -R2 ;  /* 0x000000010b0bb824 */ /* 0x000fc400078e0a02 */
[----:B------:R-:W-:Y:S01]  /*9a30*/  IMAD.HI.U32 R186, R9, R183, RZ ;  /* 0x000000b709ba7227 */ /* 0x000fe200078e00ff */
[----:B------:R-:W-:-:S03]  /*9a40*/  IABS R175, R8 ;  /* 0x0000000800af7213 */ /* 0x000fc60000000000 */
[----:B0-----:R-:W-:Y:S02]  /*9a50*/  IMAD.MOV.U32 R12, RZ, RZ, R6 ;  /* 0x000000ffff0c7224 */ /* 0x001fe400078e0006 */
[----:B------:R-:W-:-:S04]  /*9a60*/  IMAD.HI.U32 R6, R9, R177, RZ ;  /* 0x000000b109067227 */ /* 0x000fc800078e00ff */
[----:B------:R-:W-:Y:S02]  /*9a70*/  IMAD.MOV R6, RZ, RZ, -R6 ;  /* 0x000000ffff067224 */ /* 0x000fe400078e0a06 */
[----:B------:R-:W-:Y:S01]  /*9a80*/  @!P6 IMAD.MOV R12, RZ, RZ, -R12 ;  /* 0x000000ffff0ce224 */ /* 0x000fe200078e0a0c */
[----:B------:R-:W-:Y:S01]  /*9a90*/  ISETP.GE.AND P6, PT, R7, RZ, PT ;  /* 0x000000ff0700720c */ /* 0x000fe20003fc6270 */
[C---:B------:R-:W-:Y:S02]  /*9aa0*/  IMAD R177, R2.reuse, R6, R177 ;  /* 0x0000000602b17224 */ /* 0x040fe400078e02b1 */
[----:B------:R-:W-:Y:S01]  /*9ab0*/  @!P1 IMAD.IADD R179, R179, 0x1, -R2 ;  /* 0x00000001b3b39824 */ /* 0x000fe200078e0a02 */
[C---:B------:R-:W-:Y:S01]  /*9ac0*/  ISETP.GT.U32.AND P1, PT, R2.reuse, R10, PT ;  /* 0x0000000a0200720c */ /* 0x040fe20003f24070 */
[----:B------:R0:W-:Y:S01]  /*9ad0*/  STL [R1+0x1b4], R12 ;  /* 0x0001b40c01007387 */ /* 0x0001e20000100800 */
[----:B------:R-:W-:Y:S01]  /*9ae0*/  ISETP.GT.U32.AND P3, PT, R2, R177, PT ;  /* 0x000000b10200720c */ /* 0x000fe20003f64070 */
[----:B------:R-:W-:-:S02]  /*9af0*/  VIADD R6, R0, 0x144 ;  /* 0x0000014400067836 */ /* 0x000fc40000000000 */
[----:B------:R-:W-:-:S04]  /*9b00*/  IMAD.HI.U32 R178, R9, R175, RZ ;  /* 0x000000af09b27227 */ /* 0x000fc800078e00ff */
[----:B------:R-:W-:Y:S01]  /*9b10*/  @!P4 IMAD.IADD R4, R4, 0x1, -R2 ;  /* 0x000000010404c824 */ /* 0x000fe200078e0a02 */
[----:B------:R-:W-:Y:S01]  /*9b20*/  ISETP.GE.AND P4, PT, R3, RZ, PT ;  /* 0x000000ff0300720c */ /* 0x000fe20003f86270 */
[----:B0-----:R-:W-:Y:S01]  /*9b30*/  IMAD.MOV.U32 R12, RZ, RZ, R179 ;  /* 0x000000ffff0c7224 */ /* 0x001fe200078e00b3 */
[----:B------:R-:W-:Y:S01]  /*9b40*/  IABS R3, R6 ;  /* 0x0000000600037213 */ /* 0x000fe20000000000 */
[----:B------:R-:W-:Y:S02]  /*9b50*/  IMAD.MOV R178, RZ, RZ, -R178 ;  /* 0x000000ffffb27224 */ /* 0x000fe400078e0ab2 */
[----:B------:R-:W-:Y:S02]  /*9b60*/  @!P0 IMAD.MOV R12, RZ, RZ, -R12 ;  /* 0x000000ffff0c8224 */ /* 0x000fe400078e0a0c */
[--C-:B------:R-:W-:Y:S02]  /*9b70*/  @!P3 IMAD.IADD R177, R177, 0x1, -R2.reuse ;  /* 0x00000001b1b1b824 */ /* 0x100fe400078e0a02 */
[----:B------:R-:W-:Y:S01]  /*9b80*/  @!P1 IMAD.IADD R10, R10, 0x1, -R2 ;  /* 0x000000010a0a9824 */ /* 0x000fe200078e0a02 */
[----:B------:R0:W-:Y:S01]  /*9b90*/  STL [R1+0x194], R12 ;  /* 0x0001940c01007387 */ /* 0x0001e20000100800 */
[----:B------:R-:W-:Y:S01]  /*9ba0*/  IMAD R175, R2, R178, R175 ;  /* 0x000000b202af7224 */ /* 0x000fe200078e02af */
[----:B------:R-:W-:Y:S01]  /*9bb0*/  ISETP.GE.AND P1, PT, R8, RZ, PT ;  /* 0x000000ff0800720c */ /* 0x000fe20003f26270 */
[----:B------:R-:W-:Y:S01]  /*9bc0*/  VIADD R7, R0, 0x143 ;  /* 0x0000014300077836 */ /* 0x000fe20000000000 */
[C---:B------:R-:W-:Y:S01]  /*9bd0*/  ISETP.GT.U32.AND P3, PT, R2.reuse, R177, PT ;  /* 0x000000b10200720c */ /* 0x040fe20003f64070 */
[----:B------:R-:W-:Y:S01]  /*9be0*/  IMAD.HI.U32 R8, R9, R3, RZ ;  /* 0x0000000309087227 */ /* 0x000fe200078e00ff */
[----:B------:R-:W-:-:S02]  /*9bf0*/  ISETP.GT.U32.AND P0, PT, R2, R10, PT ;  /* 0x0000000a0200720c */ /* 0x000fc40003f04070 */
[----:B------:R-:W-:Y:S01]  /*9c00*/  IABS R176, R7 ;  /* 0x0000000700b07213 */ /* 0x000fe20000000000 */
[----:B------:R-:W-:Y:S01]  /*9c10*/  @!P2 IMAD.MOV R11, RZ, RZ, -R11 ;  /* 0x000000ffff0ba224 */ /* 0x000fe200078e0a0b */
[----:B------:R-:W-:Y:S01]  /*9c20*/  ISETP.GE.AND P2, PT, R6, RZ, PT ;  /* 0x000000ff0600720c */ /* 0x000fe20003f46270 */
[----:B0-----:R-:W-:Y:S02]  /*9c30*/  IMAD.MOV.U32 R12, RZ, RZ, R4 ;  /* 0x000000ffff0c7224 */ /* 0x001fe400078e0004 */
[----:B------:R-:W-:Y:S02]  /*9c40*/  IMAD.MOV R6, RZ, RZ, -R8 ;  /* 0x000000ffff067224 */ /* 0x000fe400078e0a08 */
[----:B------:R-:W-:Y:S01]  /*9c50*/  @!P5 IMAD.MOV R12, RZ, RZ, -R12 ;  /* 0x000000ffff0cd224 */ /* 0x000fe200078e0a0c */
[C---:B------:R-:W-:Y:S01]  /*9c60*/  ISETP.GT.U32.AND P5, PT, R2.reuse, R175, PT ;  /* 0x000000af0200720c */ /* 0x040fe20003fa4070 */
[C---:B------:R-:W-:Y:S02]  /*9c70*/  IMAD R3, R2.reuse, R6, R3 ;  /* 0x0000000602037224 */ /* 0x040fe400078e0203 */
[----:B------:R-:W-:Y:S01]  /*9c80*/  IMAD.HI.U32 R4, R9, R176, RZ ;  /* 0x000000b009047227 */ /* 0x000fe200078e00ff */
[----:B------:R0:W-:Y:S03]  /*9c90*/  STL [R1+0x198], R12 ;  /* 0x0001980c01007387 */ /* 0x0001e60000100800 */
[----:B------:R-:W-:Y:S01]  /*9ca0*/  @!P3 IMAD.IADD R177, R177, 0x1, -R2 ;  /* 0x00000001b1b1b824 */ /* 0x000fe200078e0a02 */
[----:B------:R-:W-:Y:S01]  /*9cb0*/  ISETP.GT.U32.AND P3, PT, R2, R3, PT ;  /* 0x000000030200720c */ /* 0x000fe20003f64070 */
[----:B------:R-:W-:Y:S01]  /*9cc0*/  IMAD.MOV R4, RZ, RZ, -R4 ;  /* 0x000000ffff047224 */ /* 0x000fe200078e0a04 */
[----:B------:R1:W-:Y:S01]  /*9cd0*/  STL [R1+0x1b0], R11 ;  /* 0x0001b00b01007387 */ /* 0x0003e20000100800 */
[--C-:B------:R-:W-:Y:S01]  /*9ce0*/  @!P0 IMAD.IADD R10, R10, 0x1, -R2.reuse ;  /* 0x000000010a0a8824 */ /* 0x100fe200078e0a02 */
[----:B------:R-:W-:Y:S01]  /*9cf0*/  ISETP.GE.AND P0, PT, R7, RZ, PT ;  /* 0x000000ff0700720c */ /* 0x000fe20003f06270 */
[----:B------:R-:W-:-:S02]  /*9d00*/  @!P5 IMAD.IADD R175, R175, 0x1, -R2 ;  /* 0x00000001afafd824 */ /* 0x000fc400078e0a02 */
[C---:B------:R-:W-:Y:S02]  /*9d10*/  IMAD R176, R2.reuse, R4, R176 ;  /* 0x0000000402b07224 */ /* 0x040fe400078e02b0 */
[----:B------:R-:W-:Y:S01]  /*9d20*/  IMAD.MOV.U32 R13, RZ, RZ, R10 ;  /* 0x000000ffff0d7224 */ /* 0x000fe200078e000a */
[C---:B------:R-:W-:Y:S01]  /*9d30*/  ISETP.GT.U32.AND P5, PT, R2.reuse, R175, PT ;  /* 0x000000af0200720c */ /* 0x040fe20003fa4070 */
[----:B0-----:R-:W-:Y:S02]  /*9d40*/  IMAD.MOV.U32 R12, RZ, RZ, R177 ;  /* 0x000000ffff0c7224 */ /* 0x001fe400078e00b1 */
[----:B------:R-:W-:Y:S01]  /*9d50*/  @!P6 IMAD.MOV R13, RZ, RZ, -R13 ;  /* 0x000000ffff0de224 */ /* 0x000fe200078e0a0d */
[----:B------:R-:W-:Y:S01]  /*9d60*/  ISETP.GT.U32.AND P6, PT, R2, R176, PT ;  /* 0x000000b00200720c */ /* 0x000fe20003fc4070 */
[----:B------:R-:W-:Y:S02]  /*9d70*/  @!P3 IMAD.IADD R3, R3, 0x1, -R2 ;  /* 0x000000010303b824 */ /* 0x000fe400078e0a02 */
[C---:B-1----:R-:W-:Y:S01]  /*9d80*/  VIADD R11, R0.reuse, 0x142 ;  /* 0x00000142000b7836 */ /* 0x042fe20000000000 */
[----:B------:R-:W-:Y:S01]  /*9d90*/  STL [R1+0x1ac], R13 ;  /* 0x0001ac0d01007387 */ /* 0x000fe20000100800 */
[----:B------:R-:W-:Y:S01]  /*9da0*/  VIADD R8, R0, 0x141 ;  /* 0x0000014100087836 */ /* 0x000fe20000000000 */
[----:B------:R-:W-:Y:S01]  /*9db0*/  ISETP.GT.U32.AND P3, PT, R2, R3, PT ;  /* 0x000000030200720c */ /* 0x000fe20003f64070 */
[----:B------:R-:W-:Y:S01]  /*9dc0*/  @!P4 IMAD.MOV R12, RZ, RZ, -R12 ;  /* 0x000000ffff0cc224 */ /* 0x000fe200078e0a0c */
[----:B------:R-:W-:Y:S01]  /*9dd0*/  IABS R4, R11 ;  /* 0x0000000b00047213 */ /* 0x000fe20000000000 */
[--C-:B------:R-:W-:Y:S01]  /*9de0*/  @!P5 IMAD.IADD R175, R175, 0x1, -R2.reuse ;  /* 0x00000001afafd824 */ /* 0x100fe200078e0a02 */
[----:B------:R-:W-:Y:S01]  /*9df0*/  IABS R7, R8 ;  /* 0x0000000800077213 */ /* 0x000fe20000000000 */
[----:B------:R-:W-:Y:S01]  /*9e00*/  VIADD R6, R0, 0x140 ;  /* 0x0000014000067836 */ /* 0x000fe20000000000 */
[----:B------:R0:W-:Y:S01]  /*9e10*/  STL [R1+0x1a8], R12 ;  /* 0x0001a80c01007387 */ /* 0x0001e20000100800 */
[----:B------:R-:W-:Y:S01]  /*9e20*/  @!P6 IMAD.IADD R176, R176, 0x1, -R2 ;  /* 0x00000001b0b0e824 */ /* 0x000fe200078e0a02 */
[----:B------:R-:W-:Y:S01]  /*9e30*/  ISETP.GE.AND P5, PT, R8, RZ, PT ;  /* 0x000000ff0800720c */ /* 0x000fe20003fa6270 */
[----:B------:R-:W-:Y:S01]  /*9e40*/  IMAD.HI.U32 R177, R9, R4, RZ ;  /* 0x0000000409b17227 */ /* 0x000fe200078e00ff */
[----:B------:R-:W-:-:S02]  /*9e50*/  IABS R10, R6 ;  /* 0x00000006000a7213 */ /* 0x000fc40000000000 */
[----:B------:R-:W-:Y:S01]  /*9e60*/  ISETP.GT.U32.AND P6, PT, R2, R176, PT ;  /* 0x000000b00200720c */ /* 0x000fe20003fc4070 */
[----:B------:R-:W-:Y:S01]  /*9e70*/  IMAD.HI.U32 R8, R9, R7, RZ ;  /* 0x0000000709087227 */ /* 0x000fe200078e00ff */
[----:B------:R-:W-:-:S03]  /*9e80*/  ISETP.GE.AND P4, PT, R11, RZ, PT ;  /* 0x000000ff0b00720c */ /* 0x000fc60003f86270 */
[----:B0-----:R-:W-:Y:S02]  /*9e90*/  IMAD.MOV.U32 R12, RZ, RZ, R175 ;  /* 0x000000ffff0c7224 */ /* 0x001fe400078e00af */
[----:B------:R-:W-:Y:S02]  /*9ea0*/  IMAD.MOV R177, RZ, RZ, -R177 ;  /* 0x000000ffffb17224 */ /* 0x000fe400078e0ab1 */
[----:B------:R-:W-:Y:S01]  /*9eb0*/  @!P1 IMAD.MOV R12, RZ, RZ, -R12 ;  /* 0x000000ffff0c9224 */ /* 0x000fe200078e0a0c */
[----:B------:R-:W-:Y:S01]  /*9ec0*/  ISETP.GE.AND P1, PT, R6, RZ, PT ;  /* 0x000000ff0600720c */ /* 0x000fe20003f26270 */
[----:B------:R-:W-:Y:S02]  /*9ed0*/  IMAD.MOV R8, RZ, RZ, -R8 ;  /* 0x000000ffff087224 */ /* 0x000fe400078e0a08 */
[----:B------:R-:W-:Y:S01]  /*9ee0*/  @!P3 IMAD.IADD R3, R3, 0x1, -R2 ;  /* 0x000000010303b824 */ /* 0x000fe200078e0a02 */
[----:B------:R0:W-:Y:S01]  /*9ef0*/  STL [R1+0x1a0], R12 ;  /* 0x0001a00c01007387 */ /* 0x0001e20000100800 */
[----:B------:R-:W-:-:S02]  /*9f00*/  IMAD R4, R2, R177, R4 ;  /* 0x000000b102047224 */ /* 0x000fc400078e0204 */
[C---:B------:R-:W-:Y:S02]  /*9f10*/  IMAD R6, R2.reuse, R8, R7 ;  /* 0x0000000802067224 */ /* 0x040fe400078e0207 */
[----:B------:R-:W-:Y:S01]  /*9f20*/  IMAD.HI.U32 R11, R9, R10, RZ ;  /* 0x0000000a090b7227 */ /* 0x000fe200078e00ff */
[----:B------:R-:W-:-:S03]  /*9f30*/  ISETP.GT.U32.AND P3, PT, R2, R4, PT ;  /* 0x000000040200720c */ /* 0x000fc60003f64070 */
[----:B------:R-:W-:Y:S02]  /*9f40*/  IMAD.MOV R11, RZ, RZ, -R11 ;  /* 0x000000ffff0b7224 */ /* 0x000fe400078e0a0b */
[----:B0-----:R-:W-:Y:S02]  /*9f50*/  IMAD.MOV.U32 R12, RZ, RZ, R3 ;  /* 0x000000ffff0c7224 */ /* 0x001fe400078e0003 */
[----:B------:R-:W-:Y:S02]  /*9f60*/  @!P6 IMAD.IADD R176, R176, 0x1, -R2 ;  /* 0x00000001b0b0e824 */ /* 0x000fe400078e0a02 */
[----:B------:R-:W-:Y:S01]  /*9f70*/  @!P2 IMAD.MOV R12, RZ, RZ, -R12 ;  /* 0x000000ffff0ca224 */ /* 0x000fe200078e0a0c */
[C---:B------:R-:W-:Y:S01]  /*9f80*/  ISETP.GT.U32.AND P2, PT, R2.reuse, R6, PT ;  /* 0x000000060200720c */ /* 0x040fe20003f44070 */
[----:B------:R-:W-:Y:S02]  /*9f90*/  IMAD R10, R2, R11, R10 ;  /* 0x0000000b020a7224 */ /* 0x000fe400078e020a */
[----:B------:R-:W-:Y:S01]  /*9fa0*/  @!P3 IMAD.IADD R4, R4, 0x1, -R2 ;  /* 0x000000010404b824 */ /* 0x000fe200078e0a02 */
[----:B------:R0:W-:Y:S01]  /*9fb0*/  STL [R1+0x1a4], R12 ;  /* 0x0001a40c01007387 */ /* 0x0001e20000100800 */
[----:B------:R-:W-:-:S02]  /*9fc0*/  VIADD R179, R0, 0x13f ;  /* 0x0000013f00b37836 */ /* 0x000fc40000000000 */
[----:B------:R-:W-:Y:S01]  /*9fd0*/  VIADD R175, R0, 0x13e ;  /* 0x0000013e00af7836 */ /* 0x000fe20000000000 */
[----:B------:R-:W-:Y:S01]  /*9fe0*/  ISETP.GT.U32.AND P3, PT, R2, R4, PT ;  /* 0x000000040200720c */ /* 0x000fe20003f64070 */
[C---:B------:R-:W-:Y:S01]  /*9ff0*/  VIADD R7, R0.reuse, 0x13d ;  /* 0x0000013d00077836 */ /* 0x040fe20000000000 */
[----:B------:R-:W-:Y:S01]  /*a000*/  ISETP.GE.AND P6, PT, R179, RZ, PT ;  /* 0x000000ffb300720c */ /* 0x000fe20003fc6270 */
[----:B------:R-:W-:Y:S01]  /*a010*/  VIADD R11, R0, 0x13c ;  /* 0x0000013c000b7836 */ /* 0x000fe20000000000 */
[----:B------:R-:W-:Y:S01]  /*a020*/  IABS R179, R179 ;  /* 0x000000b300b37213 */ /* 0x000fe20000000000 */
[----:B------:R-:W-:Y:S01]  /*a030*/  @!P2 IMAD.IADD R6, R6, 0x1, -R2 ;  /* 0x000000010606a824 */ /* 0x000fe200078e0a02 */
[----:B------:R-:W-:Y:S01]  /*a040*/  IABS R177, R175 ;  /* 0x000000af00b17213 */ /* 0x000fe20000000000 */
[----:B0-----:R-:W-:Y:S01]  /*a050*/  IMAD.MOV.U32 R12, RZ, RZ, R176 ;  /* 0x000000ffff0c7224 */ /* 0x001fe200078e00b0 */
[----:B------:R-:W-:Y:S01]  /*a060*/  IABS R8, R7 ;  /* 0x0000000700087213 */ /* 0x000fe20000000000 */
[----:B------:R-:W-:Y:S01]  /*a070*/  IMAD.HI.U32 R180, R9, R179, RZ ;  /* 0x000000b309b47227 */ /* 0x000fe200078e00ff */
[----:B------:R-:W-:-:S02]  /*a080*/  ISETP.GT.U32.AND P2, PT, R2, R6, PT ;  /* 0x000000060200720c */ /* 0x000fc40003f44070 */
[----:B------:R-:W-:Y:S01]  /*a090*/  IABS R3, R11 ;  /* 0x0000000b00037213 */ /* 0x000fe20000000000 */
[----:B------:R-:W-:Y:S01]  /*a0a0*/  @!P0 IMAD.MOV R12, RZ, RZ, -R12 ;  /* 0x000000ffff0c8224 */ /* 0x000fe200078e0a0c */
[----:B------:R-:W-:Y:S01]  /*a0b0*/  ISETP.GT.U32.AND P0, PT, R2, R10, PT ;  /* 0x0000000a0200720c */ /* 0x000fe20003f04070 */
[----:B------:R-:W-:-:S03]  /*a0c0*/  IMAD.HI.U32 R178, R9, R177, RZ ;  /* 0x000000b109b27227 */ /* 0x000fc600078e00ff */
[----:B------:R0:W-:Y:S01]  /*a0d0*/  STL [R1+0x19c], R12 ;  /* 0x00019c0c01007387 */ /* 0x0001e20000100800 */
[----:B------:R-:W-:Y:S02]  /*a0e0*/  IMAD.MOV R180, RZ, RZ, -R180 ;  /* 0x000000ffffb47224 */ /* 0x000fe400078e0ab4 */
[----:B------:R-:W-:Y:S01]  /*a0f0*/  @!P3 IMAD.IADD R4, R4, 0x1, -R2 ;  /* 0x000000010404b824 */ /* 0x000fe200078e0a02 */
[----:B------:R-:W-:Y:S01]  /*a100*/  ISETP.GE.AND P3, PT, R175, RZ, PT ;  /* 0x000000ffaf00720c */ /* 0x000fe20003f66270 */
[----:B------:R-:W-:Y:S02]  /*a110*/  IMAD.MOV R178, RZ, RZ, -R178 ;  /* 0x000000ffffb27224 */ /* 0x000fe400078e0ab2 */
[----:B------:R-:W-:Y:S02]  /*a120*/  IMAD R175, R2, R180, R179 ;  /* 0x000000b402af7224 */ /* 0x000fe400078e02b3 */
[--C-:B------:R-:W-:Y:S02]  /*a130*/  @!P0 IMAD.IADD R10, R10, 0x1, -R2.reuse ;  /* 0x000000010a0a8824 */ /* 0x100fe400078e0a02 */
[----:B------:R-:W-:Y:S01]  /*a140*/  @!P2 IMAD.IADD R6, R6, 0x1, -R2 ;  /* 0x000000010606a824 */ /* 0x000fe200078e0a02 */
[C---:B------:R-:W-:Y:S01]  /*a150*/  ISETP.GT.U32.AND P2, PT, R2.reuse, R175, PT ;  /* 0x000000af0200720c */ /* 0x040fe20003f44070 */
[----:B------:R-:W-:Y:S01]  /*a160*/  IMAD.MOV.U32 R13, RZ, RZ, R4 ;  /* 0x000000ffff0d7224 */ /* 0x000fe200078e0004 */
[C---:B------:R-:W-:Y:S01]  /*a170*/  ISETP.GT.U32.AND P0, PT, R2.reuse, R10, PT ;  /* 0x0000000a0200720c */ /* 0x040fe20003f04070 */
[----:B------:R-:W-:-:S02]  /*a180*/  IMAD R177, R2, R178, R177 ;  /* 0x000000b202b17224 */ /* 0x000fc400078e02b1 */
[----:B0-----:R-:W-:Y:S02]  /*a190*/  IMAD.MOV.U32 R12, RZ, RZ, R6 ;  /* 0x000000ffff0c7224 */ /* 0x001fe400078e0006 */
[----:B------:R-:W-:-:S04]  /*a1a0*/  IMAD.HI.U32 R176, R9, R8, RZ ;  /* 0x0000000809b07227 */ /* 0x000fc800078e00ff */
[----:B------:R-:W-:-:S04]  /*a1b0*/  IMAD.HI.U32 R179, R9, R3, RZ ;  /* 0x0000000309b37227 */ /* 0x000fc800078e00ff */
[----:B------:R-:W-:Y:S01]  /*a1c0*/  @!P4 IMAD.MOV R13, RZ, RZ, -R13 ;  /* 0x000000ffff0dc224 */ /* 0x000fe200078e0a0d */
[----:B------:R-:W-:Y:S01]  /*a1d0*/  ISETP.GT.U32.AND P4, PT, R2, R177, PT ;  /* 0x000000b10200720c */ /* 0x000fe20003f84070 */
[----:B------:R-:W-:Y:S01]  /*a1e0*/  @!P5 IMAD.MOV R12, RZ, RZ, -R12 ;  /* 0x000000ffff0cd224 */ /* 0x000fe200078e0a0c */
[----:B------:R-:W-:Y:S01]  /*a1f0*/  ISETP.GE.AND P5, PT, R7, RZ, PT ;  /* 0x000000ff0700720c */ /* 0x000fe20003fa6270 */
[----:B------:R-:W-:Y:S01]  /*a200*/  IMAD.MOV R178, RZ, RZ, -R176 ;  /* 0x000000ffffb27224 */ /* 0x000fe200078e0ab0 */
[----:B------:R-:W-:Y:S01]  /*a210*/  STL [R1+0x190], R13 ;  /* 0x0001900d01007387 */ /* 0x000fe20000100800 */
[----:B------:R-:W-:Y:S02]  /*a220*/  IMAD.MOV R176, RZ, RZ, -R179 ;  /* 0x000000ffffb07224 */ /* 0x000fe400078e0ab3 */
[----:B------:R-:W-:Y:S01]  /*a230*/  @!P0 IMAD.IADD R10, R10, 0x1, -R2 ;  /* 0x000000010a0a8824 */ /* 0x000fe200078e0a02 */
[----:B------:R0:W-:Y:S01]  /*a240*/  STL [R1+0x18c], R12 ;  /* 0x00018c0c01007387 */ /* 0x0001e20000100800 */
[----:B------:R-:W-:-:S02]  /*a250*/  IMAD R3, R2, R176, R3 ;  /* 0x000000b002037224 */ /* 0x000fc400078e0203 */
[----:B------:R-:W-:Y:S02]  /*a260*/  VIADD R6, R0, 0x13b ;  /* 0x0000013b00067836 */ /* 0x000fe40000000000 */
[----:B------:R-:W-:Y:S02]  /*a270*/  @!P2 IMAD.IADD R175, R175, 0x1, -R2 ;  /* 0x00000001afafa824 */ /* 0x000fe400078e0a02 */
[C---:B------:R-:W-:Y:S01]  /*a280*/  IMAD R4, R2.reuse, R178, R8 ;  /* 0x000000b202047224 */ /* 0x040fe200078e0208 */
[----:B------:R-:W-:Y:S01]  /*a290*/  IABS R178, R6 ;  /* 0x0000000600b27213 */ /* 0x000fe20000000000 */
[----:B------:R-:W-:Y:S01]  /*a2a0*/  @!P4 IMAD.IADD R177, R177, 0x1, -R2 ;  /* 0x00000001b1b1c824 */ /* 0x000fe200078e0a02 */
[C---:B------:R-:W-:Y:S01]  /*a2b0*/  ISETP.GT.U32.AND P2, PT, R2.reuse, R175, PT ;  /* 0x000000af0200720c */ /* 0x040fe20003f44070 */
[----:B0-----:R-:W-:Y:S01]  /*a2c0*/  IMAD.MOV.U32 R12, RZ, RZ, R10 ;  /* 0x000000ffff0c7224 */ /* 0x001fe200078e000a */
[----:B------:R-:W-:Y:S01]  /*a2d0*/  ISETP.GT.U32.AND P0, PT, R2, R4, PT ;  /* 0x000000040200720c */ /* 0x000fe20003f04070 */
[----:B------:R-:W-:Y:S01]  /*a2e0*/  VIADD R7, R0, 0x13a ;  /* 0x0000013a00077836 */ /* 0x000fe20000000000 */
[C---:B------:R-:W-:Y:S01]  /*a2f0*/  ISETP.GT.U32.AND P4, PT, R2.reuse, R177, PT ;  /* 0x000000b10200720c */ /* 0x040fe20003f84070 */
[----:B------:R-:W-:Y:S01]  /*a300*/  @!P1 IMAD.MOV R12, RZ, RZ, -R12 ;  /* 0x000000ffff0c9224 */ /* 0x000fe200078e0a0c */
[----:B------:R-:W-:Y:S01]  /*a310*/  ISETP.GT.U32.AND P1, PT, R2, R3, PT ;  /* 0x000000030200720c */ /* 0x000fe20003f24070 */
[----:B------:R-:W-:Y:S01]  /*a320*/  IMAD.HI.U32 R179, R9, R178, RZ ;  /* 0x000000b209b37227 */ /* 0x000fe200078e00ff */
[----:B------:R-:W-:-:S02]  /*a330*/  IABS R176, R7 ;  /* 0x0000000700b07213 */ /* 0x000fc40000000000 */
[----:B------:R0:W-:Y:S01]  /*a340*/  STL [R1+0x16c], R12 ;  /* 0x00016c0c01007387 */ /* 0x0001e20000100800 */
[----:B------:R-:W-:Y:S02]  /*a350*/  IMAD.MOV R179, RZ, RZ, -R179 ;  /* 0x000000ffffb37224 */ /* 0x000fe400078e0ab3 */
[----:B------:R-:W-:Y:S01]  /*a360*/  @!P2 IMAD.IADD R175, R175, 0x1, -R2 ;  /* 0x00000001afafa824 */ /* 0x000fe200078e0a02 */
[----:B------:R-:W-:Y:S01]  /*a370*/  ISETP.GE.AND P2, PT, R11, RZ, PT ;  /* 0x000000ff0b00720c */ /* 0x000fe20003f46270 */
[----:B------:R-:W-:Y:S02]  /*a380*/  IMAD R178, R2, R179, R178 ;  /* 0x000000b302b27224 */ /* 0x000fe400078e02b2 */
[----:B------:R-:W-:-:S04]  /*a390*/  IMAD.HI.U32 R11, R9, R176, RZ ;  /* 0x000000b0090b7227 */ /* 0x000fc800078e00ff */
[--C-:B------:R-:W-:Y:S02]  /*a3a0*/  @!P1 IMAD.IADD R3, R3, 0x1, -R2.reuse ;  /* 0x0000000103039824 */ /* 0x100fe400078e0a02 */
[--C-:B------:R-:W-:Y:S01]  /*a3b0*/  @!P4 IMAD.IADD R177, R177, 0x1, -R2.reuse ;  /* 0x00000001b1b1c824 */ /* 0x100fe200078e0a02 */
[----:B------:R-:W-:Y:S01]  /*a3c0*/  ISETP.GT.U32.AND P4, PT, R2, R178, PT ;  /* 0x000000b20200720c */ /* 0x000fe20003f84070 */
[----:B------:R-:W-:Y:S01]  /*a3d0*/  @!P0 IMAD.IADD R4, R4, 0x1, -R2 ;  /* 0x0000000104048824 */ /* 0x000fe200078e0a02 */
[----:B------:R-:W-:Y:S01]  /*a3e0*/  ISETP.GT.U32.AND P1, PT, R2, R3, PT ;  /* 0x000000030200720c */ /* 0x000fe20003f24070 */
[----:B------:R-:W-:Y:S02]  /*a3f0*/  IMAD.MOV R11, RZ, RZ, -R11 ;  /* 0x000000ffff0b7224 */ /* 0x000fe400078e0a0b */
[----:B------:R-:W-:Y:S01]  /*a400*/  VIADD R8, R0, 0x139 ;  /* 0x0000013900087836 */ /* 0x000fe20000000000 */
[C---:B------:R-:W-:Y:S01]  /*a410*/  ISETP.GT.U32.AND P0, PT, R2.reuse, R4, PT ;  /* 0x000000040200720c */ /* 0x040fe20003f04070 */
[----:B------:R-:W-:-:S02]  /*a420*/  IMAD R176, R2, R11, R176 ;  /* 0x0000000b02b07224 */ /* 0x000fc400078e02b0 */
[----:B------:R-:W-:Y:S01]  /*a430*/  IMAD.MOV.U32 R13, RZ, RZ, R175 ;  /* 0x000000ffff0d7224 */ /* 0x000fe200078e00af */
[----:B------:R-:W-:Y:S01]  /*a440*/  IABS R10, R8 ;  /* 0x00000008000a7213 */ /* 0x000fe20000000000 */
[----:B0-----:R-:W-:Y:S02]  /*a450*/  IMAD.MOV.U32 R12, RZ, RZ, R177 ;  /* 0x000000ffff0c7224 */ /* 0x001fe400078e00b1 */
[--C-:B------:R-:W-:Y:S02]  /*a460*/  @!P4 IMAD.IADD R178, R178, 0x1, -R2.reuse ;  /* 0x00000001b2b2c824 */ /* 0x100fe400078e0a02 */
[--C-:B------:R-:W-:Y:S01]  /*a470*/  @!P1 IMAD.IADD R3, R3, 0x1, -R2.reuse ;  /* 0x0000000103039824 */ /* 0x100fe200078e0a02 */
[----:B------:R-:W-:Y:S01]  /*a480*/  ISETP.GT.U32.AND P1, PT, R2, R176, PT ;  /* 0x000000b00200720c */ /* 0x000fe20003f24070 */
[----:B------:R-:W-:Y:S01]  /*a490*/  @!P6 IMAD.MOV R13, RZ, RZ, -R13 ;  /* 0x000000ffff0de224 */ /* 0x000fe200078e0a0d */
[----:B------:R-:W-:Y:S01]  /*a4a0*/  ISETP.GE.AND P6, PT, R6, RZ, PT ;  /* 0x000000ff0600720c */ /* 0x000fe20003fc6270 */
[----:B------:R-:W-:Y:S01]  /*a4b0*/  @!P0 IMAD.IADD R4, R4, 0x1, -R2 ;  /* 0x0000000104048824 */ /* 0x000fe200078e0a02 */
[----:B------:R-:W-:Y:S01]  /*a4c0*/  ISETP.GT.U32.AND P4, PT, R2, R178, PT ;  /* 0x000000b20200720c */ /* 0x000fe20003f84070 */
[----:B------:R-:W-:Y:S01]  /*a4d0*/  IMAD.HI.U32 R175, R9, R10, RZ ;  /* 0x0000000a09af7227 */ /* 0x000fe200078e00ff */
[----:B------:R0:W-:Y:S01]  /*a4e0*/  STL [R1+0x170], R13 ;  /* 0x0001700d01007387 */ /* 0x0001e20000100800 */
[----:B------:R-:W-:-:S02]  /*a4f0*/  ISETP.GE.AND P0, PT, R8, RZ, PT ;  /* 0x000000ff0800720c */ /* 0x000fc40003f06270 */
[----:B------:R-:W-:Y:S02]  /*a500*/  VIADD R6, R0, 0x138 ;  /* 0x0000013800067836 */ /* 0x000fe40000000000 */
[----:B------:R-:W-:Y:S01]  /*a510*/  @!P3 IMAD.MOV R12, RZ, RZ, -R12 ;  /* 0x000000ffff0cb224 */ /* 0x000fe200078e0a0c */
[----:B------:R-:W-:Y:S01]  /*a520*/  ISETP.GE.AND P3, PT, R7, RZ, PT ;  /* 0x000000ff0700720c */ /* 0x000fe20003f66270 */
[----:B------:R-:W-:Y:S01]  /*a530*/  IMAD.MOV R175, RZ, RZ, -R175 ;  /* 0x000000ffffaf7224 */ /* 0x000fe200078e0aaf */
[----:B------:R-:W-:Y:S01]  /*a540*/  IABS R177, R6 ;  /* 0x0000000600b17213 */ /* 0x000fe20000000000 */
[----:B------:R-:W-:Y:S01]  /*a550*/  @!P1 IMAD.IADD R176, R176, 0x1, -R2 ;  /* 0x00000001b0b09824 */ /* 0x000fe200078e0a02 */
[----:B------:R1:W-:Y:S01]  /*a560*/  STL [R1+0x17c], R12 ;  /* 0x00017c0c01007387 */ /* 0x0003e20000100800 */
[----:B0-----:R-:W-:Y:S02]  /*a570*/  IMAD.MOV.U32 R13, RZ, RZ, R4 ;  /* 0x000000ffff0d7224 */ /* 0x001fe400078e0004 */
[----:B------:R-:W-:Y:S01]  /*a580*/  VIADD R4, R0, 0x137 ;  /* 0x0000013700047836 */ /* 0x000fe20000000000 */
[C---:B------:R-:W-:Y:S01]  /*a590*/  ISETP.GT.U32.AND P1, PT, R2.reuse, R176, PT ;  /* 0x000000b00200720c */ /* 0x040fe20003f24070 */
[----:B------:R-:W-:-:S02]  /*a5a0*/  IMAD R10, R2, R175, R10 ;  /* 0x000000af020a7224 */ /* 0x000fc400078e020a */
[----:B------:R-:W-:Y:S01]  /*a5b0*/  IMAD.HI.U32 R175, R9, R177, RZ ;  /* 0x000000b109af7227 */ /* 0x000fe200078e00ff */
[----:B------:R-:W-:-:S03]  /*a5c0*/  IABS R11, R4 ;  /* 0x00000004000b7213 */ /* 0x000fc60000000000 */
[----:B-1----:R-:W-:Y:S02]  /*a5d0*/  IMAD.MOV.U32 R12, RZ, RZ, R3 ;  /* 0x000000ffff0c7224 */ /* 0x002fe400078e0003 */
[----:B------:R-:W-:Y:S01]  /*a5e0*/  @!P4 IMAD.IADD R178, R178, 0x1, -R2 ;  /* 0x00000001b2b2c824 */ /* 0x000fe200078e0a02 */
[----:B------:R-:W-:Y:S01]  /*a5f0*/  ISETP.GT.U32.AND P4, PT, R2, R10, PT ;  /* 0x0000000a0200720c */ /* 0x000fe20003f84070 */
[----:B------:R-:W-:Y:S01]  /*a600*/  @!P2 IMAD.MOV R12, RZ, RZ, -R12 ;  /* 0x000000ffff0ca224 */ /* 0x000fe200078e0a0c */
[----:B------:R-:W-:Y:S01]  /*a610*/  ISETP.GE.AND P2, PT, R4, RZ, PT ;  /* 0x000000ff0400720c */ /* 0x000fe20003f46270 */
[----:B------:R-:W-:-:S04]  /*a620*/  IMAD.HI.U32 R4, R9, R11, RZ ;  /* 0x0000000b09047227 */ /* 0x000fc800078e00ff */
[----:B------:R-:W-:Y:S02]  /*a630*/  IMAD.MOV R175, RZ, RZ, -R175 ;  /* 0x000000ffffaf7224 */ /* 0x000fe400078e0aaf */
[----:B------:R-:W-:Y:S01]  /*a640*/  @!P5 IMAD.MOV R13, RZ, RZ, -R13 ;  /* 0x000000ffff0dd224 */ /* 0x000fe200078e0a0d */
[----:B------:R-:W-:Y:S01]  /*a650*/  ISETP.GE.AND P5, PT, R6, RZ, PT ;  /* 0x000000ff0600720c */ /* 0x000fe20003fa6270 */
[----:B------:R-:W-:Y:S02]  /*a660*/  IMAD.MOV R4, RZ, RZ, -R4 ;  /* 0x000000ffff047224 */ /* 0x000fe400078e0a04 */
[C---:B------:R-:W-:Y:S01]  /*a670*/  IMAD R177, R2.reuse, R175, R177 ;  /* 0x000000af02b17224 */ /* 0x040fe200078e02b1 */
[----:B------:R0:W-:Y:S01]  /*a680*/  STL [R1+0x180], R13 ;  /* 0x0001800d01007387 */ /* 0x0001e20000100800 */
[----:B------:R-:W-:Y:S02]  /*a690*/  IMAD R11, R2, R4, R11 ;  /* 0x00000004020b7224 */ /* 0x000fe400078e020b */
[--C-:B------:R-:W-:Y:S01]  /*a6a0*/  @!P1 IMAD.IADD R176, R176, 0x1, -R2.reuse ;  /* 0x00000001b0b09824 */ /* 0x100fe200078e0a02 */
[----:B------:R-:W-:Y:S01]  /*a6b0*/  ISETP.GT.U32.AND P1, PT, R2, R177, PT ;  /* 0x000000b10200720c */ /* 0x000fe20003f24070 */
[----:B------:R-:W-:Y:S01]  /*a6c0*/  @!P4 IMAD.IADD R10, R10, 0x1, -R2 ;  /* 0x000000010a0ac824 */ /* 0x000fe200078e0a02 */
[----:B------:R1:W-:Y:S01]  /*a6d0*/  STL [R1+0x184], R12 ;  /* 0x0001840c01007387 */ /* 0x0003e20000100800 */
[----:B------:R-:W-:-:S02]  /*a6e0*/  VIADD R3, R0, 0x136 ;  /* 0x0000013600037836 */ /* 0x000fc40000000000 */
[----:B------:R-:W-:Y:S01]  /*a6f0*/  VIADD R8, R0, 0x135 ;  /* 0x0000013500087836 */ /* 0x000fe20000000000 */
[----:B------:R-:W-:Y:S01]  /*a700*/  ISETP.GT.U32.AND P4, PT, R2, R10, PT ;  /* 0x0000000a0200720c */ /* 0x000fe20003f84070 */
[----:B0-----:R-:W-:Y:S01]  /*a710*/  IMAD.MOV.U32 R13, RZ, RZ, R178 ;  /* 0x000000ffff0d7224 */ /* 0x001fe200078e00b2 */
[----:B------:R-:W-:Y:S01]  /*a720*/  IABS R7, R3 ;  /* 0x0000000300077213 */ /* 0x000fe20000000000 */
[----:B------:R-:W-:Y:S01]  /*a730*/  VIADD R178, R0, 0x130 ;  /* 0x0000013000b27836 */ /* 0x000fe20000000000 */
[----:B------:R-:W-:Y:S01]  /*a740*/  IABS R6, R8 ;  /* 0x0000000800067213 */ /* 0x000fe20000000000 */
[----:B------:R-:W-:Y:S01]  /*a750*/  @!P6 IMAD.MOV R13, RZ, RZ, -R13 ;  /* 0x000000ffff0de224 */ /* 0x000fe200078e0a0d */
[C---:B------:R-:W-:Y:S01]  /*a760*/  ISETP.GT.U32.AND P6, PT, R2.reuse, R11, PT ;  /* 0x0000000b0200720c */ /* 0x040fe20003fc4070 */
[----:B------:R-:W-:Y:S01]  /*a770*/  @!P1 IMAD.IADD R177, R177, 0x1, -R2 ;  /* 0x00000001b1b19824 */ /* 0x000fe200078e0a02 */
[----:B------:R-:W-:Y:S01]  /*a780*/  IABS R180, R178 ;  /* 0x000000b200b47213 */ /* 0x000fe20000000000 */
[----:B------:R-:W-:Y:S01]  /*a790*/  IMAD.HI.U32 R175, R9, R7, RZ ;  /* 0x0000000709af7227 */ /* 0x000fe200078e00ff */
[----:B------:R-:W-:Y:S02]  /*a7a0*/  STL [R1+0x174], R13 ;  /* 0x0001740d01007387 */ /* 0x000fe40000100800 */
[----:B------:R-:W-:Y:S01]  /*a7b0*/  ISETP.GT.U32.AND P1, PT, R2, R177, PT ;  /* 0x000000b10200720c */ /* 0x000fe20003f24070 */
[----:B-1----:R-:W-:-:S02]  /*a7c0*/  IMAD.MOV.U32 R12, RZ, RZ, R176 ;  /* 0x000000ffff0c7224 */ /* 0x002fc400078e00b0 */
[--C-:B------:R-:W-:Y:S01]  /*a7d0*/  @!P4 IMAD.IADD R10, R10, 0x1, -R2.reuse ;  /* 0x000000010a0ac824 */ /* 0x100fe200078e0a02 */
[----:B------:R-:W-:Y:S01]  /*a7e0*/  ISETP.GE.AND P4, PT, R8, RZ, PT ;  /* 0x000000ff0800720c */ /* 0x000fe20003f86270 */
[----:B------:R-:W-:Y:S02]  /*a7f0*/  IMAD.MOV R175, RZ, RZ, -R175 ;  /* 0x000000ffffaf7224 */ /* 0x000fe400078e0aaf */
[----:B------:R-:W-:Y:S02]  /*a800*/  @!P6 IMAD.IADD R11, R11, 0x1, -R2 ;  /* 0x000000010b0be824 */ /* 0x000fe400078e0a02 */
[----:B------:R-:W-:-:S03]  /*a810*/  IMAD.HI.U32 R4, R9, R6, RZ ;  /* 0x0000000609047227 */ /* 0x000fc600078e00ff */
[----:B------:R-:W-:Y:S01]  /*a820*/  ISETP.GT.U32.AND P6, PT, R2, R11, PT ;  /* 0x0000000b0200720c */ /* 0x000fe20003fc4070 */
[----:B------:R-:W-:Y:S02]  /*a830*/  VIADD R8, R0, 0x134 ;  /* 0x0000013400087836 */ /* 0x000fe40000000000 */
[----:B------:R-:W-:Y:S01]  /*a840*/  @!P3 IMAD.MOV R12, RZ, RZ, -R12 ;  /* 0x000000ffff0cb224 */ /* 0x000fe200078e0a0c */
[----:B------:R-:W-:Y:S01]  /*a850*/  ISETP.GE.AND P3, PT, R3, RZ, PT ;  /* 0x000000ff0300720c */ /* 0x000fe20003f66270 */
[----:B------:R-:W-:Y:S01]  /*a860*/  IMAD R3, R2, R175, R7 ;  /* 0x000000af02037224 */ /* 0x000fe200078e0207 */
[----:B------:R-:W-:Y:S01]  /*a870*/  IABS R175, R8 ;  /* 0x0000000800af7213 */ /* 0x000fe20000000000 */
[----:B------:R-:W-:Y:S01]  /*a880*/  IMAD.MOV R4, RZ, RZ, -R4 ;  /* 0x000000ffff047224 */ /* 0x000fe200078e0a04 */
[----:B------:R0:W-:Y:S01]  /*a890*/  STL [R1+0x178], R12 ;  /* 0x0001780c01007387 */ /* 0x0001e20000100800 */
[----:B------:R-:W-:Y:S02]  /*a8a0*/  VIADD R7, R0, 0x133 ;  /* 0x0000013300077836 */ /* 0x000fe40000000000 */
[----:B------:R-:W-:-:S02]  /*a8b0*/  IMAD R6, R2, R4, R6 ;  /* 0x0000000402067224 */ /* 0x000fc400078e0206 */
[----:B------:R-:W-:Y:S01]  /*a8c0*/  @!P1 IMAD.IADD R177, R177, 0x1, -R2 ;  /* 0x00000001b1b19824 */ /* 0x000fe200078e0a02 */
[----:B------:R-:W-:Y:S01]  /*a8d0*/  IABS R185, R7 ;  /* 0x0000000700b97213 */ /* 0x000fe20000000000 */
[----:B------:R-:W-:Y:S01]  /*a8e0*/  IMAD.HI.U32 R176, R9, R175, RZ ;  /* 0x000000af09b07227 */ /* 0x000fe200078e00ff */
[----:B------:R-:W-:-:S03]  /*a8f0*/  ISETP.GT.U32.AND P1, PT, R2, R3, PT ;  /* 0x000000030200720c */ /* 0x000fc60003f24070 */
[----:B------:R-:W-:Y:S01]  /*a900*/  @!P6 IMAD.IADD R11, R11, 0x1, -R2 ;  /* 0x000000010b0be824 */ /* 0x000fe200078e0a02 */
[----:B------:R-:W-:Y:S01]  /*a910*/  ISETP.GT.U32.AND P6, PT, R2, R6, PT ;  /* 0x000000060200720c */ /* 0x000fe20003fc4070 */
[----:B------:R-:W-:Y:S02]  /*a920*/  IMAD.MOV R176, RZ, RZ, -R176 ;  /* 0x000000ffffb07224 */ /* 0x000fe400078e0ab0 */
[----:B------:R-:W-:-:S04]  /*a930*/  IMAD.HI.U32 R184, R9, R185, RZ ;  /* 0x000000b909b87227 */ /* 0x000fc800078e00ff */
[C---:B------:R-:W-:Y:S02]  /*a940*/  IMAD R175, R2.reuse, R176, R175 ;  /* 0x000000b002af7224 */ /* 0x040fe400078e02af */
[----:B------:R-:W-:Y:S02]  /*a950*/  IMAD.MOV R184, RZ, RZ, -R184 ;  /* 0x000000ffffb87224 */ /* 0x000fe400078e0ab8 */
[--C-:B------:R-:W-:Y:S01]  /*a960*/  @!P1 IMAD.IADD R3, R3, 0x1, -R2.reuse ;  /* 0x0000000103039824 */ /* 0x100fe200078e0a02 */
[C---:B------:R-:W-:Y:S01]  /*a970*/  ISETP.GT.U32.AND P1, PT, R2.reuse, R175, PT ;  /* 0x000000af0200720c */ /* 0x040fe20003f24070 */
[----:B------:R-:W-:Y:S02]  /*a980*/  IMAD R184, R2, R184, R185 ;  /* 0x000000b802b87224 */ /* 0x000fe400078e02b9 */
[----:B------:R-:W-:Y:S02]  /*a990*/  @!P6 IMAD.IADD R6, R6, 0x1, -R2 ;  /* 0x000000010606e824 */ /* 0x000fe400078e0a02 */
[----:B------:R-:W-:Y:S01]  /*a9a0*/  VIADD R4, R0, 0x131 ;  /* 0x0000013100047836 */ /* 0x000fe20000000000 */
[----:B------:R-:W-:Y:S01]  /*a9b0*/  ISETP.GT.U32.AND P6, PT, R2, R184, PT ;  /* 0x000000b80200720c */ /* 0x000fe20003fc4070 */
[----:B0-----:R-:W-:-:S02]  /*a9c0*/  IMAD.MOV.U32 R12, RZ, RZ, R10 ;  /* 0x000000ffff0c7224 */ /* 0x001fc400078e000a */
[----:B------:R-:W-:Y:S01]  /*a9d0*/  IMAD.MOV R186, RZ, RZ, -R186 ;  /* 0x000000ffffba7224 */ /* 0x000fe200078e0aba */
[----:B------:R-:W-:Y:S01]  /*a9e0*/  IABS R179, R4 ;  /* 0x0000000400b37213 */ /* 0x000fe20000000000 */
[----:B------:R-:W-:Y:S01]  /*a9f0*/  @!P0 IMAD.MOV R12, RZ, RZ, -R12 ;  /* 0x000000ffff0c8224 */ /* 0x000fe200078e0a0c */
[C---:B------:R-:W-:Y:S01]  /*aa00*/  ISETP.GT.U32.AND P0, PT, R2.reuse, R6, PT ;  /* 0x000000060200720c */ /* 0x040fe20003f04070 */
[--C-:B------:R-:W-:Y:S01]  /*aa10*/  @!P1 IMAD.IADD R175, R175, 0x1, -R2.reuse ;  /* 0x00000001afaf9824 */ /* 0x100fe200078e0a02 */
[----:B------:R-:W-:Y:S01]  /*aa20*/  ISETP.GT.U32.AND P1, PT, R2, R3, PT ;  /* 0x000000030200720c */ /* 0x000fe20003f24070 */
[C---:B------:R-:W-:Y:S01]  /*aa30*/  IMAD.HI.U32 R176, R9.reuse, R180, RZ ;  /* 0x000000b409b07227 */ /* 0x040fe200078e00ff */
[----:B------:R0:W-:Y:S03]  /*aa40*/  STL [R1+0x164], R12 ;  /* 0x0001640c01007387 */ /* 0x0001e60000100800 */
[----:B------:R-:W-:Y:S01]  /*aa50*/  @!P6 IMAD.IADD R184, R184, 0x1, -R2 ;  /* 0x00000001b8b8e824 */ /* 0x000fe200078e0a02 */
[----:B------:R-:W-:Y:S01]  /*aa60*/  ISETP.GT.U32.AND P6, PT, R2, R175, PT ;  /* 0x000000af0200720c */ /* 0x000fe20003fc4070 */
[----:B------:R-:W-:-:S04]  /*aa70*/  IMAD.HI.U32 R181, R9, R179, RZ ;  /* 0x000000b309b57227 */ /* 0x000fc800078e00ff */
[C---:B------:R-:W-:Y:S02]  /*aa80*/  IMAD R183, R2.reuse, R186, R183 ;  /* 0x000000ba02b77224 */ /* 0x040fe400078e02b7 */
[----:B0-----:R-:W-:Y:S02]  /*aa90*/  IMAD.MOV.U32 R12, RZ, RZ, R177 ;  /* 0x000000ffff0c7224 */ /* 0x001fe400078e00b1 */
[----:B------:R-:W-:Y:S02]  /*aaa0*/  IMAD.MOV R176, RZ, RZ, -R176 ;  /* 0x000000ffffb07224 */ /* 0x000fe400078e0ab0 */
[----:B------:R-:W-:Y:S02]  /*aab0*/  IMAD.MOV R181, RZ, RZ, -R181 ;  /* 0x000000ffffb57224 */ /* 0x000fe400078e0ab5 */
[----:B------:R-:W-:Y:S01]  /*aac0*/  @!P2 IMAD.MOV R11, RZ, RZ, -R11 ;  /* 0x000000ffff0ba224 */ /* 0x000fe200078e0a0b */
[C---:B------:R-:W-:Y:S01]  /*aad0*/  ISETP.GT.U32.AND P2, PT, R2.reuse, R183, PT ;  /* 0x000000b70200720c */ /* 0x040fe20003f44070 */
[----:B------:R-:W-:Y:S01]  /*aae0*/  @!P5 IMAD.MOV R12, RZ, RZ, -R12 ;  /* 0x000000ffff0cd224 */ /* 0x000fe200078e0a0c */
[C---:B------:R-:W-:Y:S01]  /*aaf0*/  ISETP.GT.U32.AND P5, PT, R2.reuse, R184, PT ;  /* 0x000000b80200720c */ /* 0x040fe20003fa4070 */
[----:B------:R-:W-:-:S02]  /*ab00*/  IMAD R176, R2, R176, R180 ;  /* 0x000000b002b07224 */ /* 0x000fc400078e02b4 */
[----:B------:R-:W-:Y:S01]  /*ab10*/  IMAD R179, R2, R181, R179 ;  /* 0x000000b502b37224 */ /* 0x000fe200078e02b3 */
[----:B------:R-:W-:Y:S01]  /*ab20*/  STL [R1+0x160], R12 ;  /* 0x0001600c01007387 */ /* 0x000fe20000100800 */
[C---:B------:R-:W-:Y:S02]  /*ab30*/  VIADD R181, R0.reuse, 0x12f ;  /* 0x0000012f00b57836 */ /* 0x040fe40000000000 */
[----:B------:R-:W-:Y:S01]  /*ab40*/  VIADD R10, R0, 0x12e ;  /* 0x0000012e000a7836 */ /* 0x000fe20000000000 */
[----:B------:R0:W-:Y:S01]  /*ab50*/  STL [R1+0x15c], R11 ;  /* 0x00015c0b01007387 */ /* 0x0001e20000100800 */
[--C-:B------:R-:W-:Y:S01]  /*ab60*/  @!P6 IMAD.IADD R175, R175, 0x1, -R2.reuse ;  /* 0x00000001afafe824 */ /* 0x100fe200078e0a02 */
[C---:B------:R-:W-:Y:S01]  /*ab70*/  ISETP.GT.U32.AND P6, PT, R2.reuse, R176, PT ;  /* 0x000000b00200720c */ /* 0x040fe20003fc4070 */
[--C-:B------:R-:W-:Y:S01]  /*ab80*/  @!P1 IMAD.IADD R3, R3, 0x1, -R2.reuse ;  /* 0x0000000103039824 */ /* 0x100fe200078e0a02 */
[----:B------:R-:W-:Y:S01]  /*ab90*/  ISETP.GT.U32.AND P1, PT, R2, R179, PT ;  /* 0x000000b30200720c */ /* 0x000fe20003f24070 */
[--C-:B------:R-:W-:Y:S01]  /*aba0*/  @!P0 IMAD.IADD R6, R6, 0x1, -R2.reuse ;  /* 0x0000000106068824 */ /* 0x100fe200078e0a02 */
[----:B------:R-:W-:Y:S01]  /*abb0*/  IABS R180, R181 ;  /* 0x000000b500b47213 */ /* 0x000fe20000000000 */
[----:B------:R-:W-:Y:S01]  /*abc0*/  @!P2 IMAD.IADD R183, R183, 0x1, -R2 ;  /* 0x00000001b7b7a824 */ /* 0x000fe200078e0a02 */
[----:B------:R-:W-:Y:S01]  /*abd0*/  IABS R177, R10 ;  /* 0x0000000a00b17213 */ /* 0x000fe20000000000 */
[----:B------:R-:W-:Y:S01]  /*abe0*/  IMAD.MOV.U32 R13, RZ, RZ, R3 ;  /* 0x000000ffff0d7224 */ /* 0x000fe200078e0003 */
[----:B------:R-:W-:Y:S01]  /*abf0*/  ISETP.GE.AND P0, PT, R8, RZ, PT ;  /* 0x000000ff0800720c */ /* 0x000fe20003f06270 */
[----:B0-----:R-:W-:Y:S01]  /*ac00*/  IMAD.HI.U32 R11, R9, R180, RZ ;  /* 0x000000b4090b7227 */ /* 0x001fe200078e00ff */
[----:B------:R-:W-:-:S03]  /*ac10*/  ISETP.GE.AND P2, PT, R182, RZ, PT ;  /* 0x000000ffb600720c */ /* 0x000fc60003f46270 */
[----:B------:R-:W-:Y:S01]  /*ac20*/  @!P5 IMAD.IADD R184, R184, 0x1, -R2 ;  /* 0x00000001b8b8d824 */ /* 0x000fe200078e0a02 */
[----:B------:R-:W-:Y:S01]  /*ac30*/  ISETP.GE.AND P5, PT, R7, RZ, PT ;  /* 0x000000ff0700720c */ /* 0x000fe20003fa6270 */
[----:B------:R-:W-:-:S04]  /*ac40*/  IMAD.HI.U32 R8, R9, R177, RZ ;  /* 0x000000b109087227 */ /* 0x000fc800078e00ff */
[----:B------:R-:W-:Y:S01]  /*ac50*/  @!P3 IMAD.MOV R13, RZ, RZ, -R13 ;  /* 0x000000ffff0db224 */ /* 0x000fe200078e0a0d */
[----:B------:R-:W-:Y:S01]  /*ac60*/  ISETP.GT.U32.AND P3, PT, R2, R183, PT ;  /* 0x000000b70200720c */ /* 0x000fe20003f64070 */
[----:B------:R-:W-:Y:S02]  /*ac70*/  IMAD.MOV R11, RZ, RZ, -R11 ;  /* 0x000000ffff0b7224 */ /* 0x000fe400078e0a0b */
[----:B------:R-:W-:Y:S01]  /*ac80*/  IMAD.MOV R8, RZ, RZ, -R8 ;  /* 0x000000ffff087224 */ /* 0x000fe200078e0a08 */
[----:B------:R-:W-:Y:S01]  /*ac90*/  STL [R1+0x14c], R13 ;  /* 0x00014c0d01007387 */ /* 0x000fe20000100800 */
[--C-:B------:R-:W-:Y:S02]  /*aca0*/  @!P6 IMAD.IADD R176, R176, 0x1, -R2.reuse ;  /* 0x00000001b0b0e824 */ /* 0x100fe400078e0a02 */
[----:B------:R-:W-:Y:S01]  /*acb0*/  @!P1 IMAD.IADD R179, R179, 0x1, -R2 ;  /* 0x00000001b3b39824 */ /* 0x000fe200078e0a02 */
[----:B------:R-:W-:Y:S01]  /*acc0*/  ISETP.GE.AND P1, PT, R4, RZ, PT ;  /* 0x000000ff0400720c */ /* 0x000fe20003f26270 */
[C---:B------:R-:W-:Y:S01]  /*acd0*/  IMAD R7, R2.reuse, R11, R180 ;  /* 0x0000000b02077224 */ /* 0x040fe200078e02b4 */
[----:B------:R-:W-:Y:S01]  /*ace0*/  ISETP.GT.U32.AND P6, PT, R2, R176, PT ;  /* 0x000000b00200720c */ /* 0x000fe20003fc4070 */
[----:B------:R-:W-:-:S02]  /*acf0*/  IMAD.MOV.U32 R12, RZ, RZ, R6 ;  /* 0x000000ffff0c7224 */ /* 0x000fc400078e0006 */
[C---:B------:R-:W-:Y:S02]  /*ad00*/  IMAD R4, R2.reuse, R8, R177 ;  /* 0x0000000802047224 */ /* 0x040fe400078e02b1 */
[----:B------:R-:W-:Y:S02]  /*ad10*/  IMAD.MOV.U32 R11, RZ, RZ, R175 ;  /* 0x000000ffff0b7224 */ /* 0x000fe400078e00af */
[----:B------:R-:W-:Y:S02]  /*ad20*/  IMAD.MOV.U32 R8, RZ, RZ, R184 ;  /* 0x000000ffff087224 */ /* 0x000fe400078e00b8 */
[----:B------:R-:W-:Y:S01]  /*ad30*/  @!P4 IMAD.MOV R12, RZ, RZ, -R12 ;  /* 0x000000ffff0cc224 */ /* 0x000fe200078e0a0c */
[C---:B------:R-:W-:Y:S01]  /*ad40*/  ISETP.GT.U32.AND P4, PT, R2.reuse, R179, PT ;  /* 0x000000b30200720c */ /* 0x040fe20003f84070 */
[----:B------:R-:W-:Y:S01]  /*ad50*/  @!P0 IMAD.MOV R11, RZ, RZ, -R11 ;  /* 0x000000ffff0b8224 */ /* 0x000fe200078e0a0b */
[----:B------:R-:W-:Y:S01]  /*ad60*/  ISETP.GT.U32.AND P0, PT, R2, R7, PT ;  /* 0x000000070200720c */ /* 0x000fe20003f04070 */
[----:B------:R-:W-:Y:S01]  /*ad70*/  @!P5 IMAD.MOV R8, RZ, RZ, -R8 ;  /* 0x000000ffff08d224 */ /* 0x000fe200078e0a08 */
[----:B------:R-:W-:Y:S01]  /*ad80*/  STL [R1+0x148], R12 ;  /* 0x0001480c01007387 */ /* 0x000fe20000100800 */
[----:B------:R-:W-:Y:S01]  /*ad90*/  VIADD R3, R0, 0x12d ;  /* 0x0000012d00037836 */ /* 0x000fe20000000000 */
[----:B------:R-:W-:Y:S01]  /*ada0*/  ISETP.GE.AND P5, PT, R178, RZ, PT ;  /* 0x000000ffb200720c */ /* 0x000fe20003fa6270 */
[--C-:B------:R-:W-:Y:S01]  /*adb0*/  @!P3 IMAD.IADD R183, R183, 0x1, -R2.reuse ;  /* 0x00000001b7b7b824 */ /* 0x100fe200078e0a02 */
[----:B------:R0:W-:Y:S01]  /*adc0*/  STL [R1+0x144], R11 ;  /* 0x0001440b01007387 */ /* 0x0001e20000100800 */
[----:B------:R-:W-:Y:S01]  /*add0*/  ISETP.GT.U32.AND P3, PT, R2, R4, PT ;  /* 0x000000040200720c */ /* 0x000fe20003f64070 */
[----:B------:R-:W-:Y:S01]  /*ade0*/  @!P6 IMAD.IADD R176, R176, 0x1, -R2 ;  /* 0x00000001b0b0e824 */ /* 0x000fe200078e0a02 */
[----:B------:R-:W-:Y:S01]  /*adf0*/  ISETP.GE.AND P6, PT, R10, RZ, PT ;  /* 0x000000ff0a00720c */ /* 0x000fe20003fc6270 */
[----:B------:R1:W-:Y:S01]  /*ae00*/  STL [R1+0x140], R8 ;  /* 0x0001400801007387 */ /* 0x0003e20000100800 */
[----:B------:R-:W-:-:S02]  /*ae10*/  VIADD R6, R0, 0x12c ;  /* 0x0000012c00067836 */ /* 0x000fc40000000000 */
[--C-:B------:R-:W-:Y:S01]  /*ae20*/  @!P4 IMAD.IADD R179, R179, 0x1, -R2.reuse ;  /* 0x00000001b3b3c824 */ /* 0x100fe200078e0a02 */
[----:B------:R-:W-:Y:S01]  /*ae30*/  ISETP.GE.AND P4, PT, R181, RZ, PT ;  /* 0x000000ffb500720c */ /* 0x000fe20003f86270 */
[--C-:B------:R-:W-:Y:S01]  /*ae40*/  @!P0 IMAD.IADD R7, R7, 0x1, -R2.reuse ;  /* 0x0000000107078824 */ /* 0x100fe200078e0a02 */
[----:B------:R-:W-:Y:S01]  /*ae50*/  IABS R182, R6 ;  /* 0x0000000600b67213 */ /* 0x000fe20000000000 */
[----:B0-----:R-:W-:Y:S01]  /*ae60*/  IMAD.MOV.U32 R11, RZ, RZ, R183 ;  /* 0x000000ffff0b7224 */ /* 0x001fe200078e00b7 */
[----:B------:R-:W-:Y:S01]  /*ae70*/  ISETP.GE.AND P0, PT, R3, RZ, PT ;  /* 0x000000ff0300720c */ /* 0x000fe20003f06270 */
[----:B------:R-:W-:Y:S01]  /*ae80*/  IMAD.MOV.U32 R175, RZ, RZ, R179 ;  /* 0x000000ffffaf7224 */ /* 0x000fe200078e00b3 */
[----:B-1----:R-:W-:Y:S01]  /*ae90*/  IABS R8, R3 ;  /* 0x0000000300087213 */ /* 0x002fe20000000000 */
[----:B------:R-:W-:Y:S02]  /*aea0*/  @!P3 IMAD.IADD R4, R4, 0x1, -R2 ;  /* 0x000000010404b824 */ /* 0x000fe400078e0a02 */
[----:B------:R-:W-:Y:S01]  /*aeb0*/  @!P2 IMAD.MOV R11, RZ, RZ, -R11 ;  /* 0x000000ffff0ba224 */ /* 0x000fe200078e0a0b */
[C---:B------:R-:W-:Y:S01]  /*aec0*/  ISETP.GT.U32.AND P2, PT, R2.reuse, R7, PT ;  /* 0x000000070200720c */ /* 0x040fe20003f44070 */
[----:B------:R-:W-:Y:S01]  /*aed0*/  IMAD.HI.U32 R10, R9, R8, RZ ;  /* 0x00000008090a7227 */ /* 0x000fe200078e00ff */
[----:B------:R-:W-:-:S02]  /*aee0*/  ISETP.GT.U32.AND P3, PT, R2, R4, PT ;  /* 0x000000040200720c */ /* 0x000fc40003f64070 */
[----:B------:R0:W-:Y:S01]  /*aef0*/  STL [R1+0xec], R11 ;  /* 0x0000ec0b01007387 */ /* 0x0001e20000100800 */
[----:B------:R-:W-:Y:S02]  /*af00*/  IMAD.MOV R10, RZ, RZ, -R10 ;  /* 0x000000ffff0a7224 */ /* 0x000fe400078e0a0a */
[----:B------:R-:W-:-:S04]  /*af10*/  IMAD.HI.U32 R3, R9, R182, RZ ;  /* 0x000000b609037227 */ /* 0x000fc800078e00ff */
[C---:B------:R-:W-:Y:S02]  /*af20*/  IMAD R179, R2.reuse, R10, R8 ;  /* 0x0000000a02b37224 */ /* 0x040fe400078e0208 */
[----:B------:R-:W-:Y:S02]  /*af30*/  @!P5 IMAD.MOV R176, RZ, RZ, -R176 ;  /* 0x000000ffffb0d224 */ /* 0x000fe400078e0ab0 */
[----:B------:R-:W-:Y:S01]  /*af40*/  IMAD.MOV R3, RZ, RZ, -R3 ;  /* 0x000000ffff037224 */ /* 0x000fe200078e0a03 */
[----:B------:R-:W-:Y:S01]  /*af50*/  ISETP.GT.U32.AND P5, PT, R2, R179, PT ;  /* 0x000000b30200720c */ /* 0x000fe20003fa4070 */
[----:B------:R-:W-:Y:S02]  /*af60*/  VIADD R180, R0, 0x12b ;  /* 0x0000012b00b47836 */ /* 0x000fe40000000000 */
[----:B------:R-:W-:Y:S02]  /*af70*/  IMAD R182, R2, R3, R182 ;  /* 0x0000000302b67224 */ /* 0x000fe400078e02b6 */
[--C-:B------:R-:W-:Y:S01]  /*af80*/  @!P2 IMAD.IADD R7, R7, 0x1, -R2.reuse ;  /* 0x000000010707a824 */ /* 0x100fe200078e0a02 */
[----:B------:R-:W-:Y:S01]  /*af90*/  ISETP.GE.AND P2, PT, R180, RZ, PT ;  /* 0x000000ffb400720c */ /* 0x000fe20003f46270 */
[--C-:B------:R-:W-:Y:S01]  /*afa0*/  @!P3 IMAD.IADD R4, R4, 0x1, -R2.reuse ;  /* 0x000000010404b824 */ /* 0x100fe200078e0a02 */
[----:B------:R-:W-:Y:S01]  /*afb0*/  ISETP.GT.U32.AND P3, PT, R2, R182, PT ;  /* 0x000000b60200720c */ /* 0x000fe20003f64070 */
[----:B------:R-:W-:Y:S01]  /*afc0*/  IMAD.MOV.U32 R12, RZ, RZ, R7 ;  /* 0x000000ffff0c7224 */ /* 0x000fe200078e0007 */
[----:B------:R-:W-:Y:S01]  /*afd0*/  IABS R180, R180 ;  /* 0x000000b400b47213 */ /* 0x000fe20000000000 */
[----:B------:R-:W-:Y:S01]  /*afe0*/  @!P1 IMAD.MOV R175, RZ, RZ, -R175 ;  /* 0x000000ffffaf9224 */ /* 0x000fe200078e0aaf */
[----:B------:R-:W-:Y:S01]  /*aff0*/  ISETP.GE.AND P1, PT, R6, RZ, PT ;  /* 0x000000ff0600720c */ /* 0x000fe20003f26270 */
[----:B------:R-:W-:-:S02]  /*b000*/  @!P5 IMAD.IADD R179, R179, 0x1, -R2 ;  /* 0x00000001b3b3d824 */ /* 0x000fc400078e0a02 */
[----:B------:R-:W-:Y:S02]  /*b010*/  @!P4 IMAD.MOV R12, RZ, RZ, -R12 ;  /* 0x000000ffff0cc224 */ /* 0x000fe400078e0a0c */
[----:B------:R-:W-:Y:S01]  /*b020*/  VIADD R3, R0, 0x129 ;  /* 0x0000012900037836 */ /* 0x000fe20000000000 */
[----:B------:R-:W-:Y:S01]  /*b030*/  ISETP.GT.U32.AND P4, PT, R2, R179, PT ;  /* 0x000000b30200720c */ /* 0x000fe20003f84070 */
[----:B------:R-:W-:Y:S01]  /*b040*/  IMAD.HI.U32 R10, R9, R180, RZ ;  /* 0x000000b4090a7227 */ /* 0x000fe200078e00ff */
[----:B------:R1:W-:Y:S02]  /*b050*/  STL [R1+0x100], R12 ;  /* 0x0001000c01007387 */ /* 0x0003e40000100800 */
[----:B0-----:R-:W-:Y:S01]  /*b060*/  IABS R11, R3 ;  /* 0x00000003000b7213 */ /* 0x001fe20000000000 */
[----:B------:R-:W-:Y:S02]  /*b070*/  VIADD R6, R0, 0x12a ;  /* 0x0000012a00067836 */ /* 0x000fe40000000000 */
[----:B------:R-:W-:-:S02]  /*b080*/  IMAD.MOV R10, RZ, RZ, -R10 ;  /* 0x000000ffff0a7224 */ /* 0x000fc400078e0a0a */
[----:B------:R-:W-:Y:S01]  /*b090*/  @!P3 IMAD.IADD R182, R182, 0x1, -R2 ;  /* 0x00000001b6b6b824 */ /* 0x000fe200078e0a02 */
[----:B------:R-:W-:Y:S01]  /*b0a0*/  IABS R8, R6 ;  /* 0x0000000600087213 */ /* 0x000fe20000000000 */
[----:B------:R-:W-:Y:S01]  /*b0b0*/  IMAD R180, R2, R10, R180 ;  /* 0x0000000a02b47224 */ /* 0x000fe200078e02b4 */
[----:B------:R-:W-:Y:S01]  /*b0c0*/  ISETP.GE.AND P5, PT, R6, RZ, PT ;  /* 0x000000ff0600720c */ /* 0x000fe20003fa6270 */
[----:B------:R-:W-:Y:S01]  /*b0d0*/  IMAD.HI.U32 R6, R9, R11, RZ ;  /* 0x0000000b09067227 */ /* 0x000fe200078e00ff */
[----:B------:R-:W-:-:S03]  /*b0e0*/  ISETP.GT.U32.AND P3, PT, R2, R182, PT ;  /* 0x000000b60200720c */ /* 0x000fc60003f64070 */
[----:B------:R-:W-:-:S04]  /*b0f0*/  IMAD.HI.U32 R7, R9, R8, RZ ;  /* 0x0000000809077227 */ /* 0x000fc800078e00ff */
[----:B------:R-:W-:Y:S01]  /*b100*/  @!P4 IMAD.IADD R179, R179, 0x1, -R2 ;  /* 0x00000001b3b3c824 */ /* 0x000fe200078e0a02 */
[C---:B------:R-:W-:Y:S01]  /*b110*/  ISETP.GT.U32.AND P4, PT, R2.reuse, R180, PT ;  /* 0x000000b40200720c */ /* 0x040fe20003f84070 */
[----:B------:R-:W-:Y:S02]  /*b120*/  IMAD.MOV R6, RZ, RZ, -R6 ;  /* 0x000000ffff067224 */ /* 0x000fe400078e0a06 */
[----:B------:R-:W-:Y:S02]  /*b130*/  IMAD.MOV R7, RZ, RZ, -R7 ;  /* 0x000000ffff077224 */ /* 0x000fe400078e0a07 */
[C---:B------:R-:W-:Y:S02]  /*b140*/  IMAD R11, R2.reuse, R6, R11 ;  /* 0x00000006020b7224 */ /* 0x040fe400078e020b */
[----:B-1----:R-:W-:Y:S02]  /*b150*/  IMAD.MOV.U32 R12, RZ, RZ, R179 ;  /* 0x000000ffff0c7224 */ /* 0x002fe400078e00b3 */
[----:B------:R-:W-:-:S02]  /*b160*/  IMAD R8, R2, R7, R8 ;  /* 0x0000000702087224 */ /* 0x000fc400078e0208 */
[----:B------:R-:W-:Y:S01]  /*b170*/  @!P6 IMAD.MOV R4, RZ, RZ, -R4 ;  /* 0x000000ffff04e224 */ /* 0x000fe200078e0a04 */
[----:B------:R-:W-:Y:S01]  /*b180*/  ISETP.GE.AND P6, PT, R3, RZ, PT ;  /* 0x000000ff0300720c */ /* 0x000fe20003fc6270 */
[----:B------:R-:W-:Y:S01]  /*b190*/  @!P0 IMAD.MOV R12, RZ, RZ, -R12 ;  /* 0x000000ffff0c8224 */ /* 0x000fe200078e0a0c */
[----:B------:R-:W-:Y:S01]  /*b1a0*/  ISETP.GT.U32.AND P0, PT, R2, R11, PT ;  /* 0x0000000b0200720c */ /* 0x000fe20003f04070 */
[----:B------:R-:W-:Y:S01]  /*b1b0*/  VIADD R3, R0, 0x128 ;  /* 0x0000012800037836 */ /* 0x000fe20000000000 */
[----:B------:R-:W-:Y:S01]  /*b1c0*/  STL [R1+0x13c], R4 ;  /* 0x00013c0401007387 */ /* 0x000fe20000100800 */
[--C-:B------:R-:W-:Y:S01]  /*b1d0*/  @!P3 IMAD.IADD R182, R182, 0x1, -R2.reuse ;  /* 0x00000001b6b6b824 */ /* 0x100fe200078e0a02 */
[----:B------:R-:W-:Y:S01]  /*b1e0*/  ISETP.GT.U32.AND P3, PT, R2, R8, PT ;  /* 0x000000080200720c */ /* 0x000fe20003f64070 */
[----:B------:R-:W-:Y:S01]  /*b1f0*/  @!P4 IMAD.IADD R180, R180, 0x1, -R2 ;  /* 0x00000001b4b4c824 */ /* 0x000fe200078e0a02 */
[----:B------:R-:W-:Y:S01]  /*b200*/  IABS R6, R3 ;  /* 0x0000000300067213 */ /* 0x000fe20000000000 */
[----:B------:R0:W-:Y:S01]  /*b210*/  STL [R1+0x138], R12 ;  /* 0x0001380c01007387 */ /* 0x0001e20000100800 */
[----:B------:R-:W-:-:S02]  /*b220*/  VIADD R10, R0, 0x126 ;  /* 0x00000126000a7836 */ /* 0x000fc40000000000 */
[C---:B------:R-:W-:Y:S01]  /*b230*/  ISETP.GT.U32.AND P4, PT, R2.reuse, R180, PT ;  /* 0x000000b40200720c */ /* 0x040fe20003f84070 */
[----:B------:R-:W-:Y:S02]  /*b240*/  IMAD.HI.U32 R179, R9, R6, RZ ;  /* 0x0000000609b37227 */ /* 0x000fe400078e00ff */
[----:B------:R-:W-:Y:S02]  /*b250*/  IABS R178, R10 ;  /* 0x0000000a00b27213 */ /* 0x000fe40000000000 */
[----:B------:R-:W-:Y:S02]  /*b260*/  @!P0 IMAD.IADD R11, R11, 0x1, -R2 ;  /* 0x000000010b0b8824 */ /* 0x000fe400078e0a02 */
[----:B0-----:R-:W-:Y:S02]  /*b270*/  IMAD.MOV.U32 R12, RZ, RZ, R182 ;  /* 0x000000ffff0c7224 */ /* 0x001fe400078e00b6 */
[----:B------:R-:W-:Y:S01]  /*b280*/  IMAD.MOV R179, RZ, RZ, -R179 ;  /* 0x000000ffffb37224 */ /* 0x000fe200078e0ab3 */
[----:B------:R-:W-:Y:S01]  /*b290*/  ISETP.GT.U32.AND P0, PT, R2, R11, PT ;  /* 0x0000000b0200720c */ /* 0x000fe20003f04070 */
[----:B------:R-:W-:-:S02]  /*b2a0*/  @!P3 IMAD.IADD R8, R8, 0x1, -R2 ;  /* 0x000000010808b824 */ /* 0x000fc400078e0a02 */
[----:B------:R-:W-:Y:S01]  /*b2b0*/  @!P1 IMAD.MOV R12, RZ, RZ, -R12 ;  /* 0x000000ffff0c9224 */ /* 0x000fe200078e0a0c */
[----:B------:R-:W-:Y:S01]  /*b2c0*/  ISETP.GE.AND P1, PT, R3, RZ, PT ;  /* 0x000000ff0300720c */ /* 0x000fe20003f26270 */
[----:B------:R-:W-:Y:S01]  /*b2d0*/  VIADD R177, R0, 0x127 ;  /* 0x0000012700b17836 */ /* 0x000fe20000000000 */
[----:B------:R-:W-:Y:S01]  /*b2e0*/  ISETP.GT.U32.AND P3, PT, R2, R8, PT ;  /* 0x000000080200720c */ /* 0x000fe20003f64070 */
[----:B------:R-:W-:Y:S01]  /*b2f0*/  VIADD R4, R0, 0x125 ;  /* 0x0000012500047836 */ /* 0x000fe20000000000 */
[----:B------:R0:W-:Y:S01]  /*b300*/  STL [R1+0x134], R12 ;  /* 0x0001340c01007387 */ /* 0x0001e20000100800 */
[----:B------:R-:W-:Y:S01]  /*b310*/  IMAD R3, R2, R179, R6 ;  /* 0x000000b302037224 */ /* 0x000fe200078e0206 */
[----:B------:R-:W-:Y:S01]  /*b320*/  IABS R181, R177 ;  /* 0x000000b100b57213 */ /* 0x000fe20000000000 */
[----:B------:R-:W-:Y:S01]  /*b330*/  @!P4 IMAD.IADD R180, R180, 0x1, -R2 ;  /* 0x00000001b4b4c824 */ /* 0x000fe200078e0a02 */
[----:B------:R-:W-:Y:S01]  /*b340*/  IABS R7, R4 ;  /* 0x0000000400077213 */ /* 0x000fe20000000000 */
[----:B------:R-:W-:Y:S01]  /*b350*/  IMAD.HI.U32 R6, R9, R178, RZ ;  /* 0x000000b209067227 */ /* 0x000fe200078e00ff */
[----:B------:R-:W-:-:S03]  /*b360*/  ISETP.GT.U32.AND P4, PT, R2, R3, PT ;  /* 0x000000030200720c */ /* 0x000fc60003f84070 */
[----:B------:R-:W-:-:S04]  /*b370*/  IMAD.HI.U32 R182, R9, R181, RZ ;  /* 0x000000b509b67227 */ /* 0x000fc800078e00ff */
[----:B0-----:R-:W-:Y:S02]  /*b380*/  IMAD.MOV.U32 R12, RZ, RZ, R180 ;  /* 0x000000ffff0c7224 */ /* 0x001fe400078e00b4 */
[----:B------:R-:W-:-:S04]  /*b390*/  IMAD.HI.U32 R179, R9, R7, RZ ;  /* 0x0000000709b37227 */ /* 0x000fc800078e00ff */
[----:B------:R-:W-:Y:S02]  /*b3a0*/  IMAD.MOV R6, RZ, RZ, -R6 ;  /* 0x000000ffff067224 */ /* 0x000fe400078e0a06 */
[----:B------:R-:W-:Y:S02]  /*b3b0*/  @!P2 IMAD.MOV R12, RZ, RZ, -R12 ;  /* 0x000000ffff0ca224 */ /* 0x000fe400078e0a0c */
[----:B------:R-:W-:Y:S02]  /*b3c0*/  IMAD.MOV R182, RZ, RZ, -R182 ;  /* 0x000000ffffb67224 */ /* 0x000fe400078e0ab6 */
[----:B------:R-:W-:Y:S01]  /*b3d0*/  IMAD.MOV R179, RZ, RZ, -R179 ;  /* 0x000000ffffb37224 */ /* 0x000fe200078e0ab3 */
[----:B------:R0:W-:Y:S01]  /*b3e0*/  STL [R1+0x120], R12 ;  /* 0x0001200c01007387 */ /* 0x0001e20000100800 */
[----:B------:R-:W-:Y:S02]  /*b3f0*/  IMAD R178, R2, R6, R178 ;  /* 0x0000000602b27224 */ /* 0x000fe400078e02b2 */
[----:B------:R-:W-:-:S02]  /*b400*/  @!P0 IMAD.IADD R11, R11, 0x1, -R2 ;  /* 0x000000010b0b8824 */ /* 0x000fc400078e0a02 */
[----:B------:R-:W-:Y:S01]  /*b410*/  VIADD R6, R0, 0x124 ;  /* 0x0000012400067836 */ /* 0x000fe20000000000 */
[----:B------:R-:W-:Y:S01]  /*b420*/  ISETP.GT.U32.AND P0, PT, R2, R178, PT ;  /* 0x000000b20200720c */ /* 0x000fe20003f04070 */
[--C-:B------:R-:W-:Y:S01]  /*b430*/  @!P3 IMAD.IADD R8, R8, 0x1, -R2.reuse ;  /* 0x000000010808b824 */ /* 0x100fe200078e0a02 */
[----:B------:R-:W-:Y:S01]  /*b440*/  ISETP.GE.AND P3, PT, R177, RZ, PT ;  /* 0x000000ffb100720c */ /* 0x000fe20003f66270 */
[C---:B------:R-:W-:Y:S02]  /*b450*/  IMAD R177, R2.reuse, R182, R181 ;  /* 0x000000b602b17224 */ /* 0x040fe400078e02b5 */
[C---:B------:R-:W-:Y:S01]  /*b460*/  IMAD R7, R2.reuse, R179, R7 ;  /* 0x000000b302077224 */ /* 0x040fe200078e0207 */
[----:B------:R-:W-:Y:S01]  /*b470*/  IABS R179, R6 ;  /* 0x0000000600b37213 */ /* 0x000fe20000000000 */
[----:B0-----:R-:W-:Y:S01]  /*b480*/  IMAD.MOV.U32 R12, RZ, RZ, R11 ;  /* 0x000000ffff0c7224 */ /* 0x001fe200078e000b */
[----:B------:R-:W-:Y:S01]  /*b490*/  ISETP.GT.U32.AND P2, PT, R2, R177, PT ;  /* 0x000000b10200720c */ /* 0x000fe20003f44070 */
[----:B------:R-:W-:-:S02]  /*b4a0*/  @!P4 IMAD.IADD R3, R3, 0x1, -R2 ;  /* 0x000000010303c824 */ /* 0x000fc400078e0a02 */
[----:B------:R-:W-:Y:S01]  /*b4b0*/  @!P6 IMAD.MOV R12, RZ, RZ, -R12 ;  /* 0x000000ffff0ce224 */ /* 0x000fe200078e0a0c */
[C---:B------:R-:W-:Y:S01]  /*b4c0*/  ISETP.GT.U32.AND P6, PT, R2.reuse, R7, PT ;  /* 0x000000070200720c */ /* 0x040fe20003fc4070 */
[----:B------:R-:W-:Y:S01]  /*b4d0*/  IMAD.MOV.U32 R13, RZ, RZ, R8 ;  /* 0x000000ffff0d7224 */ /* 0x000fe200078e0008 */
[----:B------:R-:W-:Y:S01]  /*b4e0*/  ISETP.GT.U32.AND P4, PT, R2, R3, PT ;  /* 0x000000030200720c */ /* 0x000fe20003f84070 */
[----:B------:R-:W-:Y:S02]  /*b4f0*/  IMAD.MOV.U32 R8, RZ, RZ, R179 ;  /* 0x000000ffff087224 */ /* 0x000fe400078e00b3 */
[----:B------:R-:W-:Y:S01]  /*b500*/  @!P5 IMAD.MOV R13, RZ, RZ, -R13 ;  /* 0x000000ffff0dd224 */ /* 0x000fe200078e0a0d */
[----:B------:R-:W-:Y:S01]  /*b510*/  ISETP.GE.AND P5, PT, R10, RZ, PT ;  /* 0x000000ff0a00720c */ /* 0x000fe20003fa6270 */
[----:B------:R-:W-:Y:S02]  /*b520*/  VIADD R11, R0, 0x123 ;  /* 0x00000123000b7836 */ /* 0x000fe40000000000 */
[----:B------:R-:W-:Y:S01]  /*b530*/  IMAD.HI.U32 R10, R9, R8, RZ ;  /* 0x00000008090a7227 */ /* 0x000fe200078e00ff */
[----:B------:R-:W-:Y:S02]  /*b540*/  STL [R1+0x128], R13 ;  /* 0x0001280d01007387 */ /* 0x000fe40000100800 */
[----:B------:R-:W-:Y:S01]  /*b550*/  IABS R179, R11 ;  /* 0x0000000b00b37213 */ /* 0x000fe20000000000 */
[----:B------:R-:W-:Y:S01]  /*b560*/  @!P0 IMAD.IADD R178, R178, 0x1, -R2 ;  /* 0x00000001b2b28824 */ /* 0x000fe200078e0a02 */
[----:B------:R0:W-:Y:S01]  /*b570*/  STL [R1+0x12c], R12 ;  /* 0x00012c0c01007387 */ /* 0x0001e20000100800 */
[----:B------:R-:W-:-:S02]  /*b580*/  IMAD.MOV R10, RZ, RZ, -R10 ;  /* 0x000000ffff0a7224 */ /* 0x000fc400078e0a0a */
[--C-:B------:R-:W-:Y:S01]  /*b590*/  @!P2 IMAD.IADD R177, R177, 0x1, -R2.reuse ;  /* 0x00000001b1b1a824 */ /* 0x100fe200078e0a02 */
[----:B------:R-:W-:Y:S01]  /*b5a0*/  ISETP.GE.AND P2, PT, R6, RZ, PT ;  /* 0x000000ff0600720c */ /* 0x000fe20003f46270 */
[--C-:B------:R-:W-:Y:S01]  /*b5b0*/  @!P6 IMAD.IADD R7, R7, 0x1, -R2.reuse ;  /* 0x000000010707e824 */ /* 0x100fe200078e0a02 */
[C---:B------:R-:W-:Y:S01]  /*b5c0*/  ISETP.GT.U32.AND P6, PT, R2.reuse, R178, PT ;  /* 0x000000b20200720c */ /* 0x040fe20003fc4070 */
[----:B------:R-:W-:Y:S01]  /*b5d0*/  @!P4 IMAD.IADD R3, R3, 0x1, -R2 ;  /* 0x000000010303c824 */ /* 0x000fe200078e0a02 */
[C---:B------:R-:W-:Y:S01]  /*b5e0*/  ISETP.GT.U32.AND P0, PT, R2.reuse, R177, PT ;  /* 0x000000b10200720c */ /* 0x040fe20003f04070 */
[----:B------:R-:W-:Y:S01]  /*b5f0*/  IMAD R8, R2, R10, R8 ;  /* 0x0000000a02087224 */ /* 0x000fe200078e0208 */
[----:B------:R-:W-:Y:S01]  /*b600*/  ISETP.GE.AND P4, PT, R4, RZ, PT ;  /* 0x000000ff0400720c */ /* 0x000fe20003f86270 */
[----:B------:R-:W-:-:S04]  /*b610*/  IMAD.HI.U32 R10, R9, R179, RZ ;  /* 0x000000b3090a7227 */ /* 0x000fc800078e00ff */
[----:B0-----:R-:W-:Y:S02]  /*b620*/  IMAD.MOV.U32 R12, RZ, RZ, R3 ;  /* 0x000000ffff0c7224 */ /* 0x001fe400078e0003 */
[----:B------:R-:W-:Y:S02]  /*b630*/  IMAD.MOV R10, RZ, RZ, -R10 ;  /* 0x000000ffff0a7224 */ /* 0x000fe400078e0a0a */
[----:B------:R-:W-:Y:S01]  /*b640*/  @!P1 IMAD.MOV R12, RZ, RZ, -R12 ;  /* 0x000000ffff0c9224 */ /* 0x000fe200078e0a0c */
[C---:B------:R-:W-:Y:S01]  /*b650*/  ISETP.GT.U32.AND P1, PT, R2.reuse, R7, PT ;  /* 0x000000070200720c */ /* 0x040fe20003f24070 */
[----:B------:R-:W-:Y:S02]  /*b660*/  IMAD R179, R2, R10, R179 ;  /* 0x0000000a02b37224 */ /* 0x000fe400078e02b3 */
[----:B------:R-:W-:Y:S01]  /*b670*/  @!P6 IMAD.IADD R178, R178, 0x1, -R2 ;  /* 0x00000001b2b2e824 */ /* 0x000fe200078e0a02 */
[----:B------:R0:W-:Y:S01]  /*b680*/  STL [R1+0x130], R12 ;  /* 0x0001300c01007387 */ /* 0x0001e20000100800 */
[----:B------:R-:W-:Y:S01]  /*b690*/  VIADD R4, R0, 0x120 ;  /* 0x0000012000047836 */ /* 0x000fe20000000000 */
[----:B------:R-:W-:Y:S01]  /*b6a0*/  ISETP.GT.U32.AND P6, PT, R2, R179, PT ;  /* 0x000000b30200720c */ /* 0x000fe20003fc4070 */
[----:B------:R-:W-:-:S02]  /*b6b0*/  VIADD R6, R0, 0x122 ;  /* 0x0000012200067836 */ /* 0x000fc40000000000 */
[--C-:B------:R-:W-:Y:S01]  /*b6c0*/  @!P0 IMAD.IADD R177, R177, 0x1, -R2.reuse ;  /* 0x00000001b1b18824 */ /* 0x100fe200078e0a02 */
[----:B------:R-:W-:Y:S01]  /*b6d0*/  ISETP.GT.U32.AND P0, PT, R2, R8, PT ;  /* 0x000000080200720c */ /* 0x000fe20003f04070 */
[----:B------:R-:W-:Y:S01]  /*b6e0*/  VIADD R3, R0, 0x121 ;  /* 0x0000012100037836 */ /* 0x000fe20000000000 */
[----:B------:R-:W-:Y:S01]  /*b6f0*/  IABS R181, R4 ;  /* 0x0000000400b57213 */ /* 0x000fe20000000000 */
[----:B------:R-:W-:Y:S01]  /*b700*/  @!P1 IMAD.IADD R7, R7, 0x1, -R2 ;  /* 0x0000000107079824 */ /* 0x000fe200078e0a02 */
[----:B------:R-:W-:Y:S01]  /*b710*/  IABS R180, R6 ;  /* 0x0000000600b47213 */ /* 0x000fe20000000000 */
[----:B0-----:R-:W-:Y:S01]  /*b720*/  IMAD.MOV.U32 R12, RZ, RZ, R177 ;  /* 0x000000ffff0c7224 */ /* 0x001fe200078e00b1 */
[----:B------:R-:W-:Y:S01]  /*b730*/  ISETP.GE.AND P1, PT, R11, RZ, PT ;  /* 0x000000ff0b00720c */ /* 0x000fe20003f26270 */
[----:B------:R-:W-:Y:S01]  /*b740*/  IMAD.MOV.U32 R11, RZ, RZ, R181 ;  /* 0x000000ffff0b7224 */ /* 0x000fe200078e00b5 */
[----:B------:R-:W-:Y:S01]  /*b750*/  IABS R10, R3 ;  /* 0x00000003000a7213 */ /* 0x000fe20000000000 */
[----:B------:R-:W-:-:S04]  /*b760*/  IMAD.HI.U32 R181, R9, R180, RZ ;  /* 0x000000b409b57227 */ /* 0x000fc800078e00ff */
[----:B------:R-:W-:Y:S02]  /*b770*/  @!P6 IMAD.IADD R179, R179, 0x1, -R2 ;  /* 0x00000001b3b3e824 */ /* 0x000fe400078e0a02 */
[----:B------:R-:W-:Y:S02]  /*b780*/  @!P3 IMAD.MOV R12, RZ, RZ, -R12 ;  /* 0x000000ffff0cb224 */ /* 0x000fe400078e0a0c */
[C---:B------:R-:W-:Y:S01]  /*b790*/  IMAD.HI.U32 R182, R9.reuse, R10, RZ ;  /* 0x0000000a09b67227 */ /* 0x040fe200078e00ff */
[----:B------:R-:W-:Y:S02]  /*b7a0*/  ISETP.GT.U32.AND P6, PT, R2, R179, PT ;  /* 0x000000b30200720c */ /* 0x000fe40003fc4070 */
[----:B------:R0:W-:Y:S01]  /*b7b0*/  STL [R1+0x124], R12 ;  /* 0x0001240c01007387 */ /* 0x0001e20000100800 */
[----:B------:R-:W-:Y:S02]  /*b7c0*/  IMAD.MOV R181, RZ, RZ, -R181 ;  /* 0x000000ffffb57224 */ /* 0x000fe400078e0ab5 */
[----:B------:R-:W-:Y:S01]  /*b7d0*/  @!P0 IMAD.IADD R8, R8, 0x1, -R2 ;  /* 0x0000000108088824 */ /* 0x000fe200078e0a02 */
[----:B------:R-:W-:Y:S01]  /*b7e0*/  ISETP.GE.AND P0, PT, R6, RZ, PT ;  /* 0x000000ff0600720c */ /* 0x000fe20003f06270 */
[----:B------:R-:W-:-:S03]  /*b7f0*/  IMAD.HI.U32 R6, R9, R11, RZ ;  /* 0x0000000b09067227 */ /* 0x000fc600078e00ff */
[C---:B------:R-:W-:Y:S01]  /*b800*/  ISETP.GT.U32.AND P3, PT, R2.reuse, R8, PT ;  /* 0x000000080200720c */ /* 0x040fe20003f64070 */
[----:B------:R-:W-:Y:S02]  /*b810*/  IMAD.MOV R177, RZ, RZ, -R182 ;  /* 0x000000ffffb17224 */ /* 0x000fe400078e0ab6 */
[C---:B------:R-:W-:Y:S02]  /*b820*/  IMAD R180, R2.reuse, R181, R180 ;  /* 0x000000b502b47224 */ /* 0x040fe400078e02b4 */
[----:B0-----:R-:W-:Y:S02]  /*b830*/  IMAD.MOV.U32 R12, RZ, RZ, R178 ;  /* 0x000000ffff0c7224 */ /* 0x001fe400078e00b2 */
        /* <DEDUP_REMOVED lines=9> */
[----:B------:R-:W-:Y:S01]  /*b8d0*/  VIADD R181, R0, 0x11f ;  /* 0x0000011f00b57836 */ /* 0x000fe20000000000 */
[----:B------:R-:W-:Y:S01]  /*b8e0*/  STL [R1+0x114], R12 ;  /* 0x0001140c01007387 */ /* 0x000fe20000100800 */
[--C-:B------:R-:W-:Y:S01]  /*b8f0*/  @!P3 IMAD.IADD R8, R8, 0x1, -R2.reuse ;  /* 0x000000010808b824 */ /* 0x100fe200078e0a02 */
[----:B------:R-:W-:Y:S01]  /*b900*/  ISETP.GE.AND P3, PT, R3, RZ, PT ;  /* 0x000000ff0300720c */ /* 0x000fe20003f66270 */
[----:B------:R-:W-:Y:S01]  /*b910*/  VIADD R3, R0, 0x11e ;  /* 0x0000011e00037836 */ /* 0x000fe20000000000 */
[----:B------:R-:W-:Y:S01]  /*b920*/  IABS R6, R181 ;  /* 0x000000b500067213 */ /* 0x000fe20000000000 */
[----:B------:R-:W-:Y:S01]  /*b930*/  @!P5 IMAD.IADD R180, R180, 0x1, -R2 ;  /* 0x00000001b4b4d824 */ /* 0x000fe200078e0a02 */
[----:B------:R0:W-:Y:S01]  /*b940*/  STL [R1+0x118], R7 ;  /* 0x0001180701007387 */ /* 0x0001e20000100800 */
[----:B------:R-:W-:Y:S01]  /*b950*/  ISETP.GE.AND P5, PT, R4, RZ, PT ;  /* 0x000000ff0400720c */ /* 0x000fe20003fa6270 */
[----:B------:R-:W-:-:S02]  /*b960*/  VIADD R4, R0, 0x11d ;  /* 0x0000011d00047836 */ /* 0x000fc40000000000 */
[--C-:B------:R-:W-:Y:S01]  /*b970*/  @!P4 IMAD.IADD R10, R10, 0x1, -R2.reuse ;  /* 0x000000010a0ac824 */ /* 0x100fe200078e0a02 */
[C---:B------:R-:W-:Y:S01]  /*b980*/  ISETP.GT.U32.AND P4, PT, R2.reuse, R180, PT ;  /* 0x000000b40200720c */ /* 0x040fe20003f84070 */
[----:B------:R-:W-:Y:S01]  /*b990*/  IMAD.HI.U32 R177, R9, R6, RZ ;  /* 0x0000000609b17227 */ /* 0x000fe200078e00ff */
[----:B------:R-:W-:Y:S02]  /*b9a0*/  IABS R183, R4 ;  /* 0x0000000400b77213 */ /* 0x000fe40000000000 */
[----:B0-----:R-:W-:Y:S01]  /*b9b0*/  IABS R7, R3 ;  /* 0x0000000300077213 */ /* 0x001fe20000000000 */
[----:B------:R-:W-:Y:S01]  /*b9c0*/  @!P6 IMAD.IADD R11, R11, 0x1, -R2 ;  /* 0x000000010b0be824 */ /* 0x000fe200078e0a02 */
[----:B------:R-:W-:Y:S01]  /*b9d0*/  ISETP.GT.U32.AND P6, PT, R2, R10, PT ;  /* 0x0000000a0200720c */ /* 0x000fe20003fc4070 */
[----:B------:R-:W-:Y:S02]  /*b9e0*/  IMAD.MOV.U32 R12, RZ, RZ, R8 ;  /* 0x000000ffff0c7224 */ /* 0x000fe400078e0008 */
[----:B------:R-:W-:-:S02]  /*b9f0*/  IMAD.MOV R177, RZ, RZ, -R177 ;  /* 0x000000ffffb17224 */ /* 0x000fc400078e0ab1 */
[----:B------:R-:W-:-:S04]  /*ba00*/  IMAD.HI.U32 R8, R9, R7, RZ ;  /* 0x0000000709087227 */ /* 0x000fc800078e00ff */
[----:B------:R-:W-:Y:S02]  /*ba10*/  IMAD R6, R2, R177, R6 ;  /* 0x000000b102067224 */ /* 0x000fe400078e0206 */
[----:B------:R-:W-:Y:S02]  /*ba20*/  IMAD.MOV R8, RZ, RZ, -R8 ;  /* 0x000000ffff087224 */ /* 0x000fe400078e0a08 */
[--C-:B------:R-:W-:Y:S01]  /*ba30*/  @!P4 IMAD.IADD R180, R180, 0x1, -R2.reuse ;  /* 0x00000001b4b4c824 */ /* 0x100fe200078e0a02 */
[C---:B------:R-:W-:Y:S01]  /*ba40*/  ISETP.GT.U32.AND P4, PT, R2.reuse, R6, PT ;  /* 0x000000060200720c */ /* 0x040fe20003f84070 */
[----:B------:R-:W-:Y:S02]  /*ba50*/  IMAD R7, R2, R8, R7 ;  /* 0x0000000802077224 */ /* 0x000fe400078e0207 */
[----:B------:R-:W-:Y:S02]  /*ba60*/  @!P6 IMAD.IADD R10, R10, 0x1, -R2 ;  /* 0x000000010a0ae824 */ /* 0x000fe400078e0a02 */
[----:B------:R-:W-:Y:S01]  /*ba70*/  @!P2 IMAD.MOV R12, RZ, RZ, -R12 ;  /* 0x000000ffff0ca224 */ /* 0x000fe200078e0a0c */
[----:B------:R-:W-:Y:S01]  /*ba80*/  ISETP.GT.U32.AND P6, PT, R2, R7, PT ;  /* 0x000000070200720c */ /* 0x000fe20003fc4070 */
[----:B------:R-:W-:Y:S01]  /*ba90*/  VIADD R177, R0, 0x11c ;  /* 0x0000011c00b17836 */ /* 0x000fe20000000000 */
[----:B------:R-:W-:Y:S01]  /*baa0*/  ISETP.GT.U32.AND P2, PT, R2, R11, PT ;  /* 0x0000000b0200720c */ /* 0x000fe20003f44070 */
[----:B------:R-:W-:Y:S01]  /*bab0*/  IMAD.HI.U32 R184, R9, R183, RZ ;  /* 0x000000b709b87227 */ /* 0x000fe200078e00ff */
[----:B------:R0:W-:Y:S02]  /*bac0*/  STL [R1+0x11c], R12 ;  /* 0x00011c0c01007387 */ /* 0x0001e40000100800 */
[----:B------:R-:W-:Y:S01]  /*bad0*/  IABS R8, R177 ;  /* 0x000000b100087213 */ /* 0x000fe20000000000 */
[----:B------:R-:W-:Y:S01]  /*bae0*/  @!P4 IMAD.IADD R6, R6, 0x1, -R2 ;  /* 0x000000010606c824 */ /* 0x000fe200078e0a02 */
[----:B------:R-:W-:Y:S01]  /*baf0*/  ISETP.GE.AND P4, PT, R3, RZ, PT ;  /* 0x000000ff0300720c */ /* 0x000fe20003f86270 */
[----:B------:R-:W-:-:S02]  /*bb00*/  IMAD.MOV R184, RZ, RZ, -R184 ;  /* 0x000000ffffb87224 */ /* 0x000fc400078e0ab8 */
[----:B------:R-:W-:-:S04]  /*bb10*/  IMAD.HI.U32 R182, R9, R8, RZ ;  /* 0x0000000809b67227 */ /* 0x000fc800078e00ff */
[----:B0-----:R-:W-:Y:S02]  /*bb20*/  IMAD.MOV.U32 R12, RZ, RZ, R179 ;  /* 0x000000ffff0c7224 */ /* 0x001fe400078e00b3 */
[----:B------:R-:W-:Y:S01]  /*bb30*/  @!P6 IMAD.IADD R7, R7, 0x1, -R2 ;  /* 0x000000010707e824 */ /* 0x000fe200078e0a02 */
[C---:B------:R-:W-:Y:S01]  /*bb40*/  ISETP.GT.U32.AND P6, PT, R2.reuse, R6, PT ;  /* 0x000000060200720c */ /* 0x040fe20003fc4070 */
[----:B------:R-:W-:Y:S02]  /*bb50*/  @!P1 IMAD.MOV R12, RZ, RZ, -R12 ;  /* 0x000000ffff0c9224 */ /* 0x000fe400078e0a0c */
[----:B------:R-:W-:Y:S01]  /*bb60*/  @!P2 IMAD.IADD R11, R11, 0x1, -R2 ;  /* 0x000000010b0ba824 */ /* 0x000fe200078e0a02 */
[----:B------:R-:W-:Y:S01]  /*bb70*/  ISETP.GE.AND P2, PT, R181, RZ, PT ;  /* 0x000000ffb500720c */ /* 0x000fe20003f46270 */
[C---:B------:R-:W-:Y:S01]  /*bb80*/  IMAD R3, R2.reuse, R184, R183 ;  /* 0x000000b802037224 */ /* 0x040fe200078e02b7 */
[----:B------:R0:W-:Y:S01]  /*bb90*/  STL [R1+0x110], R12 ;  /* 0x0001100c01007387 */ /* 0x0001e20000100800 */
[----:B------:R-:W-:Y:S01]  /*bba0*/  IMAD.MOV R182, RZ, RZ, -R182 ;  /* 0x000000ffffb67224 */ /* 0x000fe200078e0ab6 */
[----:B------:R-:W-:Y:S01]  /*bbb0*/  ISETP.GT.U32.AND P1, PT, R2, R7, PT ;  /* 0x000000070200720c */ /* 0x000fe20003f24070 */
[----:B------:R-:W-:-:S02]  /*bbc0*/  IMAD.MOV.U32 R13, RZ, RZ, R180 ;  /* 0x000000ffff0d7224 */ /* 0x000fc400078e00b4 */
[C---:B------:R-:W-:Y:S02]  /*bbd0*/  IMAD R8, R2.reuse, R182, R8 ;  /* 0x000000b602087224 */ /* 0x040fe400078e0208 */
[----:B------:R-:W-:Y:S01]  /*bbe0*/  @!P0 IMAD.MOV R13, RZ, RZ, -R13 ;  /* 0x000000ffff0d8224 */ /* 0x000fe200078e0a0d */
[----:B------:R-:W-:Y:S01]  /*bbf0*/  ISETP.GT.U32.AND P0, PT, R2, R3, PT ;  /* 0x000000030200720c */ /* 0x000fe20003f04070 */
[----:B------:R-:W-:Y:S01]  /*bc00*/  @!P6 IMAD.IADD R6, R6, 0x1, -R2 ;  /* 0x000000010606e824 */ /* 0x000fe200078e0a02 */
[----:B------:R-:W-:Y:S01]  /*bc10*/  ISETP.GT.U32.AND P6, PT, R2, R8, PT ;  /* 0x000000080200720c */ /* 0x000fe20003fc4070 */
[----:B0-----:R-:W-:Y:S01]  /*bc20*/  IMAD.MOV.U32 R12, RZ, RZ, R10 ;  /* 0x000000ffff0c7224 */ /* 0x001fe200078e000a */
[----:B------:R-:W-:Y:S01]  /*bc30*/  STL [R1+0x10c], R13 ;  /* 0x00010c0d01007387 */ /* 0x000fe20000100800 */
[----:B------:R-:W-:Y:S02]  /*bc40*/  IMAD.MOV.U32 R10, RZ, RZ, R11 ;  /* 0x000000ffff0a7224 */ /* 0x000fe400078e000b */
[----:B------:R-:W-:Y:S01]  /*bc50*/  @!P3 IMAD.MOV R12, RZ, RZ, -R12 ;  /* 0x000000ffff0cb224 */ /* 0x000fe200078e0a0c */
[----:B------:R-:W-:Y:S01]  /*bc60*/  ISETP.GE.AND P3, PT, R4, RZ, PT ;  /* 0x000000ff0400720c */ /* 0x000fe20003f66270 */
[----:B------:R-:W-:Y:S01]  /*bc70*/  @!P5 IMAD.MOV R10, RZ, RZ, -R10 ;  /* 0x000000ffff0ad224 */ /* 0x000fe200078e0a0a */
[----:B------:R-:W-:Y:S01]  /*bc80*/  ISETP.GE.AND P5, PT, R177, RZ, PT ;  /* 0x000000ffb100720c */ /* 0x000fe20003fa6270 */
[----:B------:R-:W-:Y:S01]  /*bc90*/  VIADD R178, R0, 0x11b ;  /* 0x0000011b00b27836 */ /* 0x000fe20000000000 */
[----:B------:R-:W-:Y:S01]  /*bca0*/  STL [R1+0x108], R12 ;  /* 0x0001080c01007387 */ /* 0x000fe20000100800 */
[----:B------:R-:W-:-:S02]  /*bcb0*/  @!P0 IMAD.IADD R3, R3, 0x1, -R2 ;  /* 0x0000000103038824 */ /* 0x000fc400078e0a02 */
[--C-:B------:R-:W-:Y:S01]  /*bcc0*/  @!P6 IMAD.IADD R8, R8, 0x1, -R2.reuse ;  /* 0x000000010808e824 */ /* 0x100fe200078e0a02 */
[----:B------:R0:W-:Y:S01]  /*bcd0*/  STL [R1+0x104], R10 ;  /* 0x0001040a01007387 */ /* 0x0001e20000100800 */
[----:B------:R-:W-:Y:S01]  /*bce0*/  IABS R181, R178 ;  /* 0x000000b200b57213 */ /* 0x000fe20000000000 */
[----:B------:R-:W-:Y:S01]  /*bcf0*/  @!P1 IMAD.IADD R7, R7, 0x1, -R2 ;  /* 0x0000000107079824 */ /* 0x000fe200078e0a02 */
[----:B------:R-:W-:Y:S01]  /*bd00*/  ISETP.GT.U32.AND P6, PT, R2, R3, PT ;  /* 0x000000030200720c */ /* 0x000fe20003fc4070 */
[----:B------:R-:W-:Y:S01]  /*bd10*/  VIADD R11, R0, 0x119 ;  /* 0x00000119000b7836 */ /* 0x000fe20000000000 */
[----:B------:R-:W-:Y:S01]  /*bd20*/  ISETP.GE.AND P1, PT, R178, RZ, PT ;  /* 0x000000ffb200720c */ /* 0x000fe20003f26270 */
[----:B------:R-:W-:-:S03]  /*bd30*/  IMAD.HI.U32 R4, R9, R181, RZ ;  /* 0x000000b509047227 */ /* 0x000fc600078e00ff */
[----:B------:R-:W-:Y:S01]  /*bd40*/  IABS R179, R11 ;  /* 0x0000000b00b37213 */ /* 0x000fe20000000000 */
[----:B0-----:R-:W-:Y:S02]  /*bd50*/  VIADD R10, R0, 0x11a ;  /* 0x0000011a000a7836 */ /* 0x001fe40000000000 */
[----:B------:R-:W-:Y:S02]  /*bd60*/  IMAD.MOV.U32 R12, RZ, RZ, R6 ;  /* 0x000000ffff0c7224 */ /* 0x000fe400078e0006 */
[----:B------:R-:W-:Y:S01]  /*bd70*/  IMAD.MOV R4, RZ, RZ, -R4 ;  /* 0x000000ffff047224 */ /* 0x000fe200078e0a04 */
[----:B------:R-:W-:Y:S01]  /*bd80*/  IABS R183, R10 ;  /* 0x0000000a00b77213 */ /* 0x000fe20000000000 */
[----:B------:R-:W-:Y:S01]  /*bd90*/  @!P4 IMAD.MOV R7, RZ, RZ, -R7 ;  /* 0x000000ffff07c224 */ /* 0x000fe200078e0a07 */
[----:B------:R-:W-:Y:S01]  /*bda0*/  ISETP.GE.AND P0, PT, R10, RZ, PT ;  /* 0x000000ff0a00720c */ /* 0x000fe20003f06270 */
[----:B------:R-:W-:Y:S02]  /*bdb0*/  IMAD R184, R2, R4, R181 ;  /* 0x0000000402b87224 */ /* 0x000fe400078e02b5 */
[----:B------:R-:W-:-:S03]  /*bdc0*/  IMAD.HI.U32 R6, R9, R183, RZ ;  /* 0x000000b709067227 */ /* 0x000fc600078e00ff */
[C---:B------:R-:W-:Y:S01]  /*bdd0*/  ISETP.GT.U32.AND P4, PT, R2.reuse, R184, PT ;  /* 0x000000b80200720c */ /* 0x040fe20003f84070 */
[----:B------:R-:W-:Y:S02]  /*bde0*/  IMAD.MOV R6, RZ, RZ, -R6 ;  /* 0x000000ffff067224 */ /* 0x000fe400078e0a06 */
[----:B------:R-:W-:Y:S01]  /*bdf0*/  @!P2 IMAD.MOV R12, RZ, RZ, -R12 ;  /* 0x000000ffff0ca224 */ /* 0x000fe200078e0a0c */
[C---:B------:R-:W-:Y:S01]  /*be00*/  ISETP.GT.U32.AND P2, PT, R2.reuse, R8, PT ;  /* 0x000000080200720c */ /* 0x040fe20003f44070 */
[----:B------:R-:W-:Y:S02]  /*be10*/  IMAD R183, R2, R6, R183 ;  /* 0x0000000602b77224 */ /* 0x000fe400078e02b7 */
[--C-:B------:R-:W-:Y:S01]  /*be20*/  @!P6 IMAD.IADD R3, R3, 0x1, -R2.reuse ;  /* 0x000000010303e824 */ /* 0x100fe200078e0a02 */
[----:B------:R-:W-:Y:S01]  /*be30*/  STL [R1+0xfc], R12 ;  /* 0x0000fc0c01007387 */ /* 0x000fe20000100800 */
[----:B------:R-:W-:Y:S01]  /*be40*/  VIADD R10, R0, 0x118 ;  /* 0x00000118000a7836 */ /* 0x000fe20000000000 */
[----:B------:R-:W-:Y:S01]  /*be50*/  ISETP.GT.U32.AND P6, PT, R2, R183, PT ;  /* 0x000000b70200720c */ /* 0x000fe20003fc4070 */
[----:B------:R-:W-:Y:S01]  /*be60*/  IMAD.HI.U32 R6, R9, R179, RZ ;  /* 0x000000b309067227 */ /* 0x000fe200078e00ff */
[----:B------:R0:W-:Y:S02]  /*be70*/  STL [R1+0xf8], R7 ;  /* 0x0000f80701007387 */ /* 0x0001e40000100800 */
[----:B------:R-:W-:Y:S01]  /*be80*/  IABS R182, R10 ;  /* 0x0000000a00b67213 */ /* 0x000fe20000000000 */
[--C-:B------:R-:W-:Y:S01]  /*be90*/  @!P4 IMAD.IADD R184, R184, 0x1, -R2.reuse ;  /* 0x00000001b8b8c824 */ /* 0x100fe200078e0a02 */
[----:B------:R-:W-:Y:S01]  /*bea0*/  ISETP.GE.AND P4, PT, R10, RZ, PT ;  /* 0x000000ff0a00720c */ /* 0x000fe20003f86270 */
[----:B------:R-:W-:Y:S01]  /*beb0*/  @!P2 IMAD.IADD R8, R8, 0x1, -R2 ;  /* 0x000000010808a824 */ /* 0x000fe200078e0a02 */
[----:B------:R-:W-:Y:S01]  /*bec0*/  ISETP.GE.AND P2, PT, R11, RZ, PT ;  /* 0x000000ff0b00720c */ /* 0x000fe20003f46270 */
[----:B------:R-:W-:-:S02]  /*bed0*/  IMAD.MOV R11, RZ, RZ, -R6 ;  /* 0x000000ffff0b7224 */ /* 0x000fc400078e0a06 */
[----:B------:R-:W-:Y:S02]  /*bee0*/  VIADD R4, R0, 0x117 ;  /* 0x0000011700047836 */ /* 0x000fe40000000000 */
[----:B0-----:R-:W-:-:S03]  /*bef0*/  IMAD.HI.U32 R7, R9, R182, RZ ;  /* 0x000000b609077227 */ /* 0x001fc600078e00ff */
[----:B------:R-:W-:Y:S01]  /*bf00*/  IABS R181, R4 ;  /* 0x0000000400b57213 */ /* 0x000fe20000000000 */
[----:B------:R-:W-:Y:S01]  /*bf10*/  @!P6 IMAD.IADD R183, R183, 0x1, -R2 ;  /* 0x00000001b7b7e824 */ /* 0x000fe200078e0a02 */
[C---:B------:R-:W-:Y:S01]  /*bf20*/  ISETP.GT.U32.AND P6, PT, R2.reuse, R184, PT ;  /* 0x000000b80200720c */ /* 0x040fe20003fc4070 */
[----:B------:R-:W-:Y:S02]  /*bf30*/  IMAD.MOV R7, RZ, RZ, -R7 ;  /* 0x000000ffff077224 */ /* 0x000fe400078e0a07 */
[C---:B------:R-:W-:Y:S02]  /*bf40*/  IMAD R179, R2.reuse, R11, R179 ;  /* 0x0000000b02b37224 */ /* 0x040fe400078e02b3 */
[----:B------:R-:W-:Y:S02]  /*bf50*/  IMAD R182, R2, R7, R182 ;  /* 0x0000000702b67224 */ /* 0x000fe400078e02b6 */
[----:B------:R-:W-:Y:S02]  /*bf60*/  IMAD.MOV.U32 R7, RZ, RZ, R8 ;  /* 0x000000ffff077224 */ /* 0x000fe400078e0008 */
[----:B------:R-:W-:-:S02]  /*bf70*/  IMAD.MOV.U32 R12, RZ, RZ, R3 ;  /* 0x000000ffff0c7224 */ /* 0x000fc400078e0003 */
[----:B------:R-:W-:Y:S01]  /*bf80*/  @!P5 IMAD.MOV R7, RZ, RZ, -R7 ;  /* 0x000000ffff07d224 */ /* 0x000fe200078e0a07 */
[C---:B------:R-:W-:Y:S01]  /*bf90*/  ISETP.GT.U32.AND P5, PT, R2.reuse, R179, PT ;  /* 0x000000b30200720c */ /* 0x040fe20003fa4070 */
[----:B------:R-:W-:Y:S01]  /*bfa0*/  @!P3 IMAD.MOV R12, RZ, RZ, -R12 ;  /* 0x000000ffff0cb224 */ /* 0x000fe200078e0a0c */
[----:B------:R-:W-:Y:S01]  /*bfb0*/  ISETP.GT.U32.AND P3, PT, R2, R183, PT ;  /* 0x000000b70200720c */ /* 0x000fe20003f64070 */
[----:B------:R-:W-:Y:S01]  /*bfc0*/  @!P6 IMAD.IADD R184, R184, 0x1, -R2 ;  /* 0x00000001b8b8e824 */ /* 0x000fe200078e0a02 */
[----:B------:R-:W-:Y:S01]  /*bfd0*/  ISETP.GT.U32.AND P6, PT, R2, R182, PT ;  /* 0x000000b60200720c */ /* 0x000fe20003fc4070 */
[----:B------:R-:W-:Y:S01]  /*bfe0*/  IMAD.HI.U32 R6, R9, R181, RZ ;  /* 0x000000b509067227 */ /* 0x000fe200078e00ff */
[----:B------:R0:W-:Y:S03]  /*bff0*/  STL [R1+0xf0], R12 ;  /* 0x0000f00c01007387 */ /* 0x0001e60000100800 */
[----:B------:R-:W-:Y:S01]  /*c000*/  IMAD.MOV R6, RZ, RZ, -R6 ;  /* 0x000000ffff067224 */ /* 0x000fe200078e0a06 */
[----:B------:R1:W-:Y:S01]  /*c010*/  STL [R1+0xf4], R7 ;  /* 0x0000f40701007387 */ /* 0x0003e20000100800 */
[----:B------:R-:W-:-:S02]  /*c020*/  VIADD R10, R0, 0x116 ;  /* 0x00000116000a7836 */ /* 0x000fc40000000000 */
[C---:B------:R-:W-:Y:S02]  /*c030*/  IMAD R181, R2.reuse, R6, R181 ;  /* 0x0000000602b57224 */ /* 0x040fe400078e02b5 */
[--C-:B------:R-:W-:Y:S01]  /*c040*/  @!P5 IMAD.IADD R179, R179, 0x1, -R2.reuse ;  /* 0x00000001b3b3d824 */ /* 0x100fe200078e0a02 */
[----:B------:R-:W-:Y:S01]  /*c050*/  IABS R177, R10 ;  /* 0x0000000a00b17213 */ /* 0x000fe20000000000 */
[--C-:B------:R-:W-:Y:S01]  /*c060*/  @!P3 IMAD.IADD R183, R183, 0x1, -R2.reuse ;  /* 0x00000001b7b7b824 */ /* 0x100fe200078e0a02 */
[----:B------:R-:W-:Y:S01]  /*c070*/  ISETP.GT.U32.AND P3, PT, R2, R181, PT ;  /* 0x000000b50200720c */ /* 0x000fe20003f64070 */
[----:B------:R-:W-:Y:S01]  /*c080*/  @!P6 IMAD.IADD R182, R182, 0x1, -R2 ;  /* 0x00000001b6b6e824 */ /* 0x000fe200078e0a02 */
[----:B------:R-:W-:Y:S01]  /*c090*/  ISETP.GT.U32.AND P6, PT, R2, R179, PT ;  /* 0x000000b30200720c */ /* 0x000fe20003fc4070 */
[----:B------:R-:W-:Y:S01]  /*c0a0*/  IMAD.HI.U32 R180, R9, R177, RZ ;  /* 0x000000b109b47227 */ /* 0x000fe200078e00ff */
[----:B------:R-:W-:-:S03]  /*c0b0*/  ISETP.GE.AND P5, PT, R4, RZ, PT ;  /* 0x000000ff0400720c */ /* 0x000fc60003fa6270 */
[C---:B------:R-:W-:Y:S02]  /*c0c0*/  VIADD R3, R0.reuse, 0x115 ;  /* 0x0000011500037836 */ /* 0x040fe40000000000 */
[----:B------:R-:W-:Y:S02]  /*c0d0*/  IMAD.MOV R180, RZ, RZ, -R180 ;  /* 0x000000ffffb47224 */ /* 0x000fe400078e0ab4 */
[----:B------:R-:W-:Y:S01]  /*c0e0*/  VIADD R178, R0, 0x113 ;  /* 0x0000011300b27836 */ /* 0x000fe20000000000 */
[----:B------:R-:W-:Y:S01]  /*c0f0*/  IABS R8, R3 ;  /* 0x0000000300087213 */ /* 0x000fe20000000000 */
[C---:B------:R-:W-:Y:S02]  /*c100*/  IMAD R177, R2.reuse, R180, R177 ;  /* 0x000000b402b17224 */ /* 0x040fe400078e02b1 */
[--C-:B------:R-:W-:Y:S01]  /*c110*/  @!P3 IMAD.IADD R181, R181, 0x1, -R2.reuse ;  /* 0x00000001b5b5b824 */ /* 0x100fe200078e0a02 */
[C---:B------:R-:W-:Y:S01]  /*c120*/  ISETP.GT.U32.AND P3, PT, R2.reuse, R182, PT ;  /* 0x000000b60200720c */ /* 0x040fe20003f64070 */
[----:B------:R-:W-:Y:S01]  /*c130*/  @!P6 IMAD.IADD R179, R179, 0x1, -R2 ;  /* 0x00000001b3b3e824 */ /* 0x000fe200078e0a02 */
[----:B------:R-:W-:Y:S01]  /*c140*/  ISETP.GT.U32.AND P6, PT, R2, R177, PT ;  /* 0x000000b10200720c */ /* 0x000fe20003fc4070 */
[----:B------:R-:W-:Y:S01]  /*c150*/  IMAD.HI.U32 R4, R9, R8, RZ ;  /* 0x0000000809047227 */ /* 0x000fe200078e00ff */
[----:B------:R-:W-:-:S03]  /*c160*/  IABS R6, R178 ;  /* 0x000000b200067213 */ /* 0x000fc60000000000 */
[----:B------:R-:W-:Y:S02]  /*c170*/  IMAD.MOV.U32 R13, RZ, RZ, R184 ;  /* 0x000000ffff0d7224 */ /* 0x000fe400078e00b8 */
[----:B0-----:R-:W-:Y:S02]  /*c180*/  IMAD.MOV.U32 R12, RZ, RZ, R183 ;  /* 0x000000ffff0c7224 */ /* 0x001fe400078e00b7 */
[----:B------:R-:W-:Y:S02]  /*c190*/  IMAD.MOV R4, RZ, RZ, -R4 ;  /* 0x000000ffff047224 */ /* 0x000fe400078e0a04 */
[----:B------:R-:W-:Y:S01]  /*c1a0*/  @!P1 IMAD.MOV R13, RZ, RZ, -R13 ;  /* 0x000000ffff0d9224 */ /* 0x000fe200078e0a0d */
[----:B------:R-:W-:Y:S01]  /*c1b0*/  ISETP.GT.U32.AND P1, PT, R2, R181, PT ;  /* 0x000000b50200720c */ /* 0x000fe20003f24070 */
[----:B------:R-:W-:Y:S01]  /*c1c0*/  @!P0 IMAD.MOV R12, RZ, RZ, -R12 ;  /* 0x000000ffff0c8224 */ /* 0x000fe200078e0a0c */
[----:B------:R-:W-:Y:S01]  /*c1d0*/  ISETP.GE.AND P0, PT, R10, RZ, PT ;  /* 0x000000ff0a00720c */ /* 0x000fe20003f06270 */
[----:B------:R-:W-:Y:S01]  /*c1e0*/  VIADD R11, R0, 0x114 ;  /* 0x00000114000b7836 */ /* 0x000fe20000000000 */
[----:B------:R-:W-:Y:S01]  /*c1f0*/  STL [R1+0xbc], R13 ;  /* 0x0000bc0d01007387 */ /* 0x000fe20000100800 */
[----:B------:R-:W-:-:S02]  /*c200*/  IMAD R8, R2, R4, R8 ;  /* 0x0000000402087224 */ /* 0x000fc400078e0208 */
[----:B------:R-:W-:Y:S01]  /*c210*/  IMAD.HI.U32 R10, R9, R6, RZ ;  /* 0x00000006090a7227 */ /* 0x000fe200078e00ff */
[----:B------:R0:W-:Y:S01]  /*c220*/  STL [R1+0xcc], R12 ;  /* 0x0000cc0c01007387 */ /* 0x0001e20000100800 */
[----:B-1----:R-:W-:Y:S02]  /*c230*/  IABS R7, R11 ;  /* 0x0000000b00077213 */ /* 0x002fe40000000000 */
[----:B------:R-:W-:Y:S02]  /*c240*/  IMAD.MOV R10, RZ, RZ, -R10 ;  /* 0x000000ffff0a7224 */ /* 0x000fe400078e0a0a */
[--C-:B------:R-:W-:Y:S01]  /*c250*/  @!P3 IMAD.IADD R182, R182, 0x1, -R2.reuse ;  /* 0x00000001b6b6b824 */ /* 0x100fe200078e0a02 */
[C---:B------:R-:W-:Y:S01]  /*c260*/  ISETP.GT.U32.AND P3, PT, R2.reuse, R8, PT ;  /* 0x000000080200720c */ /* 0x040fe20003f64070 */
[----:B------:R-:W-:Y:S02]  /*c270*/  @!P6 IMAD.IADD R177, R177, 0x1, -R2 ;  /* 0x00000001b1b1e824 */ /* 0x000fe400078e0a02 */
[----:B------:R-:W-:-:S02]  /*c280*/  IMAD R6, R2, R10, R6 ;  /* 0x0000000a02067224 */ /* 0x000fc400078e0206 */
[----:B0-----:R-:W-:Y:S02]  /*c290*/  IMAD.MOV.U32 R12, RZ, RZ, R179 ;  /* 0x000000ffff0c7224 */ /* 0x001fe400078e00b3 */
[----:B------:R-:W-:Y:S02]  /*c2a0*/  IMAD.MOV.U32 R13, RZ, RZ, R182 ;  /* 0x000000ffff0d7224 */ /* 0x000fe400078e00b6 */
[----:B------:R-:W-:Y:S01]  /*c2b0*/  @!P2 IMAD.MOV R12, RZ, RZ, -R12 ;  /* 0x000000ffff0ca224 */ /* 0x000fe200078e0a0c */
[----:B------:R-:W-:Y:S01]  /*c2c0*/  ISETP.GT.U32.AND P2, PT, R2, R177, PT ;  /* 0x000000b10200720c */ /* 0x000fe20003f44070 */
[----:B------:R-:W-:-:S03]  /*c2d0*/  IMAD.HI.U32 R180, R9, R7, RZ ;  /* 0x0000000709b47227 */ /* 0x000fc600078e00ff */
[----:B------:R0:W-:Y:S01]  /*c2e0*/  STL [R1+0xe8], R12 ;  /* 0x0000e80c01007387 */ /* 0x0001e20000100800 */
[----:B------:R-:W-:Y:S01]  /*c2f0*/  @!P1 IMAD.IADD R181, R181, 0x1, -R2 ;  /* 0x00000001b5b59824 */ /* 0x000fe200078e0a02 */
[----:B------:R-:W-:Y:S01]  /*c300*/  ISETP.GE.AND P1, PT, R3, RZ, PT ;  /* 0x000000ff0300720c */ /* 0x000fe20003f26270 */
[----:B------:R-:W-:Y:S01]  /*c310*/  @!P4 IMAD.MOV R13, RZ, RZ, -R13 ;  /* 0x000000ffff0dc224 */ /* 0x000fe200078e0a0d */
[----:B------:R-:W-:Y:S01]  /*c320*/  ISETP.GT.U32.AND P4, PT, R2, R6, PT ;  /* 0x000000060200720c */ /* 0x000fe20003f84070 */
[----:B------:R-:W-:Y:S02]  /*c330*/  IMAD.MOV R180, RZ, RZ, -R180 ;  /* 0x000000ffffb47224 */ /* 0x000fe400078e0ab4 */
[----:B------:R-:W-:Y:S01]  /*c340*/  VIADD R4, R0, 0x112 ;  /* 0x0000011200047836 */ /* 0x000fe20000000000 */
[----:B------:R-:W-:Y:S01]  /*c350*/  STL [R1+0xd4], R13 ;  /* 0x0000d40d01007387 */ /* 0x000fe20000100800 */
[----:B------:R-:W-:Y:S02]  /*c360*/  IMAD R7, R2, R180, R7 ;  /* 0x000000b402077224 */ /* 0x000fe400078e0207 */
[----:B0-----:R-:W-:Y:S01]  /*c370*/  IMAD.MOV.U32 R12, RZ, RZ, R181 ;  /* 0x000000ffff0c7224 */ /* 0x001fe200078e00b5 */
[----:B------:R-:W-:Y:S01]  /*c380*/  IABS R3, R4 ;  /* 0x0000000400037213 */ /* 0x000fe20000000000 */
[----:B------:R-:W-:Y:S01]  /*c390*/  VIADD R10, R0, 0x111 ;  /* 0x00000111000a7836 */ /* 0x000fe20000000000 */
[----:B------:R-:W-:Y:S01]  /*c3a0*/  ISETP.GT.U32.AND P6, PT, R2, R7, PT ;  /* 0x000000070200720c */ /* 0x000fe20003fc4070 */
[----:B------:R-:W-:-:S02]  /*c3b0*/  @!P3 IMAD.IADD R8, R8, 0x1, -R2 ;  /* 0x000000010808b824 */ /* 0x000fc400078e0a02 */
[----:B------:R-:W-:Y:S01]  /*c3c0*/  @!P5 IMAD.MOV R12, RZ, RZ, -R12 ;  /* 0x000000ffff0cd224 */ /* 0x000fe200078e0a0c */
[----:B------:R-:W-:Y:S01]  /*c3d0*/  IABS R180, R10 ;  /* 0x0000000a00b47213 */ /* 0x000fe20000000000 */
[--C-:B------:R-:W-:Y:S01]  /*c3e0*/  @!P2 IMAD.IADD R177, R177, 0x1, -R2.reuse ;  /* 0x00000001b1b1a824 */ /* 0x100fe200078e0a02 */
[----:B------:R-:W-:Y:S01]  /*c3f0*/  ISETP.GT.U32.AND P3, PT, R2, R8, PT ;  /* 0x000000080200720c */ /* 0x000fe20003f64070 */
[----:B------:R-:W-:Y:S01]  /*c400*/  IMAD.HI.U32 R179, R9, R3, RZ ;  /* 0x0000000309b37227 */ /* 0x000fe200078e00ff */
[----:B------:R0:W-:Y:S01]  /*c410*/  STL [R1+0xd8], R12 ;  /* 0x0000d80c01007387 */ /* 0x0001e20000100800 */
[----:B------:R-:W-:Y:S02]  /*c420*/  ISETP.GE.AND P5, PT, R11, RZ, PT ;  /* 0x000000ff0b00720c */ /* 0x000fe40003fa6270 */
[----:B------:R-:W-:Y:S01]  /*c430*/  @!P4 IMAD.IADD R6, R6, 0x1, -R2 ;  /* 0x000000010606c824 */ /* 0x000fe200078e0a02 */
[----:B------:R-:W-:Y:S01]  /*c440*/  ISETP.GE.AND P2, PT, R178, RZ, PT ;  /* 0x000000ffb200720c */ /* 0x000fe20003f46270 */
[----:B------:R-:W-:Y:S01]  /*c450*/  IMAD.MOV R179, RZ, RZ, -R179 ;  /* 0x000000ffffb37224 */ /* 0x000fe200078e0ab3 */
[----:B------:R-:W-:Y:S01]  /*c460*/  ISETP.GE.AND P4, PT, R4, RZ, PT ;  /* 0x000000ff0400720c */ /* 0x000fe20003f86270 */
[----:B------:R-:W-:-:S02]  /*c470*/  IMAD.MOV.U32 R11, RZ, RZ, R180 ;  /* 0x000000ffff0b7224 */ /* 0x000fc400078e00b4 */
[----:B------:R-:W-:Y:S02]  /*c480*/  IMAD R3, R2, R179, R3 ;  /* 0x000000b302037224 */ /* 0x000fe400078e0203 */
[----:B0-----:R-:W-:Y:S02]  /*c490*/  IMAD.MOV.U32 R12, RZ, RZ, R177 ;  /* 0x000000ffff0c7224 */ /* 0x001fe400078e00b1 */
[----:B------:R-:W-:-:S04]  /*c4a0*/  IMAD.HI.U32 R178, R9, R11, RZ ;  /* 0x0000000b09b27227 */ /* 0x000fc800078e00ff */
[----:B------:R-:W-:Y:S01]  /*c4b0*/  @!P0 IMAD.MOV R12, RZ, RZ, -R12 ;  /* 0x000000ffff0c8224 */ /* 0x000fe200078e0a0c */
[----:B------:R-:W-:Y:S01]  /*c4c0*/  ISETP.GT.U32.AND P0, PT, R2, R6, PT ;  /* 0x000000060200720c */ /* 0x000fe20003f04070 */
[--C-:B------:R-:W-:Y:S02]  /*c4d0*/  @!P6 IMAD.IADD R7, R7, 0x1, -R2.reuse ;  /* 0x000000010707e824 */ /* 0x100fe400078e0a02 */
[----:B------:R-:W-:Y:S01]  /*c4e0*/  @!P3 IMAD.IADD R8, R8, 0x1, -R2 ;  /* 0x000000010808b824 */ /* 0x000fe200078e0a02 */
[C---:B------:R-:W-:Y:S01]  /*c4f0*/  ISETP.GT.U32.AND P3, PT, R2.reuse, R3, PT ;  /* 0x000000030200720c */ /* 0x040fe20003f64070 */
[----:B------:R-:W-:Y:S01]  /*c500*/  IMAD.MOV R178, RZ, RZ, -R178 ;  /* 0x000000ffffb27224 */ /* 0x000fe200078e0ab2 */
[C---:B------:R-:W-:Y:S01]  /*c510*/  ISETP.GT.U32.AND P6, PT, R2.reuse, R7, PT ;  /* 0x000000070200720c */ /* 0x040fe20003fc4070 */
[----:B------:R-:W-:Y:S01]  /*c520*/  @!P1 IMAD.MOV R8, RZ, RZ, -R8 ;  /* 0x000000ffff089224 */ /* 0x000fe200078e0a08 */
[----:B------:R-:W-:Y:S01]  /*c530*/  STL [R1+0xdc], R12 ;  /* 0x0000dc0c01007387 */ /* 0x000fe20000100800 */
[----:B------:R-:W-:-:S02]  /*c540*/  IMAD R4, R2, R178, R11 ;  /* 0x000000b202047224 */ /* 0x000fc400078e020b */
[----:B------:R-:W-:Y:S01]  /*c550*/  VIADD R180, R0, 0x110 ;  /* 0x0000011000b47836 */ /* 0x000fe20000000000 */
[----:B------:R0:W-:Y:S01]  /*c560*/  STL [R1+0xe0], R8 ;  /* 0x0000e00801007387 */ /* 0x0001e20000100800 */
[--C-:B------:R-:W-:Y:S01]  /*c570*/  @!P0 IMAD.IADD R6, R6, 0x1, -R2.reuse ;  /* 0x0000000106068824 */ /* 0x100fe200078e0a02 */
[----:B------:R-:W-:Y:S01]  /*c580*/  ISETP.GT.U32.AND P0, PT, R2, R4, PT ;  /* 0x000000040200720c */ /* 0x000fe20003f04070 */
[----:B------:R-:W-:Y:S01]  /*c590*/  VIADD R177, R0, 0x10f ;  /* 0x0000010f00b17836 */ /* 0x000fe20000000000 */
[----:B------:R-:W-:Y:S01]  /*c5a0*/  ISETP.GE.AND P1, PT, R180, RZ, PT ;  /* 0x000000ffb400720c */ /* 0x000fe20003f26270 */
[--C-:B------:R-:W-:Y:S01]  /*c5b0*/  @!P3 IMAD.IADD R3, R3, 0x1, -R2.reuse ;  /* 0x000000010303b824 */ /* 0x100fe200078e0a02 */
[----:B------:R-:W-:Y:S01]  /*c5c0*/  IABS R180, R180 ;  /* 0x000000b400b47213 */ /* 0x000fe20000000000 */
[----:B------:R-:W-:Y:S01]  /*c5d0*/  @!P6 IMAD.IADD R7, R7, 0x1, -R2 ;  /* 0x000000010707e824 */ /* 0x000fe200078e0a02 */
[----:B------:R-:W-:Y:S01]  /*c5e0*/  ISETP.GE.AND P6, PT, R10, RZ, PT ;  /* 0x000000ff0a00720c */ /* 0x000fe20003fc6270 */
[----:B------:R-:W-:Y:S01]  /*c5f0*/  VIADD R10, R0, 0x10e ;  /* 0x0000010e000a7836 */ /* 0x000fe20000000000 */
[----:B------:R-:W-:Y:S01]  /*c600*/  ISETP.GT.U32.AND P3, PT, R2, R3, PT ;  /* 0x000000030200720c */ /* 0x000fe20003f64070 */
[----:B0-----:R-:W-:-:S02]  /*c610*/  IMAD.MOV.U32 R8, RZ, RZ, R6 ;  /* 0x000000ffff087224 */ /* 0x001fc400078e0006 */
[----:B------:R-:W-:Y:S01]  /*c620*/  @!P5 IMAD.MOV R7, RZ, RZ, -R7 ;  /* 0x000000ffff07d224 */ /* 0x000fe200078e0a07 */
[----:B------:R-:W-:Y:S01]  /*c630*/  ISETP.GE.AND P5, PT, R177, RZ, PT ;  /* 0x000000ffb100720c */ /* 0x000fe20003fa6270 */
[----:B------:R-:W-:Y:S01]  /*c640*/  @!P2 IMAD.MOV R8, RZ, RZ, -R8 ;  /* 0x000000ffff08a224 */ /* 0x000fe200078e0a08 */
[----:B------:R-:W-:Y:S01]  /*c650*/  ISETP.GE.AND P2, PT, R10, RZ, PT ;  /* 0x000000ff0a00720c */ /* 0x000fe20003f46270 */
[--C-:B------:R-:W-:Y:S01]  /*c660*/  @!P0 IMAD.IADD R4, R4, 0x1, -R2.reuse ;  /* 0x0000000104048824 */ /* 0x100fe200078e0a02 */
[----:B------:R-:W-:Y:S01]  /*c670*/  STL [R1+0xe4], R7 ;  /* 0x0000e40701007387 */ /* 0x000fe20000100800 */
[----:B------:R-:W-:Y:S01]  /*c680*/  IABS R10, R10 ;  /* 0x0000000a000a7213 */ /* 0x000fe20000000000 */
[----:B------:R-:W-:Y:S01]  /*c690*/  VIADD R11, R0, 0x10d ;  /* 0x0000010d000b7836 */ /* 0x000fe20000000000 */
[----:B------:R-:W-:Y:S01]  /*c6a0*/  IABS R177, R177 ;  /* 0x000000b100b17213 */ /* 0x000fe20000000000 */
[----:B------:R0:W-:Y:S01]  /*c6b0*/  STL [R1+0x730], R8 ;  /* 0x0007300801007387 */ /* 0x0001e20000100800 */
[----:B------:R-:W-:Y:S01]  /*c6c0*/  ISETP.GT.U32.AND P0, PT, R2, R4, PT ;  /* 0x000000040200720c */ /* 0x000fe20003f04070 */
[----:B------:R-:W-:Y:S01]  /*c6d0*/  @!P3 IMAD.IADD R3, R3, 0x1, -R2 ;  /* 0x000000010303b824 */ /* 0x000fe200078e0a02 */
[----:B------:R-:W-:Y:S01]  /*c6e0*/  ISETP.GE.AND P3, PT, R11, RZ, PT ;  /* 0x000000ff0b00720c */ /* 0x000fe20003f66270 */
[----:B------:R-:W-:Y:S01]  /*c6f0*/  IMAD.HI.U32 R6, R9, R10, RZ ;  /* 0x0000000a09067227 */ /* 0x000fe200078e00ff */
[----:B------:R-:W-:-:S03]  /*c700*/  IABS R11, R11 ;  /* 0x0000000b000b7213 */ /* 0x000fc60000000000 */
[----:B------:R-:W-:Y:S02]  /*c710*/  IMAD.MOV.U32 R12, RZ, RZ, R3 ;  /* 0x000000ffff0c7224 */ /* 0x000fe400078e0003 */
[----:B0-----:R-:W-:-:S04]  /*c720*/  IMAD.HI.U32 R8, R9, R180, RZ ;  /* 0x000000b409087227 */ /* 0x001fc800078e00ff */
[----:B------:R-:W-:Y:S02]  /*c730*/  IMAD.MOV R8, RZ, RZ, -R8 ;  /* 0x000000ffff087224 */ /* 0x000fe400078e0a08 */
[----:B------:R-:W-:Y:S02]  /*c740*/  IMAD.MOV R6, RZ, RZ, -R6 ;  /* 0x000000ffff067224 */ /* 0x000fe400078e0a06 */
[----:B------:R-:W-:Y:S02]  /*c750*/  IMAD R180, R2, R8, R180 ;  /* 0x0000000802b47224 */ /* 0x000fe400078e02b4 */
[----:B------:R-:W-:Y:S02]  /*c760*/  @!P4 IMAD.MOV R12, RZ, RZ, -R12 ;  /* 0x000000ffff0cc224 */ /* 0x000fe400078e0a0c */
[----:B------:R-:W-:Y:S01]  /*c770*/  @!P0 IMAD.IADD R4, R4, 0x1, -R2 ;  /* 0x0000000104048824 */ /* 0x000fe200078e0a02 */
[C---:B------:R-:W-:Y:S01]  /*c780*/  ISETP.GT.U32.AND P4, PT, R2.reuse, R180, PT ;  /* 0x000000b40200720c */ /* 0x040fe20003f84070 */
[----:B------:R-:W-:Y:S01]  /*c790*/  IMAD R10, R2, R6, R10 ;  /* 0x00000006020a7224 */ /* 0x000fe200078e020a */
[----:B------:R0:W-:Y:S01]  /*c7a0*/  STL [R1+0x728], R12 ;  /* 0x0007280c01007387 */ /* 0x0001e20000100800 */
[----:B------:R-:W-:-:S02]  /*c7b0*/  IMAD.MOV.U32 R8, RZ, RZ, R4 ;  /* 0x000000ffff087224 */ /* 0x000fc400078e0004 */
        /* <DEDUP_REMOVED lines=8> */
[C---:B------:R-:W-:Y:S01]  /*c840*/  ISETP.GT.U32.AND P4, PT, R2.reuse, R180, PT ;  /* 0x000000b40200720c */ /* 0x040fe20003f84070 */
[----:B------:R-:W-:Y:S01]  /*c850*/  IMAD.HI.U32 R3, R9, R11, RZ ;  /* 0x0000000b09037227 */ /* 0x000fe200078e00ff */
[----:B------:R-:W-:-:S02]  /*c860*/  ISETP.GT.U32.AND P0, PT, R2, R177, PT ;  /* 0x000000b10200720c */ /* 0x000fc40003f04070 */
[----:B------:R-:W-:Y:S01]  /*c870*/  IABS R182, R179 ;  /* 0x000000b300b67213 */ /* 0x000fe20000000000 */
[----:B------:R-:W-:Y:S02]  /*c880*/  @!P6 IMAD.IADD R10, R10, 0x1, -R2 ;  /* 0x000000010a0ae824 */ /* 0x000fe400078e0a02 */
[----:B------:R-:W-:Y:S02]  /*c890*/  IMAD.MOV R3, RZ, RZ, -R3 ;  /* 0x000000ffff037224 */ /* 0x000fe400078e0a03 */
[----:B------:R-:W-:Y:S01]  /*c8a0*/  VIADD R184, R0, 0x10c ;  /* 0x0000010c00b87836 */ /* 0x000fe20000000000 */
[C---:B------:R-:W-:Y:S01]  /*c8b0*/  ISETP.GT.U32.AND P6, PT, R2.reuse, R10, PT ;  /* 0x0000000a0200720c */ /* 0x040fe20003fc4070 */
[----:B------:R-:W-:Y:S02]  /*c8c0*/  IMAD R11, R2, R3, R11 ;  /* 0x00000003020b7224 */ /* 0x000fe400078e020b */
[----:B------:R-:W-:Y:S01]  /*c8d0*/  IMAD.HI.U32 R6, R9, R182, RZ ;  /* 0x000000b609067227 */ /* 0x000fe200078e00ff */
[----:B------:R-:W-:-:S03]  /*c8e0*/  IABS R4, R184 ;  /* 0x000000b800047213 */ /* 0x000fc60000000000 */
[----:B------:R-:W-:Y:S02]  /*c8f0*/  @!P0 IMAD.IADD R177, R177, 0x1, -R2 ;  /* 0x00000001b1b18824 */ /* 0x000fe400078e0a02 */
[----:B------:R-:W-:Y:S02]  /*c900*/  IMAD.MOV R6, RZ, RZ, -R6 ;  /* 0x000000ffff067224 */ /* 0x000fe400078e0a06 */
[----:B------:R-:W-:Y:S01]  /*c910*/  @!P4 IMAD.IADD R180, R180, 0x1, -R2 ;  /* 0x00000001b4b4c824 */ /* 0x000fe200078e0a02 */
[C---:B------:R-:W-:Y:S01]  /*c920*/  ISETP.GT.U32.AND P4, PT, R2.reuse, R11, PT ;  /* 0x0000000b0200720c */ /* 0x040fe20003f84070 */
[C---:B------:R-:W-:Y:S01]  /*c930*/  IMAD R182, R2.reuse, R6, R182 ;  /* 0x0000000602b67224 */ /* 0x040fe200078e02b6 */
[----:B------:R-:W-:Y:S01]  /*c940*/  ISETP.GT.U32.AND P0, PT, R2, R177, PT ;  /* 0x000000b10200720c */ /* 0x000fe20003f04070 */
[----:B------:R-:W-:-:S04]  /*c950*/  IMAD.HI.U32 R178, R9, R4, RZ ;  /* 0x0000000409b27227 */ /* 0x000fc800078e00ff */
[----:B------:R-:W-:Y:S01]  /*c960*/  @!P6 IMAD.IADD R10, R10, 0x1, -R2 ;  /* 0x000000010a0ae824 */ /* 0x000fe200078e0a02 */
[----:B------:R-:W-:Y:S01]  /*c970*/  ISETP.GT.U32.AND P6, PT, R2, R182, PT ;  /* 0x000000b60200720c */ /* 0x000fe20003fc4070 */
[----:B------:R-:W-:Y:S02]  /*c980*/  IMAD.MOV R178, RZ, RZ, -R178 ;  /* 0x000000ffffb27224 */ /* 0x000fe400078e0ab2 */
[----:B------:R-:W-:Y:S02]  /*c990*/  VIADD R3, R0, 0x10a ;  /* 0x0000010a00037836 */ /* 0x000fe40000000000 */
[----:B------:R-:W-:Y:S02]  /*c9a0*/  IMAD R4, R2, R178, R4 ;  /* 0x000000b202047224 */ /* 0x000fe400078e0204 */
[----:B0-----:R-:W-:Y:S01]  /*c9b0*/  IMAD.MOV.U32 R12, RZ, RZ, R180 ;  /* 0x000000ffff0c7224 */ /* 0x001fe200078e00b4 */
[----:B-1----:R-:W-:Y:S01]  /*c9c0*/  IABS R8, R3 ;  /* 0x0000000300087213 */ /* 0x002fe20000000000 */
[----:B------:R-:W-:Y:S01]  /*c9d0*/  @!P4 IMAD.IADD R11, R11, 0x1, -R2 ;  /* 0x000000010b0bc824 */ /* 0x000fe200078e0a02 */
[----:B------:R-:W-:Y:S01]  /*c9e0*/  ISETP.GE.AND P4, PT, R184, RZ, PT ;  /* 0x000000ffb800720c */ /* 0x000fe20003f86270 */
[----:B------:R-:W-:-:S02]  /*c9f0*/  VIADD R7, R0, 0x109 ;  /* 0x0000010900077836 */ /* 0x000fc40000000000 */
[----:B------:R-:W-:Y:S02]  /*ca00*/  VIADD R6, R0, 0x108 ;  /* 0x0000010800067836 */ /* 0x000fe40000000000 */
[----:B------:R-:W-:Y:S01]  /*ca10*/  @!P0 IMAD.IADD R177, R177, 0x1, -R2 ;  /* 0x00000001b1b18824 */ /* 0x000fe200078e0a02 */
[C---:B------:R-:W-:Y:S01]  /*ca20*/  ISETP.GT.U32.AND P0, PT, R2.reuse, R4, PT ;  /* 0x000000040200720c */ /* 0x040fe20003f04070 */
[----:B------:R-:W-:Y:S01]  /*ca30*/  @!P1 IMAD.MOV R12, RZ, RZ, -R12 ;  /* 0x000000ffff0c9224 */ /* 0x000fe200078e0a0c */
[----:B------:R-:W-:Y:S01]  /*ca40*/  ISETP.GT.U32.AND P1, PT, R2, R11, PT ;  /* 0x0000000b0200720c */ /* 0x000fe20003f24070 */
[----:B------:R-:W-:Y:S01]  /*ca50*/  @!P6 IMAD.IADD R182, R182, 0x1, -R2 ;  /* 0x00000001b6b6e824 */ /* 0x000fe200078e0a02 */
[----:B------:R-:W-:Y:S01]  /*ca60*/  IABS R181, R7 ;  /* 0x0000000700b57213 */ /* 0x000fe20000000000 */
[----:B------:R-:W-:Y:S01]  /*ca70*/  IMAD.HI.U32 R183, R9, R8, RZ ;  /* 0x0000000809b77227 */ /* 0x000fe200078e00ff */
[----:B------:R-:W-:Y:S01]  /*ca80*/  IABS R180, R6 ;  /* 0x0000000600b47213 */ /* 0x000fe20000000000 */
[----:B------:R0:W-:Y:S01]  /*ca90*/  STL [R1+0xd0], R12 ;  /* 0x0000d00c01007387 */ /* 0x0001e20000100800 */
[----:B------:R-:W-:Y:S01]  /*caa0*/  ISETP.GT.U32.AND P6, PT, R2, R182, PT ;  /* 0x000000b60200720c */ /* 0x000fe20003fc4070 */
[----:B------:R-:W-:-:S02]  /*cab0*/  IMAD.MOV R183, RZ, RZ, -R183 ;  /* 0x000000ffffb77224 */ /* 0x000fc400078e0ab7 */
[----:B------:R-:W-:-:S04]  /*cac0*/  IMAD.HI.U32 R178, R9, R181, RZ ;  /* 0x000000b509b27227 */ /* 0x000fc800078e00ff */
[----:B------:R-:W-:Y:S02]  /*cad0*/  IMAD R8, R2, R183, R8 ;  /* 0x000000b702087224 */ /* 0x000fe400078e0208 */
[----:B0-----:R-:W-:Y:S02]  /*cae0*/  IMAD.MOV.U32 R12, RZ, RZ, R177 ;  /* 0x000000ffff0c7224 */ /* 0x001fe400078e00b1 */
[----:B------:R-:W-:-:S04]  /*caf0*/  IMAD.HI.U32 R177, R9, R180, RZ ;  /* 0x000000b409b17227 */ /* 0x000fc800078e00ff */
[----:B------:R-:W-:Y:S02]  /*cb00*/  @!P5 IMAD.MOV R12, RZ, RZ, -R12 ;  /* 0x000000ffff0cd224 */ /* 0x000fe400078e0a0c */
[----:B------:R-:W-:Y:S02]  /*cb10*/  IMAD.MOV R178, RZ, RZ, -R178 ;  /* 0x000000ffffb27224 */ /* 0x000fe400078e0ab2 */
[--C-:B------:R-:W-:Y:S01]  /*cb20*/  @!P0 IMAD.IADD R4, R4, 0x1, -R2.reuse ;  /* 0x0000000104048824 */ /* 0x100fe200078e0a02 */
[----:B------:R0:W-:Y:S01]  /*cb30*/  STL [R1+0xc8], R12 ;  /* 0x0000c80c01007387 */ /* 0x0001e20000100800 */
[----:B------:R-:W-:Y:S01]  /*cb40*/  @!P1 IMAD.IADD R11, R11, 0x1, -R2 ;  /* 0x000000010b0b9824 */ /* 0x000fe200078e0a02 */
[C---:B------:R-:W-:Y:S01]  /*cb50*/  ISETP.GT.U32.AND P1, PT, R2.reuse, R8, PT ;  /* 0x000000080200720c */ /* 0x040fe20003f24070 */
[----:B------:R-:W-:Y:S01]  /*cb60*/  IMAD.MOV R177, RZ, RZ, -R177 ;  /* 0x000000ffffb17224 */ /* 0x000fe200078e0ab1 */
[C---:B------:R-:W-:Y:S01]  /*cb70*/  ISETP.GT.U32.AND P5, PT, R2.reuse, R4, PT ;  /* 0x000000040200720c */ /* 0x040fe20003fa4070 */
[C---:B------:R-:W-:Y:S01]  /*cb80*/  IMAD R181, R2.reuse, R178, R181 ;  /* 0x000000b202b57224 */ /* 0x040fe200078e02b5 */
[----:B------:R-:W-:Y:S01]  /*cb90*/  ISETP.GE.AND P0, PT, R179, RZ, PT ;  /* 0x000000ffb300720c */ /* 0x000fe20003f06270 */
[----:B------:R-:W-:-:S02]  /*cba0*/  IMAD R180, R2, R177, R180 ;  /* 0x000000b102b47224 */ /* 0x000fc400078e02b4 */
[----:B------:R-:W-:Y:S02]  /*cbb0*/  @!P6 IMAD.IADD R182, R182, 0x1, -R2 ;  /* 0x00000001b6b6e824 */ /* 0x000fe400078e0a02 */
[----:B0-----:R-:W-:Y:S01]  /*cbc0*/  IMAD.MOV.U32 R12, RZ, RZ, R11 ;  /* 0x000000ffff0c7224 */ /* 0x001fe200078e000b */
[C---:B------:R-:W-:Y:S01]  /*cbd0*/  ISETP.GT.U32.AND P6, PT, R2.reuse, R180, PT ;  /* 0x000000b40200720c */ /* 0x040fe20003fc4070 */
[----:B------:R-:W-:Y:S01]  /*cbe0*/  @!P2 IMAD.MOV R10, RZ, RZ, -R10 ;  /* 0x000000ffff0aa224 */ /* 0x000fe200078e0a0a */
[----:B------:R-:W-:Y:S01]  /*cbf0*/  ISETP.GE.AND P2, PT, R3, RZ, PT ;  /* 0x000000ff0300720c */ /* 0x000fe20003f46270 */
[----:B------:R-:W-:Y:S01]  /*cc00*/  @!P3 IMAD.MOV R12, RZ, RZ, -R12 ;  /* 0x000000ffff0cb224 */ /* 0x000fe200078e0a0c */
[----:B------:R-:W-:Y:S01]  /*cc10*/  ISETP.GT.U32.AND P3, PT, R2, R181, PT ;  /* 0x000000b50200720c */ /* 0x000fe20003f64070 */
[C---:B------:R-:W-:Y:S01]  /*cc20*/  VIADD R3, R0.reuse, 0x107 ;  /* 0x0000010700037836 */ /* 0x040fe20000000000 */
[----:B------:R0:W-:Y:S01]  /*cc30*/  STL [R1+0xc4], R10 ;  /* 0x0000c40a01007387 */ /* 0x0001e20000100800 */
[----:B------:R-:W-:-:S02]  /*cc40*/  VIADD R11, R0, 0x106 ;  /* 0x00000106000b7836 */ /* 0x000fc40000000000 */
[--C-:B------:R-:W-:Y:S01]  /*cc50*/  @!P1 IMAD.IADD R8, R8, 0x1, -R2.reuse ;  /* 0x0000000108089824 */ /* 0x100fe200078e0a02 */
[----:B------:R-:W-:Y:S01]  /*cc60*/  ISETP.GE.AND P1, PT, R6, RZ, PT ;  /* 0x000000ff0600720c */ /* 0x000fe20003f26270 */
[--C-:B------:R-:W-:Y:S01]  /*cc70*/  @!P5 IMAD.IADD R4, R4, 0x1, -R2.reuse ;  /* 0x000000010404d824 */ /* 0x100fe200078e0a02 */
[----:B------:R-:W-:Y:S01]  /*cc80*/  IABS R6, R11 ;  /* 0x0000000b00067213 */ /* 0x000fe20000000000 */
[----:B------:R1:W-:Y:S01]  /*cc90*/  STL [R1+0xc0], R12 ;  /* 0x0000c00c01007387 */ /* 0x0003e20000100800 */
[--C-:B------:R-:W-:Y:S01]  /*cca0*/  @!P6 IMAD.IADD R180, R180, 0x1, -R2.reuse ;  /* 0x00000001b4b4e824 */ /* 0x100fe200078e0a02 */
[----:B------:R-:W-:Y:S01]  /*ccb0*/  ISETP.GE.AND P5, PT, R7, RZ, PT ;  /* 0x000000ff0700720c */ /* 0x000fe20003fa6270 */
[----:B------:R-:W-:Y:S01]  /*ccc0*/  VIADD R178, R0, 0x105 ;  /* 0x0000010500b27836 */ /* 0x000fe20000000000 */
[----:B0-----:R-:W-:Y:S01]  /*ccd0*/  IABS R10, R3 ;  /* 0x00000003000a7213 */ /* 0x001fe20000000000 */
[----:B------:R-:W-:Y:S01]  /*cce0*/  @!P3 IMAD.IADD R181, R181, 0x1, -R2 ;  /* 0x00000001b5b5b824 */ /* 0x000fe200078e0a02 */
[----:B------:R-:W-:Y:S01]  /*ccf0*/  ISETP.GT.U32.AND P3, PT, R2, R8, PT ;  /* 0x000000080200720c */ /* 0x000fe20003f64070 */
[----:B------:R-:W-:Y:S01]  /*cd00*/  VIADD R177, R0, 0x104 ;  /* 0x0000010400b17836 */ /* 0x000fe20000000000 */
[----:B------:R-:W-:Y:S01]  /*cd10*/  IABS R179, R178 ;  /* 0x000000b200b37213 */ /* 0x000fe20000000000 */
[----:B------:R-:W-:Y:S01]  /*cd20*/  IMAD.HI.U32 R7, R9, R10, RZ ;  /* 0x0000000a09077227 */ /* 0x000fe200078e00ff */
[----:B------:R-:W-:-:S02]  /*cd30*/  ISETP.GT.U32.AND P6, PT, R2, R181, PT ;  /* 0x000000b50200720c */ /* 0x000fc40003fc4070 */
[----:B------:R-:W-:Y:S01]  /*cd40*/  IABS R184, R177 ;  /* 0x000000b100b87213 */ /* 0x000fe20000000000 */
[----:B-1----:R-:W-:Y:S02]  /*cd50*/  IMAD.MOV.U32 R12, RZ, RZ, R4 ;  /* 0x000000ffff0c7224 */ /* 0x002fe400078e0004 */
[----:B------:R-:W-:Y:S02]  /*cd60*/  IMAD.MOV.U32 R4, RZ, RZ, R6 ;  /* 0x000000ffff047224 */ /* 0x000fe400078e0006 */
[----:B------:R-:W-:Y:S01]  /*cd70*/  @!P4 IMAD.MOV R12, RZ, RZ, -R12 ;  /* 0x000000ffff0cc224 */ /* 0x000fe200078e0a0c */
[C---:B------:R-:W-:Y:S01]  /*cd80*/  ISETP.GT.U32.AND P4, PT, R2.reuse, R180, PT ;  /* 0x000000b40200720c */ /* 0x040fe20003f84070 */
[----:B------:R-:W-:Y:S02]  /*cd90*/  IMAD.MOV R7, RZ, RZ, -R7 ;  /* 0x000000ffff077224 */ /* 0x000fe400078e0a07 */
[----:B------:R-:W-:Y:S01]  /*cda0*/  IMAD.HI.U32 R6, R9, R4, RZ ;  /* 0x0000000409067227 */ /* 0x000fe200078e00ff */
[----:B------:R0:W-:Y:S03]  /*cdb0*/  STL [R1+0x9c], R12 ;  /* 0x00009c0c01007387 */ /* 0x0001e60000100800 */
[----:B------:R-:W-:-:S02]  /*cdc0*/  IMAD R10, R2, R7, R10 ;  /* 0x00000007020a7224 */ /* 0x000fc400078e020a */
[----:B------:R-:W-:Y:S02]  /*cdd0*/  IMAD.MOV R6, RZ, RZ, -R6 ;  /* 0x000000ffff067224 */ /* 0x000fe400078e0a06 */
[----:B------:R-:W-:Y:S01]  /*cde0*/  @!P3 IMAD.IADD R8, R8, 0x1, -R2 ;  /* 0x000000010808b824 */ /* 0x000fe200078e0a02 */
[C---:B------:R-:W-:Y:S01]  /*cdf0*/  ISETP.GT.U32.AND P3, PT, R2.reuse, R10, PT ;  /* 0x0000000a0200720c */ /* 0x040fe20003f64070 */
[----:B------:R-:W-:Y:S02]  /*ce00*/  IMAD R4, R2, R6, R4 ;  /* 0x0000000602047224 */ /* 0x000fe400078e0204 */
[----:B------:R-:W-:Y:S02]  /*ce10*/  @!P4 IMAD.IADD R180, R180, 0x1, -R2 ;  /* 0x00000001b4b4c824 */ /* 0x000fe400078e0a02 */
[----:B------:R-:W-:Y:S01]  /*ce20*/  IMAD.HI.U32 R6, R9, R179, RZ ;  /* 0x000000b309067227 */ /* 0x000fe200078e00ff */
[----:B------:R-:W-:-:S03]  /*ce30*/  ISETP.GT.U32.AND P4, PT, R2, R4, PT ;  /* 0x000000040200720c */ /* 0x000fc60003f84070 */
[----:B------:R-:W-:Y:S02]  /*ce40*/  IMAD.MOV.U32 R13, RZ, RZ, R182 ;  /* 0x000000ffff0d7224 */ /* 0x000fe400078e00b6 */
[--C-:B------:R-:W-:Y:S01]  /*ce50*/  @!P6 IMAD.IADD R181, R181, 0x1, -R2.reuse ;  /* 0x00000001b5b5e824 */ /* 0x100fe200078e0a02 */
[----:B------:R-:W-:Y:S01]  /*ce60*/  ISETP.GE.AND P6, PT, R3, RZ, PT ;  /* 0x000000ff0300720c */ /* 0x000fe20003fc6270 */
[----:B------:R-:W-:Y:S01]  /*ce70*/  @!P3 IMAD.IADD R10, R10, 0x1, -R2 ;  /* 0x000000010a0ab824 */ /* 0x000fe200078e0a02 */
[----:B------:R-:W-:Y:S01]  /*ce80*/  ISETP.GE.AND P3, PT, R11, RZ, PT ;  /* 0x000000ff0b00720c */ /* 0x000fe20003f66270 */
[----:B------:R-:W-:-:S04]  /*ce90*/  IMAD.HI.U32 R7, R9, R184, RZ ;  /* 0x000000b809077227 */ /* 0x000fc800078e00ff */
[----:B------:R-:W-:Y:S02]  /*cea0*/  VIADD R3, R0, 0x103 ;  /* 0x0000010300037836 */ /* 0x000fe40000000000 */
[----:B------:R-:W-:Y:S02]  /*ceb0*/  IMAD.MOV R6, RZ, RZ, -R6 ;  /* 0x000000ffff067224 */ /* 0x000fe400078e0a06 */
[----:B------:R-:W-:Y:S02]  /*cec0*/  @!P4 IMAD.IADD R4, R4, 0x1, -R2 ;  /* 0x000000010404c824 */ /* 0x000fe400078e0a02 */
[----:B0-----:R-:W-:Y:S02]  /*ced0*/  IMAD.MOV.U32 R12, RZ, RZ, R8 ;  /* 0x000000ffff0c7224 */ /* 0x001fe400078e0008 */
[----:B------:R-:W-:Y:S01]  /*cee0*/  @!P0 IMAD.MOV R13, RZ, RZ, -R13 ;  /* 0x000000ffff0d8224 */ /* 0x000fe200078e0a0d */
[----:B------:R-:W-:Y:S01]  /*cef0*/  ISETP.GT.U32.AND P0, PT, R2, R10, PT ;  /* 0x0000000a0200720c */ /* 0x000fe20003f04070 */
[----:B------:R-:W-:-:S02]  /*cf00*/  IMAD.MOV R7, RZ, RZ, -R7 ;  /* 0x000000ffff077224 */ /* 0x000fc400078e0a07 */
[----:B------:R-:W-:Y:S01]  /*cf10*/  VIADD R11, R0, 0x102 ;  /* 0x00000102000b7836 */ /* 0x000fe20000000000 */
[----:B------:R0:W-:Y:S01]  /*cf20*/  STL [R1+0xa0], R13 ;  /* 0x0000a00d01007387 */ /* 0x0001e20000100800 */
[C---:B------:R-:W-:Y:S01]  /*cf30*/  IMAD R179, R2.reuse, R6, R179 ;  /* 0x0000000602b37224 */ /* 0x040fe200078e02b3 */
[----:B------:R-:W-:Y:S01]  /*cf40*/  IABS R6, R3 ;  /* 0x0000000300067213 */ /* 0x000fe20000000000 */
[----:B------:R-:W-:Y:S01]  /*cf50*/  @!P2 IMAD.MOV R12, RZ, RZ, -R12 ;  /* 0x000000ffff0ca224 */ /* 0x000fe200078e0a0c */
[C---:B------:R-:W-:Y:S01]  /*cf60*/  ISETP.GT.U32.AND P2, PT, R2.reuse, R4, PT ;  /* 0x000000040200720c */ /* 0x040fe20003f44070 */
[C---:B------:R-:W-:Y:S01]  /*cf70*/  IMAD R184, R2.reuse, R7, R184 ;  /* 0x0000000702b87224 */ /* 0x040fe200078e02b8 */
[----:B------:R-:W-:Y:S01]  /*cf80*/  IABS R7, R11 ;  /* 0x0000000b00077213 */ /* 0x000fe20000000000 */
[----:B------:R-:W-:Y:S01]  /*cf90*/  IMAD.HI.U32 R8, R9, R6, RZ ;  /* 0x0000000609087227 */ /* 0x000fe200078e00ff */
[----:B------:R1:W-:Y:S01]  /*cfa0*/  STL [R1+0xb8], R12 ;  /* 0x0000b80c01007387 */ /* 0x0003e20000100800 */
[----:B------:R-:W-:-:S02]  /*cfb0*/  ISETP.GT.U32.AND P4, PT, R2, R179, PT ;  /* 0x000000b30200720c */ /* 0x000fc40003f84070 */
[----:B0-----:R-:W-:Y:S02]  /*cfc0*/  IMAD.MOV.U32 R13, RZ, RZ, R181 ;  /* 0x000000ffff0d7224 */ /* 0x001fe400078e00b5 */
[----:B------:R-:W-:Y:S01]  /*cfd0*/  @!P0 IMAD.IADD R10, R10, 0x1, -R2 ;  /* 0x000000010a0a8824 */ /* 0x000fe200078e0a02 */
[----:B------:R-:W-:Y:S01]  /*cfe0*/  ISETP.GE.AND P0, PT, R177, RZ, PT ;  /* 0x000000ffb100720c */ /* 0x000fe20003f06270 */
[----:B------:R-:W-:Y:S01]  /*cff0*/  @!P5 IMAD.MOV R13, RZ, RZ, -R13 ;  /* 0x000000ffff0dd224 */ /* 0x000fe200078e0a0d */
[----:B------:R-:W-:Y:S01]  /*d000*/  ISETP.GT.U32.AND P5, PT, R2, R184, PT ;  /* 0x000000b80200720c */ /* 0x000fe20003fa4070 */
[----:B------:R-:W-:Y:S02]  /*d010*/  IMAD.MOV R8, RZ, RZ, -R8 ;  /* 0x000000ffff087224 */ /* 0x000fe400078e0a08 */
[----:B-1----:R-:W-:Y:S01]  /*d020*/  IMAD.MOV.U32 R12, RZ, RZ, R180 ;  /* 0x000000ffff0c7224 */ /* 0x002fe200078e00b4 */
[----:B------:R0:W-:Y:S01]  /*d030*/  STL [R1+0xa8], R13 ;  /* 0x0000a80d01007387 */ /* 0x0001e20000100800 */
[----:B------:R-:W-:-:S04]  /*d040*/  IMAD.HI.U32 R180, R9, R7, RZ ;  /* 0x0000000709b47227 */ /* 0x000fc800078e00ff */
[----:B------:R-:W-:Y:S01]  /*d050*/  @!P1 IMAD.MOV R12, RZ, RZ, -R12 ;  /* 0x000000ffff0c9224 */ /* 0x000fe200078e0a0c */
[----:B------:R-:W-:Y:S01]  /*d060*/  ISETP.GE.AND P1, PT, R178, RZ, PT ;  /* 0x000000ffb200720c */ /* 0x000fe20003f26270 */
[----:B------:R-:W-:Y:S02]  /*d070*/  IMAD.MOV R180, RZ, RZ, -R180 ;  /* 0x000000ffffb47224 */ /* 0x000fe400078e0ab4 */
[----:B------:R-:W-:Y:S01]  /*d080*/  @!P2 IMAD.IADD R4, R4, 0x1, -R2 ;  /* 0x000000010404a824 */ /* 0x000fe200078e0a02 */
[----:B------:R1:W-:Y:S01]  /*d090*/  STL [R1+0xb4], R12 ;  /* 0x0000b40c01007387 */ /* 0x0003e20000100800 */
[C---:B------:R-:W-:Y:S01]  /*d0a0*/  IMAD R6, R2.reuse, R8, R6 ;  /* 0x0000000802067224 */ /* 0x040fe200078e0206 */
[----:B------:R-:W-:Y:S01]  /*d0b0*/  ISETP.GE.AND P2, PT, R3, RZ, PT ;  /* 0x000000ff0300720c */ /* 0x000fe20003f46270 */
[----:B0-----:R-:W-:Y:S02]  /*d0c0*/  IMAD.MOV.U32 R13, RZ, RZ, R10 ;  /* 0x000000ffff0d7224 */ /* 0x001fe400078e000a */
[----:B------:R-:W-:-:S02]  /*d0d0*/  IMAD R7, R2, R180, R7 ;  /* 0x000000b402077224 */ /* 0x000fc400078e0207 */
[----:B------:R-:W-:Y:S01]  /*d0e0*/  @!P6 IMAD.MOV R13, RZ, RZ, -R13 ;  /* 0x000000ffff0de224 */ /* 0x000fe200078e0a0d */
[----:B------:R-:W-:Y:S01]  /*d0f0*/  ISETP.GT.U32.AND P6, PT, R2, R6, PT ;  /* 0x000000060200720c */ /* 0x000fe20003fc4070 */
[----:B------:R-:W-:Y:S02]  /*d100*/  @!P5 IMAD.IADD R184, R184, 0x1, -R2 ;  /* 0x00000001b8b8d824 */ /* 0x000fe400078e0a02 */
[----:B-1----:R-:W-:Y:S01]  /*d110*/  IMAD.MOV.U32 R12, RZ, RZ, R4 ;  /* 0x000000ffff0c7224 */ /* 0x002fe200078e0004 */
[----:B------:R-:W-:Y:S01]  /*d120*/  STL [R1+0xac], R13 ;  /* 0x0000ac0d01007387 */ /* 0x000fe20000100800 */
[----:B------:R-:W-:Y:S01]  /*d130*/  VIADD R3, R0, 0x101 ;  /* 0x0000010100037836 */ /* 0x000fe20000000000 */
[C---:B------:R-:W-:Y:S01]  /*d140*/  ISETP.GT.U32.AND P5, PT, R2.reuse, R184, PT ;  /* 0x000000b80200720c */ /* 0x040fe20003fa4070 */
[----:B------:R-:W-:Y:S01]  /*d150*/  @!P3 IMAD.MOV R12, RZ, RZ, -R12 ;  /* 0x000000ffff0cb224 */ /* 0x000fe200078e0a0c */
[----:B------:R-:W-:Y:S01]  /*d160*/  ISETP.GT.U32.AND P3, PT, R2, R7, PT ;  /* 0x000000070200720c */ /* 0x000fe20003f64070 */
[----:B------:R-:W-:Y:S01]  /*d170*/  VIADD R8, R0, 0x100 ;  /* 0x0000010000087836 */ /* 0x000fe20000000000 */
[----:B------:R-:W-:Y:S01]  /*d180*/  IABS R10, R3 ;  /* 0x00000003000a7213 */ /* 0x000fe20000000000 */
[--C-:B------:R-:W-:Y:S01]  /*d190*/  @!P4 IMAD.IADD R179, R179, 0x1, -R2.reuse ;  /* 0x00000001b3b3c824 */ /* 0x100fe200078e0a02 */
[----:B------:R0:W-:Y:S01]  /*d1a0*/  STL [R1+0xb0], R12 ;  /* 0x0000b00c01007387 */ /* 0x0001e20000100800 */
[----:B------:R-:W-:Y:S01]  /*d1b0*/  @!P6 IMAD.IADD R6, R6, 0x1, -R2 ;  /* 0x000000010606e824 */ /* 0x000fe200078e0a02 */
[----:B------:R-:W-:Y:S01]  /*d1c0*/  IABS R4, R8 ;  /* 0x0000000800047213 */ /* 0x000fe20000000000 */
[----:B------:R-:W-:Y:S01]  /*d1d0*/  IMAD.HI.U32 R178, R9, R10, RZ ;  /* 0x0000000a09b27227 */ /* 0x000fe200078e00ff */
[----:B------:R-:W-:-:S02]  /*d1e0*/  ISETP.GT.U32.AND P4, PT, R2, R179, PT ;  /* 0x000000b30200720c */ /* 0x000fc40003f84070 */
[----:B------:R-:W-:Y:S01]  /*d1f0*/  ISETP.GT.U32.AND P6, PT, R2, R6, PT ;  /* 0x000000060200720c */ /* 0x000fe20003fc4070 */
[--C-:B------:R-:W-:Y:S01]  /*d200*/  @!P5 IMAD.IADD R184, R184, 0x1, -R2.reuse ;  /* 0x00000001b8b8d824 */ /* 0x100fe200078e0a02 */
[----:B------:R-:W-:Y:S01]  /*d210*/  ISETP.GE.AND P5, PT, R3, RZ, PT ;  /* 0x000000ff0300720c */ /* 0x000fe20003fa6270 */
[----:B------:R-:W-:Y:S02]  /*d220*/  @!P3 IMAD.IADD R7, R7, 0x1, -R2 ;  /* 0x000000010707b824 */ /* 0x000fe400078e0a02 */
[----:B------:R-:W-:-:S03]  /*d230*/  IMAD.HI.U32 R3, R9, R4, RZ ;  /* 0x0000000409037227 */ /* 0x000fc600078e00ff */
[C---:B------:R-:W-:Y:S01]  /*d240*/  ISETP.GT.U32.AND P3, PT, R2.reuse, R7, PT ;  /* 0x000000070200720c */ /* 0x040fe20003f64070 */
[----:B------:R-:W-:Y:S02]  /*d250*/  IMAD.MOV R178, RZ, RZ, -R178 ;  /* 0x000000ffffb27224 */ /* 0x000fe400078e0ab2 */
[----:B------:R-:W-:Y:S02]  /*d260*/  IMAD.MOV R3, RZ, RZ, -R3 ;  /* 0x000000ffff037224 */ /* 0x000fe400078e0a03 */
[C---:B------:R-:W-:Y:S02]  /*d270*/  IMAD R10, R2.reuse, R178, R10 ;  /* 0x000000b2020a7224 */ /* 0x040fe400078e020a */
[----:B------:R-:W-:Y:S02]  /*d280*/  IMAD R4, R2, R3, R4 ;  /* 0x0000000302047224 */ /* 0x000fe400078e0204 */
[--C-:B------:R-:W-:Y:S01]  /*d290*/  @!P6 IMAD.IADD R6, R6, 0x1, -R2.reuse ;  /* 0x000000010606e824 */ /* 0x100fe200078e0a02 */
[----:B------:R-:W-:Y:S01]  /*d2a0*/  ISETP.GT.U32.AND P6, PT, R2, R10, PT ;  /* 0x0000000a0200720c */ /* 0x000fe20003fc4070 */
[----:B------:R-:W-:Y:S01]  /*d2b0*/  @!P4 IMAD.IADD R179, R179, 0x1, -R2 ;  /* 0x00000001b3b3c824 */ /* 0x000fe200078e0a02 */
[----:B------:R-:W-:Y:S01]  /*d2c0*/  ISETP.GE.AND P4, PT, R11, RZ, PT ;  /* 0x000000ff0b00720c */ /* 0x000fe20003f86270 */
[----:B------:R-:W-:-:S02]  /*d2d0*/  VIADD R11, R0, 0xff ;  /* 0x000000ff000b7836 */ /* 0x000fc40000000000 */
[----:B------:R-:W-:Y:S01]  /*d2e0*/  @!P3 IMAD.IADD R7, R7, 0x1, -R2 ;  /* 0x000000010707b824 */ /* 0x000fe200078e0a02 */
[----:B------:R-:W-:Y:S01]  /*d2f0*/  ISETP.GT.U32.AND P3, PT, R2, R4, PT ;  /* 0x000000040200720c */ /* 0x000fe20003f64070 */
[----:B0-----:R-:W-:Y:S01]  /*d300*/  IMAD.MOV.U32 R12, RZ, RZ, R179 ;  /* 0x000000ffff0c7224 */ /* 0x001fe200078e00b3 */
[----:B------:R-:W-:Y:S01]  /*d310*/  IABS R177, R11 ;  /* 0x0000000b00b17213 */ /* 0x000fe20000000000 */
[----:B------:R-:W-:Y:S02]  /*d320*/  VIADD R179, R0, 0xfe ;  /* 0x000000fe00b37836 */ /* 0x000fe40000000000 */
[----:B------:R-:W-:Y:S01]  /*d330*/  @!P1 IMAD.MOV R12, RZ, RZ, -R12 ;  /* 0x000000ffff0c9224 */ /* 0x000fe200078e0a0c */
[----:B------:R-:W-:Y:S01]  /*d340*/  ISETP.GE.AND P1, PT, R8, RZ, PT ;  /* 0x000000ff0800720c */ /* 0x000fe20003f26270 */
[----:B------:R-:W-:Y:S01]  /*d350*/  IMAD.HI.U32 R8, R9, R177, RZ ;  /* 0x000000b109087227 */ /* 0x000fe200078e00ff */
[----:B------:R-:W-:Y:S02]  /*d360*/  IABS R182, R179 ;  /* 0x000000b300b67213 */ /* 0x000fe40000000000 */
[----:B------:R0:W-:Y:S01]  /*d370*/  STL [R1+0x724], R12 ;  /* 0x0007240c01007387 */ /* 0x0001e20000100800 */
[----:B------:R-:W-:-:S02]  /*d380*/  @!P6 IMAD.IADD R10, R10, 0x1, -R2 ;  /* 0x000000010a0ae824 */ /* 0x000fc400078e0a02 */
[----:B------:R-:W-:Y:S02]  /*d390*/  VIADD R180, R0, 0xfd ;  /* 0x000000fd00b47836 */ /* 0x000fe40000000000 */
[----:B------:R-:W-:Y:S02]  /*d3a0*/  IMAD.MOV R8, RZ, RZ, -R8 ;  /* 0x000000ffff087224 */ /* 0x000fe400078e0a08 */
[----:B------:R-:W-:Y:S01]  /*d3b0*/  @!P3 IMAD.IADD R4, R4, 0x1, -R2 ;  /* 0x000000010404b824 */ /* 0x000fe200078e0a02 */
[C---:B------:R-:W-:Y:S01]  /*d3c0*/  ISETP.GT.U32.AND P3, PT, R2.reuse, R10, PT ;  /* 0x0000000a0200720c */ /* 0x040fe20003f64070 */
[----:B------:R-:W-:Y:S01]  /*d3d0*/  IMAD R177, R2, R8, R177 ;  /* 0x0000000802b17224 */ /* 0x000fe200078e02b1 */
[----:B------:R-:W-:Y:S01]  /*d3e0*/  IABS R181, R180 ;  /* 0x000000b400b57213 */ /* 0x000fe20000000000 */
[----:B0-----:R-:W-:Y:S02]  /*d3f0*/  IMAD.MOV.U32 R12, RZ, RZ, R184 ;  /* 0x000000ffff0c7224 */ /* 0x001fe400078e00b8 */
[----:B------:R-:W-:Y:S01]  /*d400*/  VIADD R3, R0, 0xfc ;  /* 0x000000fc00037836 */ /* 0x000fe20000000000 */
[----:B------:R-:W-:Y:S01]  /*d410*/  ISETP.GT.U32.AND P6, PT, R2, R177, PT ;  /* 0x000000b10200720c */ /* 0x000fe20003fc4070 */
[----:B------:R-:W-:Y:S01]  /*d420*/  @!P0 IMAD.MOV R12, RZ, RZ, -R12 ;  /* 0x000000ffff0c8224 */ /* 0x000fe200078e0a0c */
[----:B------:R-:W-:Y:S01]  /*d430*/  ISETP.GE.AND P0, PT, R11, RZ, PT ;  /* 0x000000ff0b00720c */ /* 0x000fe20003f06270 */
[----:B------:R-:W-:Y:S01]  /*d440*/  IMAD.HI.U32 R185, R9, R182, RZ ;  /* 0x000000b609b97227 */ /* 0x000fe200078e00ff */
[----:B------:R-:W-:-:S02]  /*d450*/  IABS R8, R3 ;  /* 0x0000000300087213 */ /* 0x000fc40000000000 */
[----:B------:R0:W-:Y:S01]  /*d460*/  STL [R1+0xa4], R12 ;  /* 0x0000a40c01007387 */ /* 0x0001e20000100800 */
[----:B------:R-:W-:-:S04]  /*d470*/  IMAD.HI.U32 R183, R9, R181, RZ ;  /* 0x000000b509b77227 */ /* 0x000fc800078e00ff */
[----:B------:R-:W-:Y:S02]  /*d480*/  IMAD.MOV R185, RZ, RZ, -R185 ;  /* 0x000000ffffb97224 */ /* 0x000fe400078e0ab9 */
[----:B------:R-:W-:Y:S02]  /*d490*/  VIADD R178, R0, 0xfb ;  /* 0x000000fb00b27836 */ /* 0x000fe40000000000 */
[----:B------:R-:W-:Y:S02]  /*d4a0*/  IMAD.MOV R183, RZ, RZ, -R183 ;  /* 0x000000ffffb77224 */ /* 0x000fe400078e0ab7 */
[----:B0-----:R-:W-:Y:S02]  /*d4b0*/  IMAD.MOV.U32 R12, RZ, RZ, R6 ;  /* 0x000000ffff0c7224 */ /* 0x001fe400078e0006 */
[----:B------:R-:W-:Y:S01]  /*d4c0*/  IMAD R11, R2, R185, R182 ;  /* 0x000000b9020b7224 */ /* 0x000fe200078e02b6 */
[----:B------:R-:W-:Y:S01]  /*d4d0*/  IABS R182, R178 ;  /* 0x000000b200b67213 */ /* 0x000fe20000000000 */
[----:B------:R-:W-:-:S02]  /*d4e0*/  @!P2 IMAD.MOV R12, RZ, RZ, -R12 ;  /* 0x000000ffff0ca224 */ /* 0x000fc400078e0a0c */
[----:B------:R-:W-:Y:S01]  /*d4f0*/  @!P3 IMAD.IADD R10, R10, 0x1, -R2 ;  /* 0x000000010a0ab824 */ /* 0x000fe200078e0a02 */
[C---:B------:R-:W-:Y:S01]  /*d500*/  ISETP.GT.U32.AND P3, PT, R2.reuse, R11, PT ;  /* 0x0000000b0200720c */ /* 0x040fe20003f64070 */
[----:B------:R-:W-:Y:S01]  /*d510*/  IMAD.MOV.U32 R184, RZ, RZ, R8 ;  /* 0x000000ffffb87224 */ /* 0x000fe200078e0008 */
[----:B------:R0:W-:Y:S01]  /*d520*/  STL [R1+0x98], R12 ;  /* 0x0000980c01007387 */ /* 0x0001e20000100800 */
[----:B------:R-:W-:Y:S02]  /*d530*/  IMAD R8, R2, R183, R181 ;  /* 0x000000b702087224 */ /* 0x000fe400078e02b5 */
[----:B------:R-:W-:-:S04]  /*d540*/  IMAD.HI.U32 R6, R9, R184, RZ ;  /* 0x000000b809067227 */ /* 0x000fc800078e00ff */
[----:B------:R-:W-:Y:S01]  /*d550*/  @!P6 IMAD.IADD R177, R177, 0x1, -R2 ;  /* 0x00000001b1b1e824 */ /* 0x000fe200078e0a02 */
[C---:B------:R-:W-:Y:S01]  /*d560*/  ISETP.GT.U32.AND P6, PT, R2.reuse, R4, PT ;  /* 0x000000040200720c */ /* 0x040fe20003fc4070 */
[----:B------:R-:W-:Y:S02]  /*d570*/  IMAD.MOV.U32 R13, RZ, RZ, R7 ;  /* 0x000000ffff0d7224 */ /* 0x000fe400078e0007 */
[----:B0-----:R-:W-:Y:S01]  /*d580*/  IMAD.MOV.U32 R12, RZ, RZ, R10 ;  /* 0x000000ffff0c7224 */ /* 0x001fe200078e000a */
[----:B------:R-:W-:Y:S01]  /*d590*/  ISETP.GT.U32.AND P2, PT, R2, R177, PT ;  /* 0x000000b10200720c */ /* 0x000fe20003f44070 */
[----:B------:R-:W-:-:S04]  /*d5a0*/  IMAD.HI.U32 R7, R9, R182, RZ ;  /* 0x000000b609077227 */ /* 0x000fc800078e00ff */
[----:B------:R-:W-:Y:S01]  /*d5b0*/  @!P5 IMAD.MOV R12, RZ, RZ, -R12 ;  /* 0x000000ffff0cd224 */ /* 0x000fe200078e0a0c */
[C---:B------:R-:W-:Y:S01]  /*d5c0*/  ISETP.GT.U32.AND P5, PT, R2.reuse, R8, PT ;  /* 0x000000080200720c */ /* 0x040fe20003fa4070 */
[----:B------:R-:W-:Y:S02]  /*d5d0*/  IMAD.MOV R6, RZ, RZ, -R6 ;  /* 0x000000ffff067224 */ /* 0x000fe400078e0a06 */
[----:B------:R-:W-:Y:S02]  /*d5e0*/  IMAD.MOV R10, RZ, RZ, -R7 ;  /* 0x000000ffff0a7224 */ /* 0x000fe400078e0a07 */
[C---:B------:R-:W-:Y:S02]  /*d5f0*/  IMAD R7, R2.reuse, R6, R184 ;  /* 0x0000000602077224 */ /* 0x040fe400078e02b8 */
[--C-:B------:R-:W-:Y:S02]  /*d600*/  @!P3 IMAD.IADD R11, R11, 0x1, -R2.reuse ;  /* 0x000000010b0bb824 */ /* 0x100fe400078e0a02 */
[----:B------:R-:W-:Y:S01]  /*d610*/  @!P4 IMAD.MOV R13, RZ, RZ, -R13 ;  /* 0x000000ffff0dc224 */ /* 0x000fe200078e0a0d */
[----:B------:R-:W-:Y:S01]  /*d620*/  ISETP.GT.U32.AND P3, PT, R2, R7, PT ;  /* 0x000000070200720c */ /* 0x000fe20003f64070 */
[--C-:B------:R-:W-:Y:S01]  /*d630*/  @!P6 IMAD.IADD R4, R4, 0x1, -R2.reuse ;  /* 0x000000010404e824 */ /* 0x100fe200078e0a02 */
[----:B------:R-:W-:Y:S01]  /*d640*/  ISETP.GE.AND P4, PT, R179, RZ, PT ;  /* 0x000000ffb300720c */ /* 0x000fe20003f86270 */
[--C-:B------:R-:W-:Y:S01]  /*d650*/  @!P5 IMAD.IADD R8, R8, 0x1, -R2.reuse ;  /* 0x000000010808d824 */ /* 0x100fe200078e0a02 */
[----:B------:R-:W-:Y:S01]  /*d660*/  ISETP.GT.U32.AND P5, PT, R2, R11, PT ;  /* 0x0000000b0200720c */ /* 0x000fe20003fa4070 */
[----:B------:R-:W-:Y:S01]  /*d670*/  STL [R1+0x94], R13 ;  /* 0x0000940d01007387 */ /* 0x000fe20000100800 */
[----:B------:R-:W-:Y:S01]  /*d680*/  VIADD R179, R0, 0xfa ;  /* 0x000000fa00b37836 */ /* 0x000fe20000000000 */
[----:B------:R-:W-:Y:S01]  /*d690*/  ISETP.GE.AND P6, PT, R180, RZ, PT ;  /* 0x000000ffb400720c */ /* 0x000fe20003fc6270 */
[----:B------:R-:W-:Y:S01]  /*d6a0*/  @!P2 IMAD.IADD R177, R177, 0x1, -R2 ;  /* 0x00000001b1b1a824 */ /* 0x000fe200078e0a02 */
[----:B------:R0:W-:Y:S01]  /*d6b0*/  STL [R1+0x90], R12 ;  /* 0x0000900c01007387 */ /* 0x0001e20000100800 */
[----:B------:R-:W-:Y:S01]  /*d6c0*/  ISETP.GE.AND P2, PT, R3, RZ, PT ;  /* 0x000000ff0300720c */ /* 0x000fe20003f46270 */
[----:B------:R-:W-:Y:S01]  /*d6d0*/  IMAD R3, R2, R10, R182 ;  /* 0x0000000a02037224 */ /* 0x000fe200078e02b6 */
[----:B------:R-:W-:Y:S01]  /*d6e0*/  IABS R182, R179 ;  /* 0x000000b300b67213 */ /* 0x000fe20000000000 */
[----:B------:R-:W-:-:S02]  /*d6f0*/  @!P3 IMAD.IADD R7, R7, 0x1, -R2 ;  /* 0x000000010707b824 */ /* 0x000fc400078e0a02 */
[----:B------:R-:W-:Y:S02]  /*d700*/  VIADD R6, R0, 0xf7 ;  /* 0x000000f700067836 */ /* 0x000fe40000000000 */
[----:B------:R-:W-:Y:S01]  /*d710*/  @!P5 IMAD.IADD R11, R11, 0x1, -R2 ;  /* 0x000000010b0bd824 */ /* 0x000fe200078e0a02 */
[C---:B------:R-:W-:Y:S01]  /*d720*/  ISETP.GT.U32.AND P3, PT, R2.reuse, R7, PT ;  /* 0x000000070200720c */ /* 0x040fe20003f64070 */
[----:B0-----:R-:W-:Y:S01]  /*d730*/  IMAD.MOV.U32 R12, RZ, RZ, R4 ;  /* 0x000000ffff0c7224 */ /* 0x001fe200078e0004 */
[----:B------:R-:W-:Y:S01]  /*d740*/  ISETP.GT.U32.AND P5, PT, R2, R3, PT ;  /* 0x000000030200720c */ /* 0x000fe20003fa4070 */
[----:B------:R-:W-:Y:S01]  /*d750*/  IMAD.HI.U32 R184, R9, R182, RZ ;  /* 0x000000b609b87227 */ /* 0x000fe200078e00ff */
[----:B------:R-:W-:-:S03]  /*d760*/  IABS R180, R6 ;  /* 0x0000000600b47213 */ /* 0x000fc60000000000 */
[----:B------:R-:W-:Y:S01]  /*d770*/  @!P1 IMAD.MOV R12, RZ, RZ, -R12 ;  /* 0x000000ffff0c9224 */ /* 0x000fe200078e0a0c */
[----:B------:R-:W-:Y:S01]  /*d780*/  ISETP.GT.U32.AND P1, PT, R2, R8, PT ;  /* 0x000000080200720c */ /* 0x000fe20003f24070 */
[C---:B------:R-:W-:Y:S02]  /*d790*/  VIADD R4, R0.reuse, 0xf8 ;  /* 0x000000f800047836 */ /* 0x040fe40000000000 */
[----:B------:R-:W-:Y:S01]  /*d7a0*/  IMAD.MOV R184, RZ, RZ, -R184 ;  /* 0x000000ffffb87224 */ /* 0x000fe200078e0ab8 */
[----:B------:R0:W-:Y:S01]  /*d7b0*/  STL [R1+0x8c], R12 ;  /* 0x00008c0c01007387 */ /* 0x0001e20000100800 */
[----:B------:R-:W-:Y:S01]  /*d7c0*/  IMAD.MOV.U32 R13, RZ, RZ, R177 ;  /* 0x000000ffff0d7224 */ /* 0x000fe200078e00b1 */
[----:B------:R-:W-:Y:S01]  /*d7d0*/  IABS R181, R4 ;  /* 0x0000000400b57213 */ /* 0x000fe20000000000 */
[----:B------:R-:W-:Y:S02]  /*d7e0*/  VIADD R10, R0, 0xf9 ;  /* 0x000000f9000a7836 */ /* 0x000fe40000000000 */
[----:B------:R-:W-:-:S02]  /*d7f0*/  @!P3 IMAD.IADD R7, R7, 0x1, -R2 ;  /* 0x000000010707b824 */ /* 0x000fc400078e0a02 */
[--C-:B------:R-:W-:Y:S01]  /*d800*/  @!P5 IMAD.IADD R3, R3, 0x1, -R2.reuse ;  /* 0x000000010303d824 */ /* 0x100fe200078e0a02 */
[----:B------:R-:W-:Y:S01]  /*d810*/  IABS R183, R10 ;  /* 0x0000000a00b77213 */ /* 0x000fe20000000000 */
[----:B------:R-:W-:Y:S01]  /*d820*/  @!P1 IMAD.IADD R8, R8, 0x1, -R2 ;  /* 0x0000000108089824 */ /* 0x000fe200078e0a02 */
[----:B------:R-:W-:Y:S01]  /*d830*/  ISETP.GE.AND P1, PT, R178, RZ, PT ;  /* 0x000000ffb200720c */ /* 0x000fe20003f26270 */
[C---:B------:R-:W-:Y:S01]  /*d840*/  IMAD R178, R2.reuse, R184, R182 ;  /* 0x000000b802b27224 */ /* 0x040fe200078e02b6 */
[----:B------:R-:W-:Y:S01]  /*d850*/  ISETP.GE.AND P5, PT, R179, RZ, PT ;  /* 0x000000ffb300720c */ /* 0x000fe20003fa6270 */
[----:B0-----:R-:W-:Y:S02]  /*d860*/  IMAD.MOV.U32 R12, RZ, RZ, R11 ;  /* 0x000000ffff0c7224 */ /* 0x001fe400078e000b */
[----:B------:R-:W-:Y:S01]  /*d870*/  IMAD.HI.U32 R185, R9, R181, RZ ;  /* 0x000000b509b97227 */ /* 0x000fe200078e00ff */
[----:B------:R-:W-:-:S03]  /*d880*/  ISETP.GT.U32.AND P3, PT, R2, R178, PT ;  /* 0x000000b20200720c */ /* 0x000fc60003f64070 */
[----:B------:R-:W-:Y:S01]  /*d890*/  @!P0 IMAD.MOV R13, RZ, RZ, -R13 ;  /* 0x000000ffff0d8224 */ /* 0x000fe200078e0a0d */
[----:B------:R-:W-:Y:S01]  /*d8a0*/  ISETP.GT.U32.AND P0, PT, R2, R3, PT ;  /* 0x000000030200720c */ /* 0x000fe20003f04070 */
[----:B------:R-:W-:Y:S02]  /*d8b0*/  @!P4 IMAD.MOV R12, RZ, RZ, -R12 ;  /* 0x000000ffff0cc224 */ /* 0x000fe400078e0a0c */
[C---:B------:R-:W-:Y:S01]  /*d8c0*/  IMAD.HI.U32 R184, R9.reuse, R180, RZ ;  /* 0x000000b409b87227 */ /* 0x040fe200078e00ff */
[----:B------:R-:W-:Y:S03]  /*d8d0*/  STL [R1+0x88], R13 ;  /* 0x0000880d01007387 */ /* 0x000fe60000100800 */
[----:B------:R-:W-:Y:S01]  /*d8e0*/  IMAD.MOV R185, RZ, RZ, -R185 ;  /* 0x000000ffffb97224 */ /* 0x000fe200078e0ab9 */
[----:B------:R0:W-:Y:S01]  /*d8f0*/  STL [R1+0x84], R12 ;  /* 0x0000840c01007387 */ /* 0x0001e20000100800 */
[----:B------:R-:W-:-:S04]  /*d900*/  IMAD.HI.U32 R182, R9, R183, RZ ;  /* 0x000000b709b67227 */ /* 0x000fc800078e00ff */
[----:B------:R-:W-:Y:S02]  /*d910*/  IMAD.MOV R184, RZ, RZ, -R184 ;  /* 0x000000ffffb87224 */ /* 0x000fe400078e0ab8 */
[C---:B------:R-:W-:Y:S02]  /*d920*/  IMAD R181, R2.reuse, R185, R181 ;  /* 0x000000b902b57224 */ /* 0x040fe400078e02b5 */
[----:B------:R-:W-:Y:S02]  /*d930*/  IMAD.MOV R182, RZ, RZ, -R182 ;  /* 0x000000ffffb67224 */ /* 0x000fe400078e0ab6 */
[----:B0-----:R-:W-:Y:S02]  /*d940*/  IMAD.MOV.U32 R12, RZ, RZ, R8 ;  /* 0x000000ffff0c7224 */ /* 0x001fe400078e0008 */
[----:B------:R-:W-:Y:S02]  /*d950*/  IMAD R180, R2, R184, R180 ;  /* 0x000000b802b47224 */ /* 0x000fe400078e02b4 */
[----:B------:R-:W-:-:S02]  /*d960*/  @!P3 IMAD.IADD R178, R178, 0x1, -R2 ;  /* 0x00000001b2b2b824 */ /* 0x000fc400078e0a02 */
[----:B------:R-:W-:Y:S01]  /*d970*/  @!P6 IMAD.MOV R12, RZ, RZ, -R12 ;  /* 0x000000ffff0ce224 */ /* 0x000fe200078e0a0c */
[----:B------:R-:W-:Y:S01]  /*d980*/  ISETP.GT.U32.AND P6, PT, R2, R181, PT ;  /* 0x000000b50200720c */ /* 0x000fe20003fc4070 */
[----:B------:R-:W-:Y:S01]  /*d990*/  VIADD R179, R0, 0xf6 ;  /* 0x000000f600b37836 */ /* 0x000fe20000000000 */
[C---:B------:R-:W-:Y:S01]  /*d9a0*/  ISETP.GT.U32.AND P3, PT, R2.reuse, R178, PT ;  /* 0x000000b20200720c */ /* 0x040fe20003f64070 */
[C---:B------:R-:W-:Y:S01]  /*d9b0*/  IMAD R182, R2.reuse, R182, R183 ;  /* 0x000000b602b67224 */ /* 0x040fe200078e02b7 */
[----:B------:R-:W-:Y:S01]  /*d9c0*/  STL [R1+0x80], R12 ;  /* 0x0000800c01007387 */ /* 0x000fe20000100800 */
        /* <DEDUP_REMOVED lines=8> */
[----:B------:R-:W-:Y:S01]  /*da50*/  IMAD.MOV.U32 R11, RZ, RZ, R184 ;  /* 0x000000ffff0b7224 */ /* 0x000fe200078e00b8 */
[----:B------:R0:W-:Y:S01]  /*da60*/  STL [R1+0x7c], R7 ;  /* 0x00007c0701007387 */ /* 0x0001e20000100800 */
[----:B------:R-:W-:Y:S01]  /*da70*/  @!P6 IMAD.IADD R181, R181, 0x1, -R2 ;  /* 0x00000001b5b5e824 */ /* 0x000fe200078e0a02 */
[----:B------:R-:W-:Y:S01]  /*da80*/  ISETP.GE.AND P2, PT, R10, RZ, PT ;  /* 0x000000ff0a00720c */ /* 0x000fe20003f46270 */
[----:B------:R-:W-:-:S04]  /*da90*/  IMAD.HI.U32 R8, R9, R11, RZ ;  /* 0x0000000b09087227 */ /* 0x000fc800078e00ff */
[--C-:B------:R-:W-:Y:S01]  /*daa0*/  @!P3 IMAD.IADD R178, R178, 0x1, -R2.reuse ;  /* 0x00000001b2b2b824 */ /* 0x100fe200078e0a02 */
[----:B------:R-:W-:Y:S01]  /*dab0*/  ISETP.GE.AND P3, PT, R4, RZ, PT ;  /* 0x000000ff0400720c */ /* 0x000fe20003f66270 */
[----:B------:R-:W-:Y:S01]  /*dac0*/  @!P0 IMAD.IADD R180, R180, 0x1, -R2 ;  /* 0x00000001b4b48824 */ /* 0x000fe200078e0a02 */
[----:B------:R-:W-:Y:S01]  /*dad0*/  ISETP.GT.U32.AND P0, PT, R2, R181, PT ;  /* 0x000000b50200720c */ /* 0x000fe20003f04070 */
[----:B0-----:R-:W-:Y:S02]  /*dae0*/  IMAD.MOV.U32 R7, RZ, RZ, R177 ;  /* 0x000000ffff077224 */ /* 0x001fe400078e00b1 */
[----:B------:R-:W-:Y:S02]  /*daf0*/  IMAD.MOV R8, RZ, RZ, -R8 ;  /* 0x000000ffff087224 */ /* 0x000fe400078e0a08 */
[----:B------:R-:W-:-:S04]  /*db00*/  IMAD.HI.U32 R4, R9, R7, RZ ;  /* 0x0000000709047227 */ /* 0x000fc800078e00ff */
[----:B------:R-:W-:Y:S01]  /*db10*/  @!P4 IMAD.IADD R182, R182, 0x1, -R2 ;  /* 0x00000001b6b6c824 */ /* 0x000fe200078e0a02 */
[----:B------:R-:W-:Y:S01]  /*db20*/  ISETP.GE.AND P4, PT, R6, RZ, PT ;  /* 0x000000ff0600720c */ /* 0x000fe20003f86270 */
[C---:B------:R-:W-:Y:S02]  /*db30*/  IMAD R8, R2.reuse, R8, R11 ;  /* 0x0000000802087224 */ /* 0x040fe400078e020b */
[----:B------:R-:W-:Y:S01]  /*db40*/  IMAD.MOV R4, RZ, RZ, -R4 ;  /* 0x000000ffff047224 */ /* 0x000fe200078e0a04 */
[C---:B------:R-:W-:Y:S01]  /*db50*/  ISETP.GT.U32.AND P6, PT, R2.reuse, R182, PT ;  /* 0x000000b60200720c */ /* 0x040fe20003fc4070 */
[----:B------:R-:W-:Y:S02]  /*db60*/  IMAD.MOV.U32 R11, RZ, RZ, R178 ;  /* 0x000000ffff0b7224 */ /* 0x000fe400078e00b2 */
[----:B------:R-:W-:Y:S02]  /*db70*/  IMAD.MOV.U32 R12, RZ, RZ, R3 ;  /* 0x000000ffff0c7224 */ /* 0x000fe400078e0003 */
[----:B------:R-:W-:-:S02]  /*db80*/  IMAD R3, R2, R4, R7 ;  /* 0x0000000402037224 */ /* 0x000fc400078e0207 */
[----:B------:R-:W-:Y:S01]  /*db90*/  @!P5 IMAD.MOV R11, RZ, RZ, -R11 ;  /* 0x000000ffff0bd224 */ /* 0x000fe200078e0a0b */
[----:B------:R-:W-:Y:S01]  /*dba0*/  ISETP.GT.U32.AND P5, PT, R2, R8, PT ;  /* 0x000000080200720c */ /* 0x000fe20003fa4070 */
[----:B------:R-:W-:Y:S02]  /*dbb0*/  VIADD R10, R0, 0xf4 ;  /* 0x000000f4000a7836 */ /* 0x000fe40000000000 */
[----:B------:R-:W-:Y:S01]  /*dbc0*/  @!P0 IMAD.IADD R181, R181, 0x1, -R2 ;  /* 0x00000001b5b58824 */ /* 0x000fe200078e0a02 */
[C---:B------:R-:W-:Y:S01]  /*dbd0*/  ISETP.GT.U32.AND P0, PT, R2.reuse, R3, PT ;  /* 0x000000030200720c */ /* 0x040fe20003f04070 */
[----:B------:R-:W-:Y:S01]  /*dbe0*/  @!P1 IMAD.MOV R12, RZ, RZ, -R12 ;  /* 0x000000ffff0c9224 */ /* 0x000fe200078e0a0c */
[----:B------:R-:W-:Y:S01]  /*dbf0*/  ISETP.GT.U32.AND P1, PT, R2, R180, PT ;  /* 0x000000b40200720c */ /* 0x000fe20003f24070 */
[----:B------:R-:W-:Y:S01]  /*dc00*/  VIADD R7, R0, 0xf3 ;  /* 0x000000f300077836 */ /* 0x000fe20000000000 */
[----:B------:R-:W-:Y:S01]  /*dc10*/  IABS R6, R10 ;  /* 0x0000000a00067213 */ /* 0x000fe20000000000 */
[----:B------:R-:W-:Y:S01]  /*dc20*/  @!P6 IMAD.IADD R182, R182, 0x1, -R2 ;  /* 0x00000001b6b6e824 */ /* 0x000fe200078e0a02 */
[----:B------:R0:W-:Y:S01]  /*dc30*/  STL [R1+0x78], R12 ;  /* 0x0000780c01007387 */ /* 0x0001e20000100800 */
[----:B------:R-:W-:Y:S01]  /*dc40*/  IMAD.MOV.U32 R13, RZ, RZ, R181 ;  /* 0x000000ffff0d7224 */ /* 0x000fe200078e00b5 */
[----:B------:R-:W-:Y:S01]  /*dc50*/  IABS R4, R7 ;  /* 0x0000000700047213 */ /* 0x000fe20000000000 */
[----:B------:R-:W-:Y:S01]  /*dc60*/  IMAD.HI.U32 R178, R9, R6, RZ ;  /* 0x0000000609b27227 */ /* 0x000fe200078e00ff */
[----:B------:R1:W-:Y:S01]  /*dc70*/  STL [R1+0x74], R11 ;  /* 0x0000740b01007387 */ /* 0x0003e20000100800 */
[----:B------:R-:W-:-:S02]  /*dc80*/  ISETP.GE.AND P6, PT, R179, RZ, PT ;  /* 0x000000ffb300720c */ /* 0x000fc40003fc6270 */
[----:B------:R-:W-:Y:S01]  /*dc90*/  @!P5 IMAD.IADD R8, R8, 0x1, -R2 ;  /* 0x000000010808d824 */ /* 0x000fe200078e0a02 */
[----:B------:R-:W-:Y:S01]  /*dca0*/  ISETP.GE.AND P5, PT, R10, RZ, PT ;  /* 0x000000ff0a00720c */ /* 0x000fe20003fa6270 */
[----:B------:R-:W-:Y:S02]  /*dcb0*/  IMAD.MOV R178, RZ, RZ, -R178 ;  /* 0x000000ffffb27224 */ /* 0x000fe400078e0ab2 */
[----:B0-----:R-:W-:Y:S02]  /*dcc0*/  IMAD.MOV.U32 R12, RZ, RZ, R182 ;  /* 0x000000ffff0c7224 */ /* 0x001fe400078e00b6 */
[----:B------:R-:W-:Y:S01]  /*dcd0*/  @!P0 IMAD.IADD R3, R3, 0x1, -R2 ;  /* 0x0000000103038824 */ /* 0x000fe200078e0a02 */
[----:B------:R-:W-:Y:S01]  /*dce0*/  ISETP.GT.U32.AND P0, PT, R2, R8, PT ;  /* 0x000000080200720c */ /* 0x000fe20003f04070 */
[----:B-1----:R-:W-:Y:S02]  /*dcf0*/  VIADD R11, R0, 0xf2 ;  /* 0x000000f2000b7836 */ /* 0x002fe40000000000 */
[----:B------:R-:W-:-:S03]  /*dd00*/  IMAD.HI.U32 R177, R9, R4, RZ ;  /* 0x0000000409b17227 */ /* 0x000fc600078e00ff */
[----:B------:R-:W-:Y:S01]  /*dd10*/  IABS R10, R11 ;  /* 0x0000000b000a7213 */ /* 0x000fe20000000000 */
[----:B------:R-:W-:Y:S01]  /*dd20*/  @!P2 IMAD.MOV R12, RZ, RZ, -R12 ;  /* 0x000000ffff0ca224 */ /* 0x000fe200078e0a0c */
[----:B------:R-:W-:Y:S01]  /*dd30*/  ISETP.GT.U32.AND P2, PT, R2, R3, PT ;  /* 0x000000030200720c */ /* 0x000fe20003f44070 */
[----:B------:R-:W-:Y:S01]  /*dd40*/  @!P1 IMAD.IADD R180, R180, 0x1, -R2 ;  /* 0x00000001b4b49824 */ /* 0x000fe200078e0a02 */
[----:B------:R-:W-:Y:S01]  /*dd50*/  ISETP.GE.AND P1, PT, R183, RZ, PT ;  /* 0x000000ffb700720c */ /* 0x000fe20003f26270 */
[C---:B------:R-:W-:Y:S01]  /*dd60*/  IMAD R6, R2.reuse, R178, R6 ;  /* 0x000000b202067224 */ /* 0x040fe200078e0206 */
[----:B------:R0:W-:Y:S01]  /*dd70*/  STL [R1+0x70], R12 ;  /* 0x0000700c01007387 */ /* 0x0001e20000100800 */
[----:B------:R-:W-:Y:S02]  /*dd80*/  IMAD.MOV R177, RZ, RZ, -R177 ;  /* 0x000000ffffb17224 */ /* 0x000fe400078e0ab1 */
[----:B------:R-:W-:Y:S01]  /*dd90*/  @!P3 IMAD.MOV R13, RZ, RZ, -R13 ;  /* 0x000000ffff0db224 */ /* 0x000fe200078e0a0d */
[C---:B------:R-:W-:Y:S01]  /*dda0*/  ISETP.GT.U32.AND P3, PT, R2.reuse, R6, PT ;  /* 0x000000060200720c */ /* 0x040fe20003f64070 */
[----:B------:R-:W-:-:S02]  /*ddb0*/  IMAD R4, R2, R177, R4 ;  /* 0x000000b102047224 */ /* 0x000fc400078e0204 */
[----:B------:R-:W-:Y:S01]  /*ddc0*/  IMAD.HI.U32 R177, R9, R10, RZ ;  /* 0x0000000a09b17227 */ /* 0x000fe200078e00ff */
[----:B------:R1:W-:Y:S03]  /*ddd0*/  STL [R1+0x60], R13 ;  /* 0x0000600d01007387 */ /* 0x0003e60000100800 */
[----:B0-----:R-:W-:Y:S02]  /*dde0*/  IMAD.MOV.U32 R12, RZ, RZ, R180 ;  /* 0x000000ffff0c7224 */ /* 0x001fe400078e00b4 */
[----:B------:R-:W-:Y:S01]  /*ddf0*/  @!P0 IMAD.IADD R8, R8, 0x1, -R2 ;  /* 0x0000000108088824 */ /* 0x000fe200078e0a02 */
[----:B------:R-:W-:Y:S01]  /*de00*/  ISETP.GT.U32.AND P0, PT, R2, R4, PT ;  /* 0x000000040200720c */ /* 0x000fe20003f04070 */
[----:B------:R-:W-:Y:S01]  /*de10*/  @!P4 IMAD.MOV R12, RZ, RZ, -R12 ;  /* 0x000000ffff0cc224 */ /* 0x000fe200078e0a0c */
[----:B------:R-:W-:Y:S01]  /*de20*/  ISETP.GE.AND P4, PT, R7, RZ, PT ;  /* 0x000000ff0700720c */ /* 0x000fe20003f86270 */
[----:B------:R-:W-:-:S02]  /*de30*/  IMAD.MOV R7, RZ, RZ, -R177 ;  /* 0x000000ffff077224 */ /* 0x000fc400078e0ab1 */
[----:B-1----:R-:W-:Y:S01]  /*de40*/  IMAD.MOV.U32 R13, RZ, RZ, R8 ;  /* 0x000000ffff0d7224 */ /* 0x002fe200078e0008 */
[----:B------:R0:W-:Y:S01]  /*de50*/  STL [R1+0x64], R12 ;  /* 0x0000640c01007387 */ /* 0x0001e20000100800 */
[----:B------:R-:W-:Y:S02]  /*de60*/  IMAD R7, R2, R7, R10 ;  /* 0x0000000702077224 */ /* 0x000fe400078e020a */
[--C-:B------:R-:W-:Y:S02]  /*de70*/  @!P3 IMAD.IADD R6, R6, 0x1, -R2.reuse ;  /* 0x000000010606b824 */ /* 0x100fe400078e0a02 */
[----:B------:R-:W-:Y:S01]  /*de80*/  @!P6 IMAD.MOV R13, RZ, RZ, -R13 ;  /* 0x000000ffff0de224 */ /* 0x000fe200078e0a0d */
[C---:B------:R-:W-:Y:S01]  /*de90*/  ISETP.GT.U32.AND P6, PT, R2.reuse, R7, PT ;  /* 0x000000070200720c */ /* 0x040fe20003fc4070 */
[----:B------:R-:W-:Y:S01]  /*dea0*/  @!P2 IMAD.IADD R3, R3, 0x1, -R2 ;  /* 0x000000010303a824 */ /* 0x000fe200078e0a02 */
[----:B------:R-:W-:Y:S01]  /*deb0*/  ISETP.GT.U32.AND P3, PT, R2, R6, PT ;  /* 0x000000060200720c */ /* 0x000fe20003f64070 */
[C---:B------:R-:W-:Y:S01]  /*dec0*/  VIADD R177, R0.reuse, 0xf1 ;  /* 0x000000f100b17836 */ /* 0x040fe20000000000 */
[----:B------:R-:W-:Y:S01]  /*ded0*/  ISETP.GE.AND P2, PT, R11, RZ, PT ;  /* 0x000000ff0b00720c */ /* 0x000fe20003f46270 */
[----:B0-----:R-:W-:Y:S01]  /*dee0*/  IMAD.MOV.U32 R12, RZ, RZ, R3 ;  /* 0x000000ffff0c7224 */ /* 0x001fe200078e0003 */
[----:B------:R0:W-:Y:S01]  /*def0*/  STL [R1+0x68], R13 ;  /* 0x0000680d01007387 */ /* 0x0001e20000100800 */
[C---:B------:R-:W-:Y:S01]  /*df00*/  VIADD R10, R0.reuse, 0xef ;  /* 0x000000ef000a7836 */ /* 0x040fe20000000000 */
[----:B------:R-:W-:Y:S01]  /*df10*/  IABS R185, R177 ;  /* 0x000000b100b97213 */ /* 0x000fe20000000000 */
[----:B------:R-:W-:-:S02]  /*df20*/  VIADD R11, R0, 0xf0 ;  /* 0x000000f0000b7836 */ /* 0x000fc40000000000 */
[----:B------:R-:W-:Y:S01]  /*df30*/  @!P1 IMAD.MOV R12, RZ, RZ, -R12 ;  /* 0x000000ffff0c9224 */ /* 0x000fe200078e0a0c */
[----:B------:R-:W-:Y:S01]  /*df40*/  ISETP.GE.AND P1, PT, R177, RZ, PT ;  /* 0x000000ffb100720c */ /* 0x000fe20003f26270 */
[----:B------:R-:W-:Y:S01]  /*df50*/  IMAD.HI.U32 R177, R9, R185, RZ ;  /* 0x000000b909b17227 */ /* 0x000fe200078e00ff */
[----:B------:R-:W-:Y:S02]  /*df60*/  IABS R178, R10 ;  /* 0x0000000a00b27213 */ /* 0x000fe40000000000 */
[----:B------:R-:W-:Y:S01]  /*df70*/  IABS R186, R11 ;  /* 0x0000000b00ba7213 */ /* 0x000fe20000000000 */
[--C-:B------:R-:W-:Y:S01]  /*df80*/  @!P6 IMAD.IADD R7, R7, 0x1, -R2.reuse ;  /* 0x000000010707e824 */ /* 0x100fe200078e0a02 */
[----:B------:R1:W-:Y:S01]  /*df90*/  STL [R1+0x6c], R12 ;  /* 0x00006c0c01007387 */ /* 0x0003e20000100800 */
[--C-:B------:R-:W-:Y:S01]  /*dfa0*/  @!P3 IMAD.IADD R6, R6, 0x1, -R2.reuse ;  /* 0x000000010606b824 */ /* 0x100fe200078e0a02 */
[----:B------:R-:W-:Y:S01]  /*dfb0*/  ISETP.GE.AND P3, PT, R11, RZ, PT ;  /* 0x000000ff0b00720c */ /* 0x000fe20003f66270 */
[----:B------:R-:W-:Y:S01]  /*dfc0*/  IMAD.MOV R177, RZ, RZ, -R177 ;  /* 0x000000ffffb17224 */ /* 0x000fe200078e0ab1 */
[----:B------:R-:W-:Y:S01]  /*dfd0*/  ISETP.GT.U32.AND P6, PT, R2, R7, PT ;  /* 0x000000070200720c */ /* 0x000fe20003fc4070 */
[----:B------:R-:W-:-:S02]  /*dfe0*/  @!P0 IMAD.IADD R4, R4, 0x1, -R2 ;  /* 0x0000000104048824 */ /* 0x000fc400078e0a02 */
[----:B------:R-:W-:Y:S02]  /*dff0*/  IMAD.MOV.U32 R8, RZ, RZ, R178 ;  /* 0x000000ffff087224 */ /* 0x000fe400078e00b2 */
[----:B------:R-:W-:Y:S01]  /*e000*/  IMAD.HI.U32 R178, R9, R186, RZ ;  /* 0x000000ba09b27227 */ /* 0x000fe200078e00ff */
[----:B------:R-:W-:-:S03]  /*e010*/  ISETP.GT.U32.AND P0, PT, R2, R4, PT ;  /* 0x000000040200720c */ /* 0x000fc60003f04070 */
[C---:B------:R-:W-:Y:S02]  /*e020*/  IMAD R185, R2.reuse, R177, R185 ;  /* 0x000000b102b97224 */ /* 0x040fe400078e02b9 */
[----:B0-----:R-:W-:Y:S02]  /*e030*/  IMAD.MOV.U32 R13, RZ, RZ, R6 ;  /* 0x000000ffff0d7224 */ /* 0x001fe400078e0006 */
[----:B------:R-:W-:Y:S02]  /*e040*/  IMAD.MOV R11, RZ, RZ, -R178 ;  /* 0x000000ffff0b7224 */ /* 0x000fe400078e0ab2 */
[----:B------:R-:W-:Y:S01]  /*e050*/  @!P5 IMAD.MOV R13, RZ, RZ, -R13 ;  /* 0x000000ffff0dd224 */ /* 0x000fe200078e0a0d */
[C---:B------:R-:W-:Y:S01]  /*e060*/  ISETP.GT.U32.AND P5, PT, R2.reuse, R185, PT ;  /* 0x000000b90200720c */ /* 0x040fe20003fa4070 */
[----:B------:R-:W-:Y:S02]  /*e070*/  IMAD R186, R2, R11, R186 ;  /* 0x0000000b02ba7224 */ /* 0x000fe400078e02ba */
[--C-:B------:R-:W-:Y:S01]  /*e080*/  @!P6 IMAD.IADD R7, R7, 0x1, -R2.reuse ;  /* 0x000000010707e824 */ /* 0x100fe200078e0a02 */
[----:B------:R-:W-:Y:S01]  /*e090*/  STL [R1+0x71c], R13 ;  /* 0x00071c0d01007387 */ /* 0x000fe20000100800 */
[----:B------:R-:W-:Y:S01]  /*e0a0*/  @!P0 IMAD.IADD R4, R4, 0x1, -R2 ;  /* 0x0000000104048824 */ /* 0x000fe200078e0a02 */
[----:B------:R-:W-:Y:S01]  /*e0b0*/  ISETP.GT.U32.AND P6, PT, R2, R186, PT ;  /* 0x000000ba0200720c */ /* 0x000fe20003fc4070 */
[----:B------:R-:W-:Y:S01]  /*e0c0*/  VIADD R178, R0, 0xee ;  /* 0x000000ee00b27836 */ /* 0x000fe20000000000 */
[----:B------:R-:W-:Y:S01]  /*e0d0*/  ISETP.GE.AND P0, PT, R10, RZ, PT ;  /* 0x000000ff0a00720c */ /* 0x000fe20003f06270 */
[----:B-1----:R-:W-:-:S02]  /*e0e0*/  IMAD.MOV.U32 R12, RZ, RZ, R4 ;  /* 0x000000ffff0c7224 */ /* 0x002fc400078e0004 */
[----:B------:R-:W-:-:S04]  /*e0f0*/  IMAD.HI.U32 R3, R9, R8, RZ ;  /* 0x0000000809037227 */ /* 0x000fc800078e00ff */
[----:B------:R-:W-:Y:S02]  /*e100*/  @!P5 IMAD.IADD R185, R185, 0x1, -R2 ;  /* 0x00000001b9b9d824 */ /* 0x000fe400078e0a02 */
[----:B------:R-:W-:Y:S01]  /*e110*/  @!P4 IMAD.MOV R12, RZ, RZ, -R12 ;  /* 0x000000ffff0cc224 */ /* 0x000fe200078e0a0c */
[----:B------:R-:W-:Y:S01]  /*e120*/  ISETP.GE.AND P4, PT, R178, RZ, PT ;  /* 0x000000ffb200720c */ /* 0x000fe20003f86270 */
[----:B------:R-:W-:Y:S01]  /*e130*/  @!P6 IMAD.IADD R186, R186, 0x1, -R2 ;  /* 0x00000001babae824 */ /* 0x000fe200078e0a02 */
[----:B------:R-:W-:Y:S01]  /*e140*/  ISETP.GT.U32.AND P5, PT, R2, R185, PT ;  /* 0x000000b90200720c */ /* 0x000fe20003fa4070 */
[----:B------:R-:W-:Y:S01]  /*e150*/  IMAD.MOV R3, RZ, RZ, -R3 ;  /* 0x000000ffff037224 */ /* 0x000fe200078e0a03 */
[----:B------:R-:W-:Y:S01]  /*e160*/  IABS R178, R178 ;  /* 0x000000b200b27213 */ /* 0x000fe20000000000 */
[----:B------:R-:W-:Y:S01]  /*e170*/  VIADD R10, R0, 0xed ;  /* 0x000000ed000a7836 */ /* 0x000fe20000000000 */
[----:B------:R0:W-:Y:S01]  /*e180*/  STL [R1+0x720], R12 ;  /* 0x0007200c01007387 */ /* 0x0001e20000100800 */
[C---:B------:R-:W-:Y:S01]  /*e190*/  IMAD R3, R2.reuse, R3, R8 ;  /* 0x0000000302037224 */ /* 0x040fe200078e0208 */
[----:B------:R-:W-:Y:S01]  /*e1a0*/  ISETP.GT.U32.AND P6, PT, R2, R186, PT ;  /* 0x000000ba0200720c */ /* 0x000fe20003fc4070 */
[----:B------:R-:W-:Y:S01]  /*e1b0*/  IMAD.HI.U32 R179, R9, R178, RZ ;  /* 0x000000b209b37227 */ /* 0x000fe200078e00ff */
[----:B------:R-:W-:-:S03]  /*e1c0*/  IABS R11, R10 ;  /* 0x0000000a000b7213 */ /* 0x000fc60000000000 */
[----:B------:R-:W-:Y:S02]  /*e1d0*/  IMAD.MOV R179, RZ, RZ, -R179 ;  /* 0x000000ffffb37224 */ /* 0x000fe400078e0ab3 */
[----:B------:R-:W-:-:S04]  /*e1e0*/  IMAD.HI.U32 R177, R9, R11, RZ ;  /* 0x0000000b09b17227 */ /* 0x000fc800078e00ff */
[----:B0-----:R-:W-:Y:S02]  /*e1f0*/  IMAD.MOV.U32 R12, RZ, RZ, R7 ;  /* 0x000000ffff0c7224 */ /* 0x001fe400078e0007 */
[----:B------:R-:W-:Y:S01]  /*e200*/  @!P5 IMAD.IADD R185, R185, 0x1, -R2 ;  /* 0x00000001b9b9d824 */ /* 0x000fe200078e0a02 */
[----:B------:R-:W-:Y:S01]  /*e210*/  ISETP.GE.AND P5, PT, R10, RZ, PT ;  /* 0x000000ff0a00720c */ /* 0x000fe20003fa6270 */
[----:B------:R-:W-:Y:S01]  /*e220*/  @!P2 IMAD.MOV R12, RZ, RZ, -R12 ;  /* 0x000000ffff0ca224 */ /* 0x000fe200078e0a0c */
[C---:B------:R-:W-:Y:S01]  /*e230*/  ISETP.GT.U32.AND P2, PT, R2.reuse, R3, PT ;  /* 0x000000030200720c */ /* 0x040fe20003f44070 */
[----:B------:R-:W-:Y:S02]  /*e240*/  IMAD R10, R2, R179, R178 ;  /* 0x000000b3020a7224 */ /* 0x000fe400078e02b2 */
[----:B------:R-:W-:Y:S01]  /*e250*/  VIADD R182, R0, 0xec ;  /* 0x000000ec00b67836 */ /* 0x000fe20000000000 */
[----:B------:R0:W-:Y:S01]  /*e260*/  STL [R1+0x718], R12 ;  /* 0x0007180c01007387 */ /* 0x0001e20000100800 */
[----:B------:R-:W-:-:S02]  /*e270*/  IMAD.MOV R177, RZ, RZ, -R177 ;  /* 0x000000ffffb17224 */ /* 0x000fc400078e0ab1 */
[--C-:B------:R-:W-:Y:S01]  /*e280*/  @!P6 IMAD.IADD R186, R186, 0x1, -R2.reuse ;  /* 0x00000001babae824 */ /* 0x100fe200078e0a02 */
[C---:B------:R-:W-:Y:S01]  /*e290*/  ISETP.GT.U32.AND P6, PT, R2.reuse, R10, PT ;  /* 0x0000000a0200720c */ /* 0x040fe20003fc4070 */
[----:B------:R-:W-:Y:S01]  /*e2a0*/  IMAD R11, R2, R177, R11 ;  /* 0x000000b1020b7224 */ /* 0x000fe200078e020b */
[----:B------:R-:W-:Y:S01]  /*e2b0*/  IABS R8, R182 ;  /* 0x000000b600087213 */ /* 0x000fe20000000000 */
[----:B------:R-:W-:Y:S02]  /*e2c0*/  VIADD R6, R0, 0xeb ;  /* 0x000000eb00067836 */ /* 0x000fe40000000000 */
[----:B------:R-:W-:Y:S01]  /*e2d0*/  @!P2 IMAD.IADD R3, R3, 0x1, -R2 ;  /* 0x000000010303a824 */ /* 0x000fe200078e0a02 */
[----:B------:R-:W-:Y:S01]  /*e2e0*/  ISETP.GT.U32.AND P2, PT, R2, R11, PT ;  /* 0x0000000b0200720c */ /* 0x000fe20003f44070 */
[----:B------:R-:W-:Y:S01]  /*e2f0*/  IMAD.HI.U32 R180, R9, R8, RZ ;  /* 0x0000000809b47227 */ /* 0x000fe200078e00ff */
[----:B------:R-:W-:-:S03]  /*e300*/  IABS R181, R6 ;  /* 0x0000000600b57213 */ /* 0x000fc60000000000 */
[----:B------:R-:W-:Y:S02]  /*e310*/  IMAD.MOV R7, RZ, RZ, -R180 ;  /* 0x000000ffff077224 */ /* 0x000fe400078e0ab4 */
[----:B------:R-:W-:Y:S02]  /*e320*/  VIADD R179, R0, 0xea ;  /* 0x000000ea00b37836 */ /* 0x000fe40000000000 */
[----:B------:R-:W-:Y:S01]  /*e330*/  @!P6 IMAD.IADD R10, R10, 0x1, -R2 ;  /* 0x000000010a0ae824 */ /* 0x000fe200078e0a02 */
[C---:B------:R-:W-:Y:S01]  /*e340*/  ISETP.GT.U32.AND P6, PT, R2.reuse, R3, PT ;  /* 0x000000030200720c */ /* 0x040fe20003fc4070 */
[----:B------:R-:W-:Y:S01]  /*e350*/  IMAD R8, R2, R7, R8 ;  /* 0x0000000702087224 */ /* 0x000fe200078e0208 */
[----:B------:R-:W-:Y:S01]  /*e360*/  IABS R7, R179 ;  /* 0x000000b300077213 */ /* 0x000fe20000000000 */
[----:B------:R-:W-:Y:S02]  /*e370*/  VIADD R180, R0, 0xe9 ;  /* 0x000000e900b47836 */ /* 0x000fe40000000000 */
[----:B0-----:R-:W-:-:S02]  /*e380*/  IMAD.MOV.U32 R12, RZ, RZ, R185 ;  /* 0x000000ffff0c7224 */ /* 0x001fc400078e00b9 */
[----:B------:R-:W-:Y:S01]  /*e390*/  IMAD.HI.U32 R4, R9, R181, RZ ;  /* 0x000000b509047227 */ /* 0x000fe200078e00ff */
[----:B------:R-:W-:-:S03]  /*e3a0*/  IABS R183, R180 ;  /* 0x000000b400b77213 */ /* 0x000fc60000000000 */
[----:B------:R-:W-:Y:S02]  /*e3b0*/  @!P2 IMAD.IADD R11, R11, 0x1, -R2 ;  /* 0x000000010b0ba824 */ /* 0x000fe400078e0a02 */
[----:B------:R-:W-:Y:S01]  /*e3c0*/  @!P1 IMAD.MOV R12, RZ, RZ, -R12 ;  /* 0x000000ffff0c9224 */ /* 0x000fe200078e0a0c */
[C---:B------:R-:W-:Y:S01]  /*e3d0*/  ISETP.GT.U32.AND P1, PT, R2.reuse, R10, PT ;  /* 0x0000000a0200720c */ /* 0x040fe20003f24070 */
[----:B------:R-:W-:Y:S01]  /*e3e0*/  IMAD.MOV R4, RZ, RZ, -R4 ;  /* 0x000000ffff047224 */ /* 0x000fe200078e0a04 */
[C---:B------:R-:W-:Y:S01]  /*e3f0*/  ISETP.GT.U32.AND P2, PT, R2.reuse, R11, PT ;  /* 0x0000000b0200720c */ /* 0x040fe20003f44070 */
[----:B------:R-:W-:Y:S01]  /*e400*/  IMAD.HI.U32 R187, R9, R7, RZ ;  /* 0x0000000709bb7227 */ /* 0x000fe200078e00ff */
[----:B------:R0:W-:Y:S03]  /*e410*/  STL [R1+0x714], R12 ;  /* 0x0007140c01007387 */ /* 0x0001e60000100800 */
[----:B------:R-:W-:-:S02]  /*e420*/  IMAD R181, R2, R4, R181 ;  /* 0x0000000402b57224 */ /* 0x000fc400078e02b5 */
[----:B------:R-:W-:-:S04]  /*e430*/  IMAD.HI.U32 R185, R9, R183, RZ ;  /* 0x000000b709b97227 */ /* 0x000fc800078e00ff */
[----:B------:R-:W-:Y:S02]  /*e440*/  IMAD.MOV R187, RZ, RZ, -R187 ;  /* 0x000000ffffbb7224 */ /* 0x000fe400078e0abb */
[----:B0-----:R-:W-:Y:S02]  /*e450*/  IMAD.MOV.U32 R12, RZ, RZ, R186 ;  /* 0x000000ffff0c7224 */ /* 0x001fe400078e00ba */
[----:B------:R-:W-:Y:S01]  /*e460*/  @!P6 IMAD.IADD R3, R3, 0x1, -R2 ;  /* 0x000000010303e824 */ /* 0x000fe200078e0a02 */
[C---:B------:R-:W-:Y:S01]  /*e470*/  ISETP.GT.U32.AND P6, PT, R2.reuse, R181, PT ;  /* 0x000000b50200720c */ /* 0x040fe20003fc4070 */
[----:B------:R-:W-:Y:S02]  /*e480*/  IMAD.MOV R185, RZ, RZ, -R185 ;  /* 0x000000ffffb97224 */ /* 0x000fe400078e0ab9 */
[----:B------:R-:W-:Y:S01]  /*e490*/  @!P3 IMAD.MOV R12, RZ, RZ, -R12 ;  /* 0x000000ffff0cb224 */ /* 0x000fe200078e0a0c */
[C---:B------:R-:W-:Y:S01]  /*e4a0*/  ISETP.GT.U32.AND P3, PT, R2.reuse, R8, PT ;  /* 0x000000080200720c */ /* 0x040fe20003f64070 */
[----:B------:R-:W-:-:S02]  /*e4b0*/  IMAD R7, R2, R187, R7 ;  /* 0x000000bb02077224 */ /* 0x000fc400078e0207 */
[----:B------:R-:W-:Y:S01]  /*e4c0*/  IMAD R183, R2, R185, R183 ;  /* 0x000000b902b77224 */ /* 0x000fe200078e02b7 */
[----:B------:R0:W-:Y:S01]  /*e4d0*/  STL [R1+0x710], R12 ;  /* 0x0007100c01007387 */ /* 0x0001e20000100800 */
[--C-:B------:R-:W-:Y:S01]  /*e4e0*/  @!P1 IMAD.IADD R10, R10, 0x1, -R2.reuse ;  /* 0x000000010a0a9824 */ /* 0x100fe200078e0a02 */
[----:B------:R-:W-:Y:S01]  /*e4f0*/  ISETP.GT.U32.AND P1, PT, R2, R7, PT ;  /* 0x000000070200720c */ /* 0x000fe20003f24070 */
[----:B------:R-:W-:Y:S02]  /*e500*/  VIADD R177, R0, 0xe8 ;  /* 0x000000e800b17836 */ /* 0x000fe40000000000 */
[--C-:B------:R-:W-:Y:S01]  /*e510*/  @!P2 IMAD.IADD R11, R11, 0x1, -R2.reuse ;  /* 0x000000010b0ba824 */ /* 0x100fe200078e0a02 */
[----:B------:R-:W-:Y:S01]  /*e520*/  ISETP.GT.U32.AND P2, PT, R2, R183, PT ;  /* 0x000000b70200720c */ /* 0x000fe20003f44070 */
[----:B------:R-:W-:Y:S01]  /*e530*/  VIADD R178, R0, 0xe7 ;  /* 0x000000e700b27836 */ /* 0x000fe20000000000 */
[----:B------:R-:W-:Y:S01]  /*e540*/  IABS R184, R177 ;  /* 0x000000b100b87213 */ /* 0x000fe20000000000 */
[--C-:B------:R-:W-:Y:S01]  /*e550*/  @!P6 IMAD.IADD R181, R181, 0x1, -R2.reuse ;  /* 0x00000001b5b5e824 */ /* 0x100fe200078e0a02 */
[----:B------:R-:W-:Y:S01]  /*e560*/  ISETP.GE.AND P6, PT, R6, RZ, PT ;  /* 0x000000ff0600720c */ /* 0x000fe20003fc6270 */
[----:B------:R-:W-:Y:S01]  /*e570*/  IMAD.MOV.U32 R13, RZ, RZ, R3 ;  /* 0x000000ffff0d7224 */ /* 0x000fe200078e0003 */
[----:B------:R-:W-:Y:S01]  /*e580*/  IABS R4, R178 ;  /* 0x000000b200047213 */ /* 0x000fe20000000000 */
[----:B------:R-:W-:Y:S01]  /*e590*/  @!P3 IMAD.IADD R8, R8, 0x1, -R2 ;  /* 0x000000010808b824 */ /* 0x000fe200078e0a02 */
[----:B------:R-:W-:Y:S01]  /*e5a0*/  ISETP.GE.AND P3, PT, R182, RZ, PT ;  /* 0x000000ffb600720c */ /* 0x000fe20003f66270 */
[----:B------:R-:W-:-:S04]  /*e5b0*/  IMAD.HI.U32 R186, R9, R184, RZ ;  /* 0x000000b809ba7227 */ /* 0x000fc800078e00ff */
[----:B------:R-:W-:Y:S01]  /*e5c0*/  @!P0 IMAD.MOV R13, RZ, RZ, -R13 ;  /* 0x000000ffff0d8224 */ /* 0x000fe200078e0a0d */
[C---:B------:R-:W-:Y:S01]  /*e5d0*/  ISETP.GT.U32.AND P0, PT, R2.reuse, R181, PT ;  /* 0x000000b50200720c */ /* 0x040fe20003f04070 */
[----:B------:R-:W-:Y:S01]  /*e5e0*/  @!P1 IMAD.IADD R7, R7, 0x1, -R2 ;  /* 0x0000000107079824 */ /* 0x000fe200078e0a02 */
[----:B------:R-:W-:Y:S01]  /*e5f0*/  ISETP.GT.U32.AND P1, PT, R2, R8, PT ;  /* 0x000000080200720c */ /* 0x000fe20003f24070 */
[----:B------:R-:W-:Y:S01]  /*e600*/  IMAD.HI.U32 R187, R9, R4, RZ ;  /* 0x0000000409bb7227 */ /* 0x000fe200078e00ff */
[----:B------:R1:W-:Y:S03]  /*e610*/  STL [R1+0x70c], R13 ;  /* 0x00070c0d01007387 */ /* 0x0003e60000100800 */
[----:B------:R-:W-:Y:S02]  /*e620*/  IMAD.MOV R186, RZ, RZ, -R186 ;  /* 0x000000ffffba7224 */ /* 0x000fe400078e0aba */
[----:B0-----:R-:W-:-:S02]  /*e630*/  IMAD.MOV.U32 R12, RZ, RZ, R10 ;  /* 0x000000ffff0c7224 */ /* 0x001fc400078e000a */
[----:B------:R-:W-:Y:S01]  /*e640*/  @!P2 IMAD.IADD R183, R183, 0x1, -R2 ;  /* 0x00000001b7b7a824 */ /* 0x000fe200078e0a02 */
[C---:B------:R-:W-:Y:S01]  /*e650*/  ISETP.GT.U32.AND P2, PT, R2.reuse, R7, PT ;  /* 0x000000070200720c */ /* 0x040fe20003f44070 */
[----:B------:R-:W-:Y:S02]  /*e660*/  IMAD.MOV R187, RZ, RZ, -R187 ;  /* 0x000000ffffbb7224 */ /* 0x000fe400078e0abb */
[C---:B------:R-:W-:Y:S02]  /*e670*/  IMAD R184, R2.reuse, R186, R184 ;  /* 0x000000ba02b87224 */ /* 0x040fe400078e02b8 */
[----:B------:R-:W-:Y:S01]  /*e680*/  @!P4 IMAD.MOV R12, RZ, RZ, -R12 ;  /* 0x000000ffff0cc224 */ /* 0x000fe200078e0a0c */
[C---:B------:R-:W-:Y:S01]  /*e690*/  ISETP.GT.U32.AND P4, PT, R2.reuse, R183, PT ;  /* 0x000000b70200720c */ /* 0x040fe20003f84070 */
[C---:B------:R-:W-:Y:S02]  /*e6a0*/  IMAD R4, R2.reuse, R187, R4 ;  /* 0x000000bb02047224 */ /* 0x040fe400078e0204 */
[----:B------:R-:W-:Y:S01]  /*e6b0*/  @!P5 IMAD.MOV R11, RZ, RZ, -R11 ;  /* 0x000000ffff0bd224 */ /* 0x000fe200078e0a0b */
[----:B------:R-:W-:Y:S01]  /*e6c0*/  ISETP.GT.U32.AND P5, PT, R2, R184, PT ;  /* 0x000000b80200720c */ /* 0x000fe20003fa4070 */
[----:B------:R-:W-:Y:S01]  /*e6d0*/  VIADD R182, R0, 0xe6 ;  /* 0x000000e600b67836 */ /* 0x000fe20000000000 */
[----:B------:R0:W-:Y:S01]  /*e6e0*/  STL [R1+0x708], R12 ;  /* 0x0007080c01007387 */ /* 0x0001e20000100800 */
[--C-:B------:R-:W-:Y:S01]  /*e6f0*/  @!P0 IMAD.IADD R181, R181, 0x1, -R2.reuse ;  /* 0x00000001b5b58824 */ /* 0x100fe200078e0a02 */
[----:B------:R-:W-:Y:S01]  /*e700*/  ISETP.GT.U32.AND P0, PT, R2, R4, PT ;  /* 0x000000040200720c */ /* 0x000fe20003f04070 */
[--C-:B------:R-:W-:Y:S01]  /*e710*/  @!P1 IMAD.IADD R8, R8, 0x1, -R2.reuse ;  /* 0x0000000108089824 */ /* 0x100fe200078e0a02 */
[----:B------:R-:W-:Y:S01]  /*e720*/  IABS R10, R182 ;  /* 0x000000b6000a7213 */ /* 0x000fe20000000000 */
[----:B------:R-:W-:Y:S01]  /*e730*/  @!P2 IMAD.IADD R7, R7, 0x1, -R2 ;  /* 0x000000010707a824 */ /* 0x000fe200078e0a02 */
[----:B------:R-:W-:Y:S01]  /*e740*/  ISETP.GE.AND P1, PT, R179, RZ, PT ;  /* 0x000000ffb300720c */ /* 0x000fe20003f26270 */
[----:B-1----:R-:W-:Y:S01]  /*e750*/  IMAD.MOV.U32 R13, RZ, RZ, R8 ;  /* 0x000000ffff0d7224 */ /* 0x002fe200078e0008 */
[----:B------:R-:W-:Y:S01]  /*e760*/  STL [R1+0x704], R11 ;  /* 0x0007040b01007387 */ /* 0x000fe20000100800 */
[----:B------:R-:W-:Y:S01]  /*e770*/  IMAD.HI.U32 R179, R9, R10, RZ ;  /* 0x0000000a09b37227 */ /* 0x000fe200078e00ff */
[----:B------:R-:W-:-:S03]  /*e780*/  ISETP.GE.AND P2, PT, R180, RZ, PT ;  /* 0x000000ffb400720c */ /* 0x000fc60003f46270 */
[--C-:B------:R-:W-:Y:S01]  /*e790*/  @!P4 IMAD.IADD R183, R183, 0x1, -R2.reuse ;  /* 0x00000001b7b7c824 */ /* 0x100fe200078e0a02 */
[----:B------:R-:W-:Y:S01]  /*e7a0*/  ISETP.GE.AND P4, PT, R177, RZ, PT ;  /* 0x000000ffb100720c */ /* 0x000fe20003f86270 */
[----:B------:R-:W-:Y:S01]  /*e7b0*/  @!P3 IMAD.MOV R13, RZ, RZ, -R13 ;  /* 0x000000ffff0db224 */ /* 0x000fe200078e0a0d */
[----:B------:R-:W-:Y:S01]  /*e7c0*/  ISETP.GE.AND P3, PT, R182, RZ, PT ;  /* 0x000000ffb600720c */ /* 0x000fe20003f66270 */
[--C-:B------:R-:W-:Y:S01]  /*e7d0*/  @!P5 IMAD.IADD R184, R184, 0x1, -R2.reuse ;  /* 0x00000001b8b8d824 */ /* 0x100fe200078e0a02 */
[----:B------:R-:W-:Y:S01]  /*e7e0*/  ISETP.GE.AND P5, PT, R178, RZ, PT ;  /* 0x000000ffb200720c */ /* 0x000fe20003fa6270 */
[----:B------:R-:W-:Y:S01]  /*e7f0*/  IMAD.MOV R177, RZ, RZ, -R179 ;  /* 0x000000ffffb17224 */ /* 0x000fe200078e0ab3 */
[----:B------:R1:W-:Y:S01]  /*e800*/  STL [R1+0x700], R13 ;  /* 0x0007000d01007387 */ /* 0x0003e20000100800 */
[----:B------:R-:W-:Y:S02]  /*e810*/  VIADD R6, R0, 0xe5 ;  /* 0x000000e500067836 */ /* 0x000fe40000000000 */
[----:B------:R-:W-:Y:S01]  /*e820*/  @!P0 IMAD.IADD R4, R4, 0x1, -R2 ;  /* 0x0000000104048824 */ /* 0x000fe200078e0a02 */
[C---:B------:R-:W-:Y:S01]  /*e830*/  ISETP.GT.U32.AND P0, PT, R2.reuse, R184, PT ;  /* 0x000000b80200720c */ /* 0x040fe20003f04070 */
[----:B------:R-:W-:Y:S01]  /*e840*/  IMAD R8, R2, R177, R10 ;  /* 0x000000b102087224 */ /* 0x000fe200078e020a */
[----:B------:R-:W-:Y:S01]  /*e850*/  IABS R3, R6 ;  /* 0x0000000600037213 */ /* 0x000fe20000000000 */
[----:B0-----:R-:W-:-:S02]  /*e860*/  IMAD.MOV.U32 R12, RZ, RZ, R181 ;  /* 0x000000ffff0c7224 */ /* 0x001fc400078e00b5 */
[----:B------:R-:W-:Y:S02]  /*e870*/  VIADD R10, R0, 0xe4 ;  /* 0x000000e4000a7836 */ /* 0x000fe40000000000 */
[----:B-1----:R-:W-:Y:S02]  /*e880*/  IMAD.MOV.U32 R13, RZ, RZ, R7 ;  /* 0x000000ffff0d7224 */ /* 0x002fe400078e0007 */
[----:B------:R-:W-:Y:S01]  /*e890*/  IMAD.HI.U32 R11, R9, R3, RZ ;  /* 0x00000003090b7227 */ /* 0x000fe200078e00ff */
[----:B------:R-:W-:-:S03]  /*e8a0*/  IABS R179, R10 ;  /* 0x0000000a00b37213 */ /* 0x000fc60000000000 */
[----:B------:R-:W-:Y:S01]  /*e8b0*/  @!P1 IMAD.MOV R13, RZ, RZ, -R13 ;  /* 0x000000ffff0d9224 */ /* 0x000fe200078e0a0d */
[C---:B------:R-:W-:Y:S01]  /*e8c0*/  ISETP.GT.U32.AND P1, PT, R2.reuse, R8, PT ;  /* 0x000000080200720c */ /* 0x040fe20003f24070 */
[----:B------:R-:W-:Y:S01]  /*e8d0*/  @!P6 IMAD.MOV R12, RZ, RZ, -R12 ;  /* 0x000000ffff0ce224 */ /* 0x000fe200078e0a0c */
[----:B------:R-:W-:Y:S01]  /*e8e0*/  ISETP.GT.U32.AND P6, PT, R2, R4, PT ;  /* 0x000000040200720c */ /* 0x000fe20003fc4070 */
[----:B------:R-:W-:Y:S02]  /*e8f0*/  IMAD.MOV R11, RZ, RZ, -R11 ;  /* 0x000000ffff0b7224 */ /* 0x000fe400078e0a0b */
[----:B------:R-:W-:Y:S01]  /*e900*/  @!P0 IMAD.IADD R184, R184, 0x1, -R2 ;  /* 0x00000001b8b88824 */ /* 0x000fe200078e0a02 */
[----:B------:R0:W-:Y:S01]  /*e910*/  STL [R1+0x6fc], R12 ;  /* 0x0006fc0c01007387 */ /* 0x0001e20000100800 */
[----:B------:R-:W-:Y:S01]  /*e920*/  IMAD R7, R2, R11, R3 ;  /* 0x0000000b02077224 */ /* 0x000fe200078e0203 */
[----:B------:R-:W-:Y:S01]  /*e930*/  ISETP.GE.AND P0, PT, R6, RZ, PT ;  /* 0x000000ff0600720c */ /* 0x000fe20003f06270 */
[----:B------:R-:W-:Y:S01]  /*e940*/  IMAD.MOV.U32 R11, RZ, RZ, R184 ;  /* 0x000000ffff0b7224 */ /* 0x000fe200078e00b8 */
[----:B------:R-:W-:Y:S01]  /*e950*/  STL [R1+0x6f8], R13 ;  /* 0x0006f80d01007387 */ /* 0x000fe20000100800 */
[----:B------:R-:W-:-:S02]  /*e960*/  VIADD R3, R0, 0xe3 ;  /* 0x000000e300037836 */ /* 0x000fc40000000000 */
[--C-:B------:R-:W-:Y:S02]  /*e970*/  @!P1 IMAD.IADD R8, R8, 0x1, -R2.reuse ;  /* 0x0000000108089824 */ /* 0x100fe400078e0a02 */
[----:B------:R-:W-:Y:S01]  /*e980*/  @!P4 IMAD.MOV R11, RZ, RZ, -R11 ;  /* 0x000000ffff0bc224 */ /* 0x000fe200078e0a0b */
[----:B------:R-:W-:Y:S01]  /*e990*/  IABS R6, R3 ;  /* 0x0000000300067213 */ /* 0x000fe20000000000 */
[----:B0-----:R-:W-:Y:S01]  /*e9a0*/  IMAD.MOV.U32 R12, RZ, RZ, R183 ;  /* 0x000000ffff0c7224 */ /* 0x001fe200078e00b7 */
[----:B------:R-:W-:Y:S01]  /*e9b0*/  ISETP.GT.U32.AND P4, PT, R2, R8, PT ;  /* 0x000000080200720c */ /* 0x000fe20003f84070 */
[----:B------:R-:W-:Y:S01]  /*e9c0*/  @!P6 IMAD.IADD R4, R4, 0x1, -R2 ;  /* 0x000000010404e824 */ /* 0x000fe200078e0a02 */
[----:B------:R-:W-:Y:S01]  /*e9d0*/  ISETP.GE.AND P6, PT, R10, RZ, PT ;  /* 0x000000ff0a00720c */ /* 0x000fe20003fc6270 */
[----:B------:R-:W-:Y:S01]  /*e9e0*/  @!P2 IMAD.MOV R12, RZ, RZ, -R12 ;  /* 0x000000ffff0ca224 */ /* 0x000fe200078e0a0c */
[----:B------:R-:W-:Y:S01]  /*e9f0*/  ISETP.GT.U32.AND P2, PT, R2, R7, PT ;  /* 0x000000070200720c */ /* 0x000fe20003f44070 */
[----:B------:R-:W-:Y:S01]  /*ea00*/  IMAD.HI.U32 R10, R9, R179, RZ ;  /* 0x000000b3090a7227 */ /* 0x000fe200078e00ff */
[----:B------:R-:W-:-:S02]  /*ea10*/  ISETP.GE.AND P1, PT, R3, RZ, PT ;  /* 0x000000ff0300720c */ /* 0x000fc40003f26270 */
[----:B------:R0:W-:Y:S01]  /*ea20*/  STL [R1+0x6dc], R12 ;  /* 0x0006dc0c01007387 */ /* 0x0001e20000100800 */
[----:B------:R-:W-:-:S03]  /*ea30*/  IMAD.HI.U32 R3, R9, R6, RZ ;  /* 0x0000000609037227 */ /* 0x000fc600078e00ff */
[----:B------:R1:W-:Y:S01]  /*ea40*/  STL [R1+0x6e0], R11 ;  /* 0x0006e00b01007387 */ /* 0x0003e20000100800 */
[--C-:B------:R-:W-:Y:S02]  /*ea50*/  @!P4 IMAD.IADD R8, R8, 0x1, -R2.reuse ;  /* 0x000000010808c824 */ /* 0x100fe400078e0a02 */
[----:B------:R-:W-:Y:S02]  /*ea60*/  IMAD.MOV R3, RZ, RZ, -R3 ;  /* 0x000000ffff037224 */ /* 0x000fe400078e0a03 */
[----:B------:R-:W-:Y:S02]  /*ea70*/  @!P2 IMAD.IADD R7, R7, 0x1, -R2 ;  /* 0x000000010707a824 */ /* 0x000fe400078e0a02 */
[C---:B------:R-:W-:Y:S02]  /*ea80*/  IMAD R6, R2.reuse, R3, R6 ;  /* 0x0000000302067224 */ /* 0x040fe400078e0206 */
[----:B0-----:R-:W-:Y:S01]  /*ea90*/  IMAD.MOV.U32 R12, RZ, RZ, R8 ;  /* 0x000000ffff0c7224 */ /* 0x001fe200078e0008 */
[----:B------:R-:W-:Y:S01]  /*eaa0*/  ISETP.GT.U32.AND P2, PT, R2, R7, PT ;  /* 0x000000070200720c */ /* 0x000fe20003f44070 */
[----:B-1----:R-:W-:-:S02]  /*eab0*/  IMAD.MOV.U32 R11, RZ, RZ, R4 ;  /* 0x000000ffff0b7224 */ /* 0x002fc400078e0004 */
[----:B------:R-:W-:Y:S02]  /*eac0*/  IMAD.MOV R4, RZ, RZ, -R10 ;  /* 0x000000ffff047224 */ /* 0x000fe400078e0a0a */
[----:B------:R-:W-:Y:S02]  /*ead0*/  VIADD R178, R0, 0xe2 ;  /* 0x000000e200b27836 */ /* 0x000fe40000000000 */
[C---:B------:R-:W-:Y:S02]  /*eae0*/  IMAD R179, R2.reuse, R4, R179 ;  /* 0x0000000402b37224 */ /* 0x040fe400078e02b3 */
[----:B------:R-:W-:Y:S01]  /*eaf0*/  @!P3 IMAD.MOV R12, RZ, RZ, -R12 ;  /* 0x000000ffff0cb224 */ /* 0x000fe200078e0a0c */
[C---:B------:R-:W-:Y:S01]  /*eb00*/  ISETP.GT.U32.AND P3, PT, R2.reuse, R6, PT ;  /* 0x000000060200720c */ /* 0x040fe20003f64070 */
[----:B------:R-:W-:Y:S01]  /*eb10*/  @!P5 IMAD.MOV R11, RZ, RZ, -R11 ;  /* 0x000000ffff0bd224 */ /* 0x000fe200078e0a0b */
[----:B------:R-:W-:Y:S01]  /*eb20*/  ISETP.GT.U32.AND P4, PT, R2, R179, PT ;  /* 0x000000b30200720c */ /* 0x000fe20003f84070 */
[----:B------:R-:W-:Y:S01]  /*eb30*/  @!P2 IMAD.IADD R7, R7, 0x1, -R2 ;  /* 0x000000010707a824 */ /* 0x000fe200078e0a02 */
[----:B------:R-:W-:Y:S01]  /*eb40*/  ISETP.GE.AND P5, PT, R178, RZ, PT ;  /* 0x000000ffb200720c */ /* 0x000fe20003fa6270 */
[C---:B------:R-:W-:Y:S01]  /*eb50*/  VIADD R177, R0.reuse, 0xe0 ;  /* 0x000000e000b17836 */ /* 0x040fe20000000000 */
[----:B------:R-:W-:Y:S01]  /*eb60*/  IABS R178, R178 ;  /* 0x000000b200b27213 */ /* 0x000fe20000000000 */
[----:B------:R0:W-:Y:S01]  /*eb70*/  STL [R1+0x6e4], R11 ;  /* 0x0006e40b01007387 */ /* 0x0001e20000100800 */
[----:B------:R-:W-:-:S02]  /*eb80*/  VIADD R10, R0, 0xe1 ;  /* 0x000000e1000a7836 */ /* 0x000fc40000000000 */
[----:B------:R-:W-:Y:S01]  /*eb90*/  VIADD R3, R0, 0xdf ;  /* 0x000000df00037836 */ /* 0x000fe20000000000 */
[----:B------:R-:W-:Y:S01]  /*eba0*/  STL [R1+0x6e8], R12 ;  /* 0x0006e80c01007387 */ /* 0x000fe20000100800 */
[----:B------:R-:W-:Y:S01]  /*ebb0*/  IMAD.HI.U32 R4, R9, R178, RZ ;  /* 0x000000b209047227 */ /* 0x000fe200078e00ff */
[----:B------:R-:W-:Y:S02]  /*ebc0*/  ISETP.GE.AND P2, PT, R10, RZ, PT ;  /* 0x000000ff0a00720c */ /* 0x000fe40003f46270 */
[----:B------:R-:W-:Y:S01]  /*ebd0*/  IABS R10, R10 ;  /* 0x0000000a000a7213 */ /* 0x000fe20000000000 */
[----:B------:R-:W-:Y:S02]  /*ebe0*/  @!P4 IMAD.IADD R179, R179, 0x1, -R2 ;  /* 0x00000001b3b3c824 */ /* 0x000fe400078e0a02 */
[----:B0-----:R-:W-:Y:S02]  /*ebf0*/  IMAD.MOV.U32 R11, RZ, RZ, R7 ;  /* 0x000000ffff0b7224 */ /* 0x001fe400078e0007 */
[----:B------:R-:W-:Y:S01]  /*ec00*/  IMAD.MOV R8, RZ, RZ, -R4 ;  /* 0x000000ffff087224 */ /* 0x000fe200078e0a04 */
[----:B------:R-:W-:Y:S01]  /*ec10*/  ISETP.GT.U32.AND P4, PT, R2, R179, PT ;  /* 0x000000b30200720c */ /* 0x000fe20003f84070 */
[----:B------:R-:W-:Y:S01]  /*ec20*/  @!P0 IMAD.MOV R11, RZ, RZ, -R11 ;  /* 0x000000ffff0b8224 */ /* 0x000fe200078e0a0b */
[----:B------:R-:W-:Y:S01]  /*ec30*/  ISETP.GE.AND P0, PT, R177, RZ, PT ;  /* 0x000000ffb100720c */ /* 0x000fe20003f06270 */
[----:B------:R-:W-:Y:S01]  /*ec40*/  @!P3 IMAD.IADD R6, R6, 0x1, -R2 ;  /* 0x000000010606b824 */ /* 0x000fe200078e0a02 */
[----:B------:R-:W-:Y:S01]  /*ec50*/  IABS R177, R177 ;  /* 0x000000b100b17213 */ /* 0x000fe20000000000 */
[C---:B------:R-:W-:Y:S01]  /*ec60*/  IMAD R178, R2.reuse, R8, R178 ;  /* 0x0000000802b27224 */ /* 0x040fe200078e02b2 */
[----:B------:R0:W-:Y:S01]  /*ec70*/  STL [R1+0x6f4], R11 ;  /* 0x0006f40b01007387 */ /* 0x0001e20000100800 */
[----:B------:R-:W-:Y:S01]  /*ec80*/  IMAD.HI.U32 R4, R9, R10, RZ ;  /* 0x0000000a09047227 */ /* 0x000fe200078e00ff */
[----:B------:R-:W-:-:S03]  /*ec90*/  ISETP.GT.U32.AND P3, PT, R2, R6, PT ;  /* 0x000000060200720c */ /* 0x000fc60003f64070 */
[----:B------:R-:W-:-:S04]  /*eca0*/  IMAD.HI.U32 R7, R9, R177, RZ ;  /* 0x000000b109077227 */ /* 0x000fc800078e00ff */
[----:B------:R-:W-:Y:S01]  /*ecb0*/  @!P4 IMAD.IADD R179, R179, 0x1, -R2 ;  /* 0x00000001b3b3c824 */ /* 0x000fe200078e0a02 */
[----:B0-----:R-:W-:Y:S01]  /*ecc0*/  IABS R11, R3 ;  /* 0x00000003000b7213 */ /* 0x001fe20000000000 */
[----:B------:R-:W-:Y:S01]  /*ecd0*/  IMAD.MOV R7, RZ, RZ, -R7 ;  /* 0x000000ffff077224 */ /* 0x000fe200078e0a07 */
[----:B------:R-:W-:Y:S01]  /*ece0*/  ISETP.GT.U32.AND P4, PT, R2, R178, PT ;  /* 0x000000b20200720c */ /* 0x000fe20003f84070 */
[----:B------:R-:W-:Y:S02]  /*ecf0*/  IMAD.MOV R4, RZ, RZ, -R4 ;  /* 0x000000ffff047224 */ /* 0x000fe400078e0a04 */
[----:B------:R-:W-:-:S04]  /*ed00*/  IMAD.HI.U32 R8, R9, R11, RZ ;  /* 0x0000000b09087227 */ /* 0x000fc800078e00ff */
[----:B------:R-:W-:Y:S02]  /*ed10*/  IMAD.MOV R8, RZ, RZ, -R8 ;  /* 0x000000ffff087224 */ /* 0x000fe400078e0a08 */
[C---:B------:R-:W-:Y:S02]  /*ed20*/  IMAD R177, R2.reuse, R7, R177 ;  /* 0x0000000702b17224 */ /* 0x040fe400078e02b1 */
[C---:B------:R-:W-:Y:S02]  /*ed30*/  IMAD R10, R2.reuse, R4, R10 ;  /* 0x00000004020a7224 */ /* 0x040fe400078e020a */
[----:B------:R-:W-:Y:S02]  /*ed40*/  IMAD.MOV.U32 R12, RZ, RZ, R179 ;  /* 0x000000ffff0c7224 */ /* 0x000fe400078e00b3 */
[----:B------:R-:W-:Y:S02]  /*ed50*/  IMAD R11, R2, R8, R11 ;  /* 0x00000008020b7224 */ /* 0x000fe400078e020b */
[----:B------:R-:W-:Y:S01]  /*ed60*/  @!P3 IMAD.IADD R6, R6, 0x1, -R2 ;  /* 0x000000010606b824 */ /* 0x000fe200078e0a02 */
[C---:B------:R-:W-:Y:S01]  /*ed70*/  ISETP.GT.U32.AND P3, PT, R2.reuse, R177, PT ;  /* 0x000000b10200720c */ /* 0x040fe20003f64070 */
[----:B------:R-:W-:Y:S01]  /*ed80*/  @!P6 IMAD.MOV R12, RZ, RZ, -R12 ;  /* 0x000000ffff0ce224 */ /* 0x000fe200078e0a0c */
[----:B------:R-:W-:Y:S01]  /*ed90*/  ISETP.GT.U32.AND P6, PT, R2, R10, PT ;  /* 0x0000000a0200720c */ /* 0x000fe20003fc4070 */
[----:B------:R-:W-:Y:S01]  /*eda0*/  @!P4 IMAD.IADD R178, R178, 0x1, -R2 ;  /* 0x00000001b2b2c824 */ /* 0x000fe200078e0a02 */
[----:B------:R-:W-:Y:S01]  /*edb0*/  ISETP.GT.U32.AND P4, PT, R2, R11, PT ;  /* 0x0000000b0200720c */ /* 0x000fe20003f84070 */
[C---:B------:R-:W-:Y:S01]  /*edc0*/  VIADD R184, R0.reuse, 0xde ;  /* 0x000000de00b87836 */ /* 0x040fe20000000000 */
[----:B------:R0:W-:Y:S01]  /*edd0*/  STL [R1+0x6f0], R12 ;  /* 0x0006f00c01007387 */ /* 0x0001e20000100800 */
[----:B------:R-:W-:-:S02]  /*ede0*/  VIADD R181, R0, 0xdd ;  /* 0x000000dd00b57836 */ /* 0x000fc40000000000 */
[C---:B------:R-:W-:Y:S01]  /*edf0*/  VIADD R8, R0.reuse, 0xdc ;  /* 0x000000dc00087836 */ /* 0x040fe20000000000 */
[----:B------:R-:W-:Y:S01]  /*ee00*/  IABS R4, R184 ;  /* 0x000000b800047213 */ /* 0x000fe20000000000 */
[----:B------:R-:W-:Y:S01]  /*ee10*/  VIADD R17, R0, 0x5 ;  /* 0x0000000500117836 */ /* 0x000fe20000000000 */
[----:B------:R-:W-:Y:S01]  /*ee20*/  IABS R180, R181 ;  /* 0x000000b500b47213 */ /* 0x000fe20000000000 */
[--C-:B------:R-:W-:Y:S01]  /*ee30*/  @!P3 IMAD.IADD R177, R177, 0x1, -R2.reuse ;  /* 0x00000001b1b1b824 */ /* 0x100fe200078e0a02 */
[----:B------:R-:W-:Y:S01]  /*ee40*/  IABS R183, R8 ;  /* 0x0000000800b77213 */ /* 0x000fe20000000000 */
[--C-:B------:R-:W-:Y:S01]  /*ee50*/  @!P6 IMAD.IADD R10, R10, 0x1, -R2.reuse ;  /* 0x000000010a0ae824 */ /* 0x100fe200078e0a02 */
[C---:B------:R-:W-:Y:S01]  /*ee60*/  ISETP.GT.U32.AND P6, PT, R2.reuse, R178, PT ;  /* 0x000000b20200720c */ /* 0x040fe20003fc4070 */
[----:B------:R-:W-:Y:S01]  /*ee70*/  @!P4 IMAD.IADD R11, R11, 0x1, -R2 ;  /* 0x000000010b0bc824 */ /* 0x000fe200078e0a02 */
[C---:B------:R-:W-:Y:S01]  /*ee80*/  ISETP.GT.U32.AND P4, PT, R2.reuse, R177, PT ;  /* 0x000000b10200720c */ /* 0x040fe20003f84070 */
[----:B0-----:R-:W-:Y:S01]  /*ee90*/  IMAD.MOV.U32 R12, RZ, RZ, R6 ;  /* 0x000000ffff0c7224 */ /* 0x001fe200078e0006 */
[----:B------:R-:W-:Y:S01]  /*eea0*/  ISETP.GT.U32.AND P3, PT, R2, R10, PT ;  /* 0x0000000a0200720c */ /* 0x000fe20003f64070 */
[----:B------:R-:W-:-:S04]  /*eeb0*/  IMAD.HI.U32 R7, R9, R4, RZ ;  /* 0x0000000409077227 */ /* 0x000fc800078e00ff */
[----:B------:R-:W-:-:S04]  /*eec0*/  IMAD.HI.U32 R6, R9, R180, RZ ;  /* 0x000000b409067227 */ /* 0x000fc800078e00ff */
[----:B------:R-:W-:Y:S02]  /*eed0*/  IMAD.MOV R7, RZ, RZ, -R7 ;  /* 0x000000ffff077224 */ /* 0x000fe400078e0a07 */
[----:B------:R-:W-:Y:S02]  /*eee0*/  IMAD.MOV R6, RZ, RZ, -R6 ;  /* 0x000000ffff067224 */ /* 0x000fe400078e0a06 */
[----:B------:R-:W-:Y:S01]  /*eef0*/  @!P1 IMAD.MOV R12, RZ, RZ, -R12 ;  /* 0x000000ffff0c9224 */ /* 0x000fe200078e0a0c */
[C---:B------:R-:W-:Y:S01]  /*ef00*/  ISETP.GT.U32.AND P1, PT, R2.reuse, R11, PT ;  /* 0x0000000b0200720c */ /* 0x040fe20003f24070 */
[C---:B------:R-:W-:Y:S02]  /*ef10*/  IMAD R4, R2.reuse, R7, R4 ;  /* 0x0000000702047224 */ /* 0x040fe400078e0204 */
[----:B------:R-:W-:Y:S01]  /*ef20*/  IMAD R180, R2, R6, R180 ;  /* 0x0000000602b47224 */ /* 0x000fe200078e02b4 */
[----:B------:R0:W-:Y:S01]  /*ef30*/  STL [R1+0x6ec], R12 ;  /* 0x0006ec0c01007387 */ /* 0x0001e20000100800 */
[--C-:B------:R-:W-:Y:S01]  /*ef40*/  @!P6 IMAD.IADD R178, R178, 0x1, -R2.reuse ;  /* 0x00000001b2b2e824 */ /* 0x100fe200078e0a02 */
[C---:B------:R-:W-:Y:S01]  /*ef50*/  ISETP.GT.U32.AND P6, PT, R2.reuse, R4, PT ;  /* 0x000000040200720c */ /* 0x040fe20003fc4070 */
[----:B------:R-:W-:Y:S01]  /*ef60*/  @!P4 IMAD.IADD R177, R177, 0x1, -R2 ;  /* 0x00000001b1b1c824 */ /* 0x000fe200078e0a02 */
[----:B------:R-:W-:Y:S01]  /*ef70*/  ISETP.GT.U32.AND P4, PT, R2, R180, PT ;  /* 0x000000b40200720c */ /* 0x000fe20003f84070 */
[----:B------:R-:W-:-:S02]  /*ef80*/  VIADD R6, R0, 0xda ;  /* 0x000000da00067836 */ /* 0x000fc40000000000 */
[--C-:B------:R-:W-:Y:S01]  /*ef90*/  @!P3 IMAD.IADD R10, R10, 0x1, -R2.reuse ;  /* 0x000000010a0ab824 */ /* 0x100fe200078e0a02 */
[----:B------:R-:W-:Y:S01]  /*efa0*/  ISETP.GE.AND P3, PT, R3, RZ, PT ;  /* 0x000000ff0300720c */ /* 0x000fe20003f66270 */
[----:B------:R-:W-:Y:S01]  /*efb0*/  @!P1 IMAD.IADD R11, R11, 0x1, -R2 ;  /* 0x000000010b0b9824 */ /* 0x000fe200078e0a02 */
[----:B------:R-:W-:Y:S01]  /*efc0*/  ISETP.GE.AND P1, PT, R184, RZ, PT ;  /* 0x000000ffb800720c */ /* 0x000fe20003f26270 */
[----:B------:R-:W-:Y:S01]  /*efd0*/  IMAD.MOV.U32 R13, RZ, RZ, R10 ;  /* 0x000000ffff0d7224 */ /* 0x000fe200078e000a */
[----:B------:R-:W-:Y:S01]  /*efe0*/  IABS R184, R6 ;  /* 0x0000000600b87213 */ /* 0x000fe20000000000 */
[----:B------:R-:W-:Y:S02]  /*eff0*/  VIADD R7, R0, 0xdb ;  /* 0x000000db00077836 */ /* 0x000fe40000000000 */
[--C-:B------:R-:W-:Y:S01]  /*f000*/  @!P6 IMAD.IADD R4, R4, 0x1, -R2.reuse ;  /* 0x000000010404e824 */ /* 0x100fe200078e0a02 */
[----:B------:R-:W-:Y:S01]  /*f010*/  ISETP.GE.AND P6, PT, R181, RZ, PT ;  /* 0x000000ffb500720c */ /* 0x000fe20003fc6270 */
[----:B------:R-:W-:Y:S01]  /*f020*/  @!P4 IMAD.IADD R180, R180, 0x1, -R2 ;  /* 0x00000001b4b4c824 */ /* 0x000fe200078e0a02 */
[----:B------:R-:W-:Y:S01]  /*f030*/  IABS R182, R7 ;  /* 0x0000000700b67213 */ /* 0x000fe20000000000 */
[----:B------:R-:W-:Y:S01]  /*f040*/  IMAD.MOV.U32 R181, RZ, RZ, R184 ;  /* 0x000000ffffb57224 */ /* 0x000fe200078e00b8 */
[C---:B------:R-:W-:Y:S01]  /*f050*/  ISETP.GT.U32.AND P4, PT, R2.reuse, R4, PT ;  /* 0x000000040200720c */ /* 0x040fe20003f84070 */
[----:B------:R-:W-:Y:S01]  /*f060*/  @!P2 IMAD.MOV R13, RZ, RZ, -R13 ;  /* 0x000000ffff0da224 */ /* 0x000fe200078e0a0d */
[----:B------:R-:W-:Y:S01]  /*f070*/  ISETP.GT.U32.AND P2, PT, R2, R180, PT ;  /* 0x000000b40200720c */ /* 0x000fe20003f44070 */
[----:B------:R-:W-:-:S04]  /*f080*/  IMAD.HI.U32 R179, R9, R183, RZ ;  /* 0x000000b709b37227 */ /* 0x000fc800078e00ff */
[----:B0-----:R-:W-:Y:S02]  /*f090*/  IMAD.MOV.U32 R12, RZ, RZ, R178 ;  /* 0x000000ffff0c7224 */ /* 0x001fe400078e00b2 */
[----:B------:R-:W-:-:S04]  /*f0a0*/  IMAD.HI.U32 R178, R9, R181, RZ ;  /* 0x000000b509b27227 */ /* 0x000fc800078e00ff */
[----:B------:R-:W-:Y:S02]  /*f0b0*/  IMAD.MOV R179, RZ, RZ, -R179 ;  /* 0x000000ffffb37224 */ /* 0x000fe400078e0ab3 */
[----:B------:R-:W-:Y:S02]  /*f0c0*/  IMAD.MOV R10, RZ, RZ, -R178 ;  /* 0x000000ffff0a7224 */ /* 0x000fe400078e0ab2 */
[C---:B------:R-:W-:Y:S02]  /*f0d0*/  IMAD R183, R2.reuse, R179, R183 ;  /* 0x000000b302b77224 */ /* 0x040fe400078e02b7 */
[----:B------:R-:W-:Y:S02]  /*f0e0*/  IMAD R181, R2, R10, R181 ;  /* 0x0000000a02b57224 */ /* 0x000fe400078e02b5 */
[----:B------:R-:W-:-:S04]  /*f0f0*/  IMAD.HI.U32 R3, R9, R182, RZ ;  /* 0x000000b609037227 */ /* 0x000fc800078e00ff */
[----:B------:R-:W-:Y:S01]  /*f100*/  @!P5 IMAD.MOV R12, RZ, RZ, -R12 ;  /* 0x000000ffff0cd224 */ /* 0x000fe200078e0a0c */
[----:B------:R-:W-:Y:S01]  /*f110*/  ISETP.GT.U32.AND P5, PT, R2, R183, PT ;  /* 0x000000b70200720c */ /* 0x000fe20003fa4070 */
[--C-:B------:R-:W-:Y:S01]  /*f120*/  @!P2 IMAD.IADD R180, R180, 0x1, -R2.reuse ;  /* 0x00000001b4b4a824 */ /* 0x100fe200078e0a02 */
[----:B------:R-:W-:Y:S01]  /*f130*/  ISETP.GT.U32.AND P2, PT, R2, R181, PT ;  /* 0x000000b50200720c */ /* 0x000fe20003f44070 */
[----:B------:R-:W-:Y:S01]  /*f140*/  IMAD.MOV R3, RZ, RZ, -R3 ;  /* 0x000000ffff037224 */ /* 0x000fe200078e0a03 */
[----:B------:R0:W-:Y:S01]  /*f150*/  STL [R1+0x6c8], R12 ;  /* 0x0006c80c01007387 */ /* 0x0001e20000100800 */
[----:B------:R-:W-:Y:S01]  /*f160*/  @!P4 IMAD.IADD R4, R4, 0x1, -R2 ;  /* 0x000000010404c824 */ /* 0x000fe200078e0a02 */
[----:B------:R-:W-:Y:S01]  /*f170*/  ISETP.GE.AND P4, PT, R7, RZ, PT ;  /* 0x000000ff0700720c */ /* 0x000fe20003f86270 */
[----:B------:R-:W-:Y:S01]  /*f180*/  IMAD R182, R2, R3, R182 ;  /* 0x0000000302b67224 */ /* 0x000fe200078e02b6 */
[----:B------:R1:W-:Y:S01]  /*f190*/  STL [R1+0x6cc], R13 ;  /* 0x0006cc0d01007387 */ /* 0x0003e20000100800 */
[----:B------:R-:W-:-:S02]  /*f1a0*/  @!P3 IMAD.MOV R11, RZ, RZ, -R11 ;  /* 0x000000ffff0bb224 */ /* 0x000fc400078e0a0b */
[----:B------:R-:W-:Y:S01]  /*f1b0*/  VIADD R7, R0, 0xd8 ;  /* 0x000000d800077836 */ /* 0x000fe20000000000 */
[----:B------:R-:W-:Y:S01]  /*f1c0*/  ISETP.GT.U32.AND P3, PT, R2, R182, PT ;  /* 0x000000b60200720c */ /* 0x000fe20003f64070 */
[--C-:B------:R-:W-:Y:S01]  /*f1d0*/  @!P5 IMAD.IADD R183, R183, 0x1, -R2.reuse ;  /* 0x00000001b7b7d824 */ /* 0x100fe200078e0a02 */
[----:B------:R-:W-:Y:S01]  /*f1e0*/  ISETP.GE.AND P5, PT, R6, RZ, PT ;  /* 0x000000ff0600720c */ /* 0x000fe20003fa6270 */
[----:B0-----:R-:W-:Y:S01]  /*f1f0*/  IMAD.MOV.U32 R12, RZ, RZ, R177 ;  /* 0x000000ffff0c7224 */ /* 0x001fe200078e00b1 */
[----:B------:R-:W-:Y:S01]  /*f200*/  IABS R6, R7 ;  /* 0x0000000700067213 */ /* 0x000fe20000000000 */
[----:B------:R-:W-:Y:S02]  /*f210*/  @!P2 IMAD.IADD R181, R181, 0x1, -R2 ;  /* 0x00000001b5b5a824 */ /* 0x000fe400078e0a02 */
[----:B------:R-:W-:Y:S01]  /*f220*/  @!P0 IMAD.MOV R12, RZ, RZ, -R12 ;  /* 0x000000ffff0c8224 */ /* 0x000fe200078e0a0c */
[----:B------:R-:W-:Y:S01]  /*f230*/  ISETP.GE.AND P0, PT, R8, RZ, PT ;  /* 0x000000ff0800720c */ /* 0x000fe20003f06270 */
[----:B------:R-:W-:Y:S01]  /*f240*/  IMAD.MOV.U32 R8, RZ, RZ, R4 ;  /* 0x000000ffff087224 */ /* 0x000fe200078e0004 */
[----:B------:R-:W-:Y:S01]  /*f250*/  ISETP.GT.U32.AND P2, PT, R2, R181, PT ;  /* 0x000000b50200720c */ /* 0x000fe20003f44070 */
[----:B------:R-:W-:Y:S01]  /*f260*/  VIADD R3, R0, 0xd9 ;  /* 0x000000d900037836 */ /* 0x000fe20000000000 */
[----:B------:R-:W-:Y:S01]  /*f270*/  STL [R1+0x6d0], R12 ;  /* 0x0006d00c01007387 */ /* 0x000fe20000100800 */
[----:B------:R-:W-:-:S02]  /*f280*/  @!P1 IMAD.MOV R8, RZ, RZ, -R8 ;  /* 0x000000ffff089224 */ /* 0x000fc400078e0a08 */
[----:B------:R-:W-:Y:S01]  /*f290*/  @!P3 IMAD.IADD R182, R182, 0x1, -R2 ;  /* 0x00000001b6b6b824 */ /* 0x000fe200078e0a02 */
[----:B------:R-:W-:Y:S01]  /*f2a0*/  STL [R1+0x6d4], R11 ;  /* 0x0006d40b01007387 */ /* 0x000fe20000100800 */
[----:B------:R-:W-:Y:S01]  /*f2b0*/  IABS R178, R3 ;  /* 0x0000000300b27213 */ /* 0x000fe20000000000 */
[----:B-1----:R-:W-:Y:S01]  /*f2c0*/  IMAD.MOV.U32 R13, RZ, RZ, R180 ;  /* 0x000000ffff0d7224 */ /* 0x002fe200078e00b4 */
[C---:B------:R-:W-:Y:S01]  /*f2d0*/  ISETP.GT.U32.AND P3, PT, R2.reuse, R183, PT ;  /* 0x000000b70200720c */ /* 0x040fe20003f64070 */
[----:B------:R0:W-:Y:S01]  /*f2e0*/  STL [R1+0x6d8], R8 ;  /* 0x0006d80801007387 */ /* 0x0001e20000100800 */
[----:B------:R-:W-:Y:S01]  /*f2f0*/  ISETP.GT.U32.AND P1, PT, R2, R182, PT ;  /* 0x000000b60200720c */ /* 0x000fe20003f24070 */
[----:B------:R-:W-:-:S04]  /*f300*/  IMAD.HI.U32 R10, R9, R178, RZ ;  /* 0x000000b2090a7227 */ /* 0x000fc800078e00ff */
[----:B------:R-:W-:Y:S02]  /*f310*/  IMAD.MOV R10, RZ, RZ, -R10 ;  /* 0x000000ffff0a7224 */ /* 0x000fe400078e0a0a */
[----:B------:R-:W-:Y:S02]  /*f320*/  @!P2 IMAD.IADD R181, R181, 0x1, -R2 ;  /* 0x00000001b5b5a824 */ /* 0x000fe400078e0a02 */
[----:B0-----:R-:W-:-:S04]  /*f330*/  IMAD.HI.U32 R8, R9, R6, RZ ;  /* 0x0000000609087227 */ /* 0x001fc800078e00ff */
[----:B------:R-:W-:Y:S02]  /*f340*/  IMAD.MOV R8, RZ, RZ, -R8 ;  /* 0x000000ffff087224 */ /* 0x000fe400078e0a08 */
[C---:B------:R-:W-:Y:S02]  /*f350*/  IMAD R178, R2.reuse, R10, R178 ;  /* 0x0000000a02b27224 */ /* 0x040fe400078e02b2 */
[C---:B------:R-:W-:Y:S02]  /*f360*/  IMAD R6, R2.reuse, R8, R6 ;  /* 0x0000000802067224 */ /* 0x040fe400078e0206 */
[----:B------:R-:W-:Y:S01]  /*f370*/  @!P3 IMAD.IADD R183, R183, 0x1, -R2 ;  /* 0x00000001b7b7b824 */ /* 0x000fe200078e0a02 */
[----:B------:R-:W-:Y:S01]  /*f380*/  ISETP.GT.U32.AND P3, PT, R2, R178, PT ;  /* 0x000000b20200720c */ /* 0x000fe20003f64070 */
[----:B------:R-:W-:Y:S01]  /*f390*/  VIADD R8, R0, 0xd5 ;  /* 0x000000d500087836 */ /* 0x000fe20000000000 */
[----:B------:R-:W-:Y:S01]  /*f3a0*/  ISETP.GT.U32.AND P2, PT, R2, R6, PT ;  /* 0x000000060200720c */ /* 0x000fe20003f44070 */
[----:B------:R-:W-:-:S02]  /*f3b0*/  VIADD R11, R0, 0xd7 ;  /* 0x000000d7000b7836 */ /* 0x000fc40000000000 */
[----:B------:R-:W-:Y:S01]  /*f3c0*/  VIADD R4, R0, 0xd6 ;  /* 0x000000d600047836 */ /* 0x000fe20000000000 */
[----:B------:R-:W-:Y:S01]  /*f3d0*/  IABS R177, R8 ;  /* 0x0000000800b17213 */ /* 0x000fe20000000000 */
[----:B------:R-:W-:Y:S01]  /*f3e0*/  @!P6 IMAD.MOV R13, RZ, RZ, -R13 ;  /* 0x000000ffff0de224 */ /* 0x000fe200078e0a0d */
[----:B------:R-:W-:Y:S01]  /*f3f0*/  IABS R179, R11 ;  /* 0x0000000b00b37213 */ /* 0x000fe20000000000 */
[--C-:B------:R-:W-:Y:S01]  /*f400*/  @!P1 IMAD.IADD R182, R182, 0x1, -R2.reuse ;  /* 0x00000001b6b69824 */ /* 0x100fe200078e0a02 */
[----:B------:R-:W-:Y:S01]  /*f410*/  IABS R10, R4 ;  /* 0x00000004000a7213 */ /* 0x000fe20000000000 */
[----:B------:R-:W-:Y:S01]  /*f420*/  IMAD.HI.U32 R180, R9, R177, RZ ;  /* 0x000000b109b47227 */ /* 0x000fe200078e00ff */
[----:B------:R0:W-:Y:S01]  /*f430*/  STL [R1+0x650], R13 ;  /* 0x0006500d01007387 */ /* 0x0001e20000100800 */
[----:B------:R-:W-:Y:S02]  /*f440*/  ISETP.GE.AND P1, PT, R3, RZ, PT ;  /* 0x000000ff0300720c */ /* 0x000fe40003f26270 */
[----:B------:R-:W-:-:S02]  /*f450*/  @!P2 IMAD.IADD R6, R6, 0x1, -R2 ;  /* 0x000000010606a824 */ /* 0x000fc400078e0a02 */
[----:B------:R-:W-:Y:S01]  /*f460*/  @!P3 IMAD.IADD R178, R178, 0x1, -R2 ;  /* 0x00000001b2b2b824 */ /* 0x000fe200078e0a02 */
[----:B------:R-:W-:Y:S01]  /*f470*/  ISETP.GE.AND P3, PT, R7, RZ, PT ;  /* 0x000000ff0700720c */ /* 0x000fe20003f66270 */
[----:B------:R-:W-:Y:S01]  /*f480*/  IMAD.MOV.U32 R12, RZ, RZ, R183 ;  /* 0x000000ffff0c7224 */ /* 0x000fe200078e00b7 */
[C---:B------:R-:W-:Y:S01]  /*f490*/  ISETP.GT.U32.AND P6, PT, R2.reuse, R6, PT ;  /* 0x000000060200720c */ /* 0x040fe20003fc4070 */
[----:B------:R-:W-:Y:S01]  /*f4a0*/  IMAD.HI.U32 R184, R9, R179, RZ ;  /* 0x000000b309b87227 */ /* 0x000fe200078e00ff */
[----:B------:R-:W-:-:S03]  /*f4b0*/  ISETP.GT.U32.AND P2, PT, R2, R178, PT ;  /* 0x000000b20200720c */ /* 0x000fc60003f44070 */
[----:B0-----:R-:W-:Y:S02]  /*f4c0*/  IMAD.MOV.U32 R13, RZ, RZ, R182 ;  /* 0x000000ffff0d7224 */ /* 0x001fe400078e00b6 */
[----:B------:R-:W-:Y:S02]  /*f4d0*/  IMAD.MOV R180, RZ, RZ, -R180 ;  /* 0x000000ffffb47224 */ /* 0x000fe400078e0ab4 */
[----:B------:R-:W-:Y:S02]  /*f4e0*/  @!P0 IMAD.MOV R12, RZ, RZ, -R12 ;  /* 0x000000ffff0c8224 */ /* 0x000fe400078e0a0c */
[----:B------:R-:W-:-:S03]  /*f4f0*/  IMAD.HI.U32 R3, R9, R10, RZ ;  /* 0x0000000a09037227 */ /* 0x000fc600078e00ff */
[----:B------:R0:W-:Y:S01]  /*f500*/  STL [R1+0x654], R12 ;  /* 0x0006540c01007387 */ /* 0x0001e20000100800 */
[----:B------:R-:W-:Y:S02]  /*f510*/  IMAD.MOV R184, RZ, RZ, -R184 ;  /* 0x000000ffffb87224 */ /* 0x000fe400078e0ab8 */
[----:B------:R-:W-:Y:S01]  /*f520*/  @!P4 IMAD.MOV R13, RZ, RZ, -R13 ;  /* 0x000000ffff0dc224 */ /* 0x000fe200078e0a0d */
[----:B------:R-:W-:Y:S01]  /*f530*/  ISETP.GE.AND P4, PT, R11, RZ, PT ;  /* 0x000000ff0b00720c */ /* 0x000fe20003f86270 */
[C---:B------:R-:W-:Y:S02]  /*f540*/  IMAD R11, R2.reuse, R180, R177 ;  /* 0x000000b4020b7224 */ /* 0x040fe400078e02b1 */
[----:B------:R-:W-:Y:S01]  /*f550*/  IMAD.MOV R3, RZ, RZ, -R3 ;  /* 0x000000ffff037224 */ /* 0x000fe200078e0a03 */
[----:B------:R-:W-:Y:S01]  /*f560*/  STL [R1+0x674], R13 ;  /* 0x0006740d01007387 */ /* 0x000fe20000100800 */
[----:B------:R-:W-:Y:S02]  /*f570*/  IMAD R179, R2, R184, R179 ;  /* 0x000000b802b37224 */ /* 0x000fe400078e02b3 */
[----:B0-----:R-:W-:-:S02]  /*f580*/  IMAD.MOV.U32 R12, RZ, RZ, R181 ;  /* 0x000000ffff0c7224 */ /* 0x001fc400078e00b5 */
[----:B------:R-:W-:Y:S01]  /*f590*/  @!P6 IMAD.IADD R6, R6, 0x1, -R2 ;  /* 0x000000010606e824 */ /* 0x000fe200078e0a02 */
[C---:B------:R-:W-:Y:S01]  /*f5a0*/  ISETP.GT.U32.AND P6, PT, R2.reuse, R11, PT ;  /* 0x0000000b0200720c */ /* 0x040fe20003fc4070 */
[C---:B------:R-:W-:Y:S01]  /*f5b0*/  IMAD R10, R2.reuse, R3, R10 ;  /* 0x00000003020a7224 */ /* 0x040fe200078e020a */
[----:B------:R-:W-:Y:S01]  /*f5c0*/  ISETP.GT.U32.AND P0, PT, R2, R179, PT ;  /* 0x000000b30200720c */ /* 0x000fe20003f04070 */
[----:B------:R-:W-:Y:S02]  /*f5d0*/  @!P5 IMAD.MOV R12, RZ, RZ, -R12 ;  /* 0x000000ffff0cd224 */ /* 0x000fe400078e0a0c */
[----:B------:R-:W-:Y:S01]  /*f5e0*/  @!P2 IMAD.IADD R178, R178, 0x1, -R2 ;  /* 0x00000001b2b2a824 */ /* 0x000fe200078e0a02 */
[----:B------:R-:W-:Y:S01]  /*f5f0*/  ISETP.GT.U32.AND P5, PT, R2, R10, PT ;  /* 0x0000000a0200720c */ /* 0x000fe20003fa4070 */
[----:B------:R-:W-:Y:S01]  /*f600*/  VIADD R7, R0, 0xd4 ;  /* 0x000000d400077836 */ /* 0x000fe20000000000 */
[----:B------:R0:W-:Y:S01]  /*f610*/  STL [R1+0x6b8], R12 ;  /* 0x0006b80c01007387 */ /* 0x0001e20000100800 */
[----:B------:R-:W-:Y:S01]  /*f620*/  ISETP.GE.AND P2, PT, R4, RZ, PT ;  /* 0x000000ff0400720c */ /* 0x000fe20003f46270 */
[----:B------:R-:W-:-:S02]  /*f630*/  VIADD R4, R0, 0xd3 ;  /* 0x000000d300047836 */ /* 0x000fc40000000000 */
[----:B------:R-:W-:Y:S01]  /*f640*/  IABS R3, R7 ;  /* 0x0000000700037213 */ /* 0x000fe20000000000 */
[--C-:B------:R-:W-:Y:S02]  /*f650*/  @!P6 IMAD.IADD R11, R11, 0x1, -R2.reuse ;  /* 0x000000010b0be824 */ /* 0x100fe400078e0a02 */
[----:B------:R-:W-:Y:S01]  /*f660*/  @!P0 IMAD.IADD R179, R179, 0x1, -R2 ;  /* 0x00000001b3b38824 */ /* 0x000fe200078e0a02 */
[----:B------:R-:W-:Y:S01]  /*f670*/  ISETP.GE.AND P0, PT, R8, RZ, PT ;  /* 0x000000ff0800720c */ /* 0x000fe20003f06270 */
[----:B------:R-:W-:Y:S01]  /*f680*/  IMAD.HI.U32 R177, R9, R3, RZ ;  /* 0x0000000309b17227 */ /* 0x000fe200078e00ff */
[----:B------:R-:W-:-:S03]  /*f690*/  ISETP.GT.U32.AND P6, PT, R2, R11, PT ;  /* 0x0000000b0200720c */ /* 0x000fc60003fc4070 */
[----:B0-----:R-:W-:Y:S01]  /*f6a0*/  IMAD.MOV.U32 R12, RZ, RZ, R178 ;  /* 0x000000ffff0c7224 */ /* 0x001fe200078e00b2 */
[----:B------:R-:W-:Y:S01]  /*f6b0*/  IABS R178, R4 ;  /* 0x0000000400b27213 */ /* 0x000fe20000000000 */
[----:B------:R-:W-:Y:S01]  /*f6c0*/  @!P5 IMAD.IADD R10, R10, 0x1, -R2 ;  /* 0x000000010a0ad824 */ /* 0x000fe200078e0a02 */
[C---:B------:R-:W-:Y:S01]  /*f6d0*/  ISETP.GT.U32.AND P5, PT, R2.reuse, R179, PT ;  /* 0x000000b30200720c */ /* 0x040fe20003fa4070 */
[----:B------:R-:W-:Y:S02]  /*f6e0*/  @!P1 IMAD.MOV R12, RZ, RZ, -R12 ;  /* 0x000000ffff0c9224 */ /* 0x000fe400078e0a0c */
[----:B------:R-:W-:Y:S01]  /*f6f0*/  IMAD.MOV R177, RZ, RZ, -R177 ;  /* 0x000000ffffb17224 */ /* 0x000fe200078e0ab1 */
[----:B------:R-:W-:Y:S01]  /*f700*/  ISETP.GT.U32.AND P1, PT, R2, R10, PT ;  /* 0x0000000a0200720c */ /* 0x000fe20003f24070 */
[----:B------:R-:W-:Y:S01]  /*f710*/  VIADD R8, R0, 0xd2 ;  /* 0x000000d200087836 */ /* 0x000fe20000000000 */
[----:B------:R0:W-:Y:S01]  /*f720*/  STL [R1+0x6bc], R12 ;  /* 0x0006bc0c01007387 */ /* 0x0001e20000100800 */
[----:B------:R-:W-:-:S02]  /*f730*/  IMAD R3, R2, R177, R3 ;  /* 0x000000b102037224 */ /* 0x000fc400078e0203 */
[--C-:B------:R-:W-:Y:S01]  /*f740*/  @!P6 IMAD.IADD R11, R11, 0x1, -R2.reuse ;  /* 0x000000010b0be824 */ /* 0x100fe200078e0a02 */
[----:B------:R-:W-:Y:S01]  /*f750*/  IABS R177, R8 ;  /* 0x0000000800b17213 */ /* 0x000fe20000000000 */
[----:B------:R-:W-:Y:S02]  /*f760*/  VIADD R184, R0, 0xbf ;  /* 0x000000bf00b87836 */ /* 0x000fe40000000000 */
[----:B------:R-:W-:Y:S01]  /*f770*/  @!P5 IMAD.IADD R179, R179, 0x1, -R2 ;  /* 0x00000001b3b3d824 */ /* 0x000fe200078e0a02 */
[----:B------:R-:W-:Y:S01]  /*f780*/  ISETP.GT.U32.AND P5, PT, R2, R3, PT ;  /* 0x000000030200720c */ /* 0x000fe20003fa4070 */
[----:B------:R-:W-:Y:S01]  /*f790*/  IMAD.HI.U32 R181, R9, R177, RZ ;  /* 0x000000b109b57227 */ /* 0x000fe200078e00ff */
[----:B------:R-:W-:-:S03]  /*f7a0*/  IABS R185, R184 ;  /* 0x000000b800b97213 */ /* 0x000fc60000000000 */
[----:B0-----:R-:W-:Y:S02]  /*f7b0*/  IMAD.MOV.U32 R12, RZ, RZ, R6 ;  /* 0x000000ffff0c7224 */ /* 0x001fe400078e0006 */
[----:B------:R-:W-:-:S04]  /*f7c0*/  IMAD.HI.U32 R6, R9, R178, RZ ;  /* 0x000000b209067227 */ /* 0x000fc800078e00ff */
[----:B------:R-:W-:Y:S02]  /*f7d0*/  IMAD.MOV R6, RZ, RZ, -R6 ;  /* 0x000000ffff067224 */ /* 0x000fe400078e0a06 */
[----:B------:R-:W-:Y:S01]  /*f7e0*/  @!P3 IMAD.MOV R12, RZ, RZ, -R12 ;  /* 0x000000ffff0cb224 */ /* 0x000fe200078e0a0c */
[----:B------:R-:W-:Y:S01]  /*f7f0*/  ISETP.GE.AND P3, PT, R7, RZ, PT ;  /* 0x000000ff0700720c */ /* 0x000fe20003f66270 */
[----:B------:R-:W-:Y:S02]  /*f800*/  IMAD R178, R2, R6, R178 ;  /* 0x0000000602b27224 */ /* 0x000fe400078e02b2 */
[----:B------:R-:W-:Y:S01]  /*f810*/  @!P1 IMAD.IADD R10, R10, 0x1, -R2 ;  /* 0x000000010a0a9824 */ /* 0x000fe200078e0a02 */
[----:B------:R0:W-:Y:S01]  /*f820*/  STL [R1+0x6c4], R12 ;  /* 0x0006c40c01007387 */ /* 0x0001e20000100800 */
[----:B------:R-:W-:Y:S01]  /*f830*/  ISETP.GE.AND P1, PT, R4, RZ, PT ;  /* 0x000000ff0400720c */ /* 0x000fe20003f26270 */
[----:B------:R-:W-:Y:S01]  /*f840*/  VIADD R4, R0, 0xd1 ;  /* 0x000000d100047836 */ /* 0x000fe20000000000 */
[----:B------:R-:W-:Y:S01]  /*f850*/  ISETP.GT.U32.AND P6, PT, R2, R178, PT ;  /* 0x000000b20200720c */ /* 0x000fe20003fc4070 */
[----:B------:R-:W-:-:S02]  /*f860*/  IMAD.MOV R181, RZ, RZ, -R181 ;  /* 0x000000ffffb57224 */ /* 0x000fc400078e0ab5 */
[----:B------:R-:W-:Y:S01]  /*f870*/  @!P5 IMAD.IADD R3, R3, 0x1, -R2 ;  /* 0x000000010303d824 */ /* 0x000fe200078e0a02 */
[----:B------:R-:W-:Y:S01]  /*f880*/  IABS R7, R4 ;  /* 0x0000000400077213 */ /* 0x000fe20000000000 */
[----:B------:R-:W-:Y:S01]  /*f890*/  IMAD R177, R2, R181, R177 ;  /* 0x000000b502b17224 */ /* 0x000fe200078e02b1 */
[----:B------:R-:W-:Y:S01]  /*f8a0*/  ISETP.GE.AND P5, PT, R8, RZ, PT ;  /* 0x000000ff0800720c */ /* 0x000fe20003fa6270 */
[----:B0-----:R-:W-:Y:S02]  /*f8b0*/  IMAD.MOV.U32 R12, RZ, RZ, R179 ;  /* 0x000000ffff0c7224 */ /* 0x001fe400078e00b3 */
[----:B------:R-:W-:Y:S02]  /*f8c0*/  VIADD R6, R0, 0xd0 ;  /* 0x000000d000067836 */ /* 0x000fe40000000000 */
[----:B------:R-:W-:Y:S01]  /*f8d0*/  @!P4 IMAD.MOV R12, RZ, RZ, -R12 ;  /* 0x000000ffff0cc224 */ /* 0x000fe200078e0a0c */
[----:B------:R-:W-:Y:S01]  /*f8e0*/  ISETP.GT.U32.AND P4, PT, R2, R3, PT ;  /* 0x000000030200720c */ /* 0x000fe20003f84070 */
[----:B------:R-:W-:Y:S01]  /*f8f0*/  @!P6 IMAD.IADD R178, R178, 0x1, -R2 ;  /* 0x00000001b2b2e824 */ /* 0x000fe200078e0a02 */
[----:B------:R-:W-:Y:S01]  /*f900*/  IABS R180, R6 ;  /* 0x0000000600b47213 */ /* 0x000fe20000000000 */
[----:B------:R-:W-:Y:S01]  /*f910*/  IMAD.HI.U32 R8, R9, R7, RZ ;  /* 0x0000000709087227 */ /* 0x000fe200078e00ff */
[----:B------:R0:W-:Y:S02]  /*f920*/  STL [R1+0x6c0], R12 ;  /* 0x0006c00c01007387 */ /* 0x0001e40000100800 */
[----:B------:R-:W-:Y:S01]  /*f930*/  ISETP.GT.U32.AND P6, PT, R2, R178, PT ;  /* 0x000000b20200720c */ /* 0x000fe20003fc4070 */
[----:B------:R-:W-:-:S02]  /*f940*/  IMAD.MOV R8, RZ, RZ, -R8 ;  /* 0x000000ffff087224 */ /* 0x000fc400078e0a08 */
[----:B------:R-:W-:Y:S01]  /*f950*/  @!P0 IMAD.MOV R11, RZ, RZ, -R11 ;  /* 0x000000ffff0b8224 */ /* 0x000fe200078e0a0b */
[----:B------:R-:W-:Y:S01]  /*f960*/  ISETP.GE.AND P0, PT, R4, RZ, PT ;  /* 0x000000ff0400720c */ /* 0x000fe20003f06270 */
[----:B------:R-:W-:Y:S02]  /*f970*/  IMAD R7, R2, R8, R7 ;  /* 0x0000000802077224 */ /* 0x000fe400078e0207 */
[----:B------:R-:W-:Y:S01]  /*f980*/  @!P4 IMAD.IADD R3, R3, 0x1, -R2 ;  /* 0x000000010303c824 */ /* 0x000fe200078e0a02 */
[----:B------:R-:W-:Y:S01]  /*f990*/  ISETP.GE.AND P4, PT, R6, RZ, PT ;  /* 0x000000ff0600720c */ /* 0x000fe20003f86270 */
[----:B0-----:R-:W-:Y:S02]  /*f9a0*/  IMAD.MOV.U32 R12, RZ, RZ, R10 ;  /* 0x000000ffff0c7224 */ /* 0x001fe400078e000a */
[----:B------:R-:W-:-:S04]  /*f9b0*/  IMAD.HI.U32 R10, R9, R180, RZ ;  /* 0x000000b4090a7227 */ /* 0x000fc800078e00ff */
[----:B------:R-:W-:Y:S01]  /*f9c0*/  @!P2 IMAD.MOV R12, RZ, RZ, -R12 ;  /* 0x000000ffff0ca224 */ /* 0x000fe200078e0a0c */
[----:B------:R-:W-:Y:S01]  /*f9d0*/  ISETP.GT.U32.AND P2, PT, R2, R177, PT ;  /* 0x000000b10200720c */ /* 0x000fe20003f44070 */
[----:B------:R-:W-:Y:S01]  /*f9e0*/  @!P6 IMAD.IADD R178, R178, 0x1, -R2 ;  /* 0x00000001b2b2e824 */ /* 0x000fe200078e0a02 */
[C---:B------:R-:W-:Y:S01]  /*f9f0*/  ISETP.GT.U32.AND P6, PT, R2.reuse, R7, PT ;  /* 0x000000070200720c */ /* 0x040fe20003fc4070 */
[----:B------:R-:W-:Y:S01]  /*fa00*/  IMAD.MOV R10, RZ, RZ, -R10 ;  /* 0x000000ffff0a7224 */ /* 0x000fe200078e0a0a */
[----:B------:R0:W-:Y:S01]  /*fa10*/  STL [R1+0x69c], R12 ;  /* 0x00069c0c01007387 */ /* 0x0001e20000100800 */
[----:B------:R-:W-:Y:S02]  /*fa20*/  IMAD.MOV.U32 R13, RZ, RZ, R3 ;  /* 0x000000ffff0d7224 */ /* 0x000fe400078e0003 */
[----:B------:R-:W-:Y:S01]  /*fa30*/  IMAD R180, R2, R10, R180 ;  /* 0x0000000a02b47224 */ /* 0x000fe200078e02b4 */
[----:B------:R1:W-:Y:S01]  /*fa40*/  STL [R1+0x6a0], R11 ;  /* 0x0006a00b01007387 */ /* 0x0003e20000100800 */
[----:B------:R-:W-:-:S02]  /*fa50*/  @!P3 IMAD.MOV R13, RZ, RZ, -R13 ;  /* 0x000000ffff0db224 */ /* 0x000fc400078e0a0d */
[----:B------:R-:W-:Y:S01]  /*fa60*/  VIADD R10, R0, 0xce ;  /* 0x000000ce000a7836 */ /* 0x000fe20000000000 */
[C---:B------:R-:W-:Y:S01]  /*fa70*/  ISETP.GT.U32.AND P3, PT, R2.reuse, R180, PT ;  /* 0x000000b40200720c */ /* 0x040fe20003f64070 */
[--C-:B------:R-:W-:Y:S01]  /*fa80*/  @!P2 IMAD.IADD R177, R177, 0x1, -R2.reuse ;  /* 0x00000001b1b1a824 */ /* 0x100fe200078e0a02 */
[----:B------:R-:W-:Y:S01]  /*fa90*/  STL [R1+0x6b4], R13 ;  /* 0x0006b40d01007387 */ /* 0x000fe20000100800 */
[----:B------:R-:W-:Y:S01]  /*faa0*/  @!P6 IMAD.IADD R7, R7, 0x1, -R2 ;  /* 0x000000010707e824 */ /* 0x000fe200078e0a02 */
[----:B------:R-:W-:Y:S01]  /*fab0*/  IABS R8, R10 ;  /* 0x0000000a00087213 */ /* 0x000fe20000000000 */
[----:B0-----:R-:W-:Y:S01]  /*fac0*/  IMAD.MOV.U32 R12, RZ, RZ, R178 ;  /* 0x000000ffff0c7224 */ /* 0x001fe200078e00b2 */
[----:B------:R-:W-:Y:S01]  /*fad0*/  ISETP.GT.U32.AND P2, PT, R2, R177, PT ;  /* 0x000000b10200720c */ /* 0x000fe20003f44070 */
[----:B-1----:R-:W-:Y:S01]  /*fae0*/  VIADD R11, R0, 0xcf ;  /* 0x000000cf000b7836 */ /* 0x002fe20000000000 */
[----:B------:R-:W-:Y:S01]  /*faf0*/  ISETP.GT.U32.AND P6, PT, R2, R7, PT ;  /* 0x000000070200720c */ /* 0x000fe20003fc4070 */
[----:B------:R-:W-:-:S02]  /*fb00*/  @!P1 IMAD.MOV R12, RZ, RZ, -R12 ;  /* 0x000000ffff0c9224 */ /* 0x000fc400078e0a0c */
[----:B------:R-:W-:Y:S01]  /*fb10*/  VIADD R4, R0, 0xcd ;  /* 0x000000cd00047836 */ /* 0x000fe20000000000 */
[----:B------:R-:W-:Y:S01]  /*fb20*/  IABS R6, R11 ;  /* 0x0000000b00067213 */ /* 0x000fe20000000000 */
[--C-:B------:R-:W-:Y:S01]  /*fb30*/  @!P3 IMAD.IADD R180, R180, 0x1, -R2.reuse ;  /* 0x00000001b4b4b824 */ /* 0x100fe200078e0a02 */
[----:B------:R0:W-:Y:S01]  /*fb40*/  STL [R1+0x6b0], R12 ;  /* 0x0006b00c01007387 */ /* 0x0001e20000100800 */
[----:B------:R-:W-:Y:S01]  /*fb50*/  ISETP.GE.AND P1, PT, R11, RZ, PT ;  /* 0x000000ff0b00720c */ /* 0x000fe20003f26270 */
[----:B------:R-:W-:Y:S01]  /*fb60*/  IMAD.HI.U32 R188, R9, R185, RZ ;  /* 0x000000b909bc7227 */ /* 0x000fe200078e00ff */
[----:B------:R-:W-:Y:S02]  /*fb70*/  IABS R3, R4 ;  /* 0x0000000400037213 */ /* 0x000fe40000000000 */
[----:B------:R-:W-:Y:S01]  /*fb80*/  ISETP.GT.U32.AND P3, PT, R2, R180, PT ;  /* 0x000000b40200720c */ /* 0x000fe20003f64070 */
[----:B------:R-:W-:Y:S01]  /*fb90*/  @!P2 IMAD.IADD R177, R177, 0x1, -R2 ;  /* 0x00000001b1b1a824 */ /* 0x000fe200078e0a02 */
[----:B------:R-:W-:Y:S01]  /*fba0*/  ISETP.GE.AND P2, PT, R10, RZ, PT ;  /* 0x000000ff0a00720c */ /* 0x000fe20003f46270 */
[----:B------:R-:W-:-:S04]  /*fbb0*/  IMAD.HI.U32 R178, R9, R6, RZ ;  /* 0x0000000609b27227 */ /* 0x000fc800078e00ff */
[----:B0-----:R-:W-:Y:S02]  /*fbc0*/  IMAD.MOV.U32 R12, RZ, RZ, R177 ;  /* 0x000000ffff0c7224 */ /* 0x001fe400078e00b1 */
[----:B------:R-:W-:-:S04]  /*fbd0*/  IMAD.HI.U32 R10, R9, R8, RZ ;  /* 0x00000008090a7227 */ /* 0x000fc800078e00ff */
[----:B------:R-:W-:Y:S01]  /*fbe0*/  @!P5 IMAD.MOV R12, RZ, RZ, -R12 ;  /* 0x000000ffff0cd224 */ /* 0x000fe200078e0a0c */
[----:B------:R-:W-:Y:S01]  /*fbf0*/  ISETP.GE.AND P5, PT, R4, RZ, PT ;  /* 0x000000ff0400720c */ /* 0x000fe20003fa6270 */
[----:B------:R-:W-:Y:S02]  /*fc00*/  IMAD.MOV R178, RZ, RZ, -R178 ;  /* 0x000000ffffb27224 */ /* 0x000fe400078e0ab2 */
[----:B------:R-:W-:Y:S01]  /*fc10*/  IMAD.MOV R10, RZ, RZ, -R10 ;  /* 0x000000ffff0a7224 */ /* 0x000fe200078e0a0a */
[----:B------:R0:W-:Y:S01]  /*fc20*/  STL [R1+0x6a8], R12 ;  /* 0x0006a80c01007387 */ /* 0x0001e20000100800 */
[----:B------:R-:W-:Y:S02]  /*fc30*/  @!P6 IMAD.IADD R7, R7, 0x1, -R2 ;  /* 0x000000010707e824 */ /* 0x000fe400078e0a02 */
[C---:B------:R-:W-:Y:S02]  /*fc40*/  IMAD R6, R2.reuse, R178, R6 ;  /* 0x000000b202067224 */ /* 0x040fe400078e0206 */
[----:B------:R-:W-:-:S02]  /*fc50*/  IMAD R4, R2, R10, R8 ;  /* 0x0000000a02047224 */ /* 0x000fc400078e0208 */
[----:B------:R-:W-:Y:S01]  /*fc60*/  IMAD.HI.U32 R11, R9, R3, RZ ;  /* 0x00000003090b7227 */ /* 0x000fe200078e00ff */
[----:B------:R-:W-:-:S03]  /*fc70*/  ISETP.GT.U32.AND P6, PT, R2, R6, PT ;  /* 0x000000060200720c */ /* 0x000fc60003fc4070 */
[----:B0-----:R-:W-:Y:S02]  /*fc80*/  IMAD.MOV.U32 R12, RZ, RZ, R7 ;  /* 0x000000ffff0c7224 */ /* 0x001fe400078e0007 */
[----:B------:R-:W-:Y:S02]  /*fc90*/  IMAD.MOV R11, RZ, RZ, -R11 ;  /* 0x000000ffff0b7224 */ /* 0x000fe400078e0a0b */
[----:B------:R-:W-:Y:S01]  /*fca0*/  @!P0 IMAD.MOV R12, RZ, RZ, -R12 ;  /* 0x000000ffff0c8224 */ /* 0x000fe200078e0a0c */
[----:B------:R-:W-:Y:S01]  /*fcb0*/  ISETP.GT.U32.AND P0, PT, R2, R4, PT ;  /* 0x000000040200720c */ /* 0x000fe20003f04070 */
[----:B------:R-:W-:Y:S02]  /*fcc0*/  @!P3 IMAD.IADD R180, R180, 0x1, -R2 ;  /* 0x00000001b4b4b824 */ /* 0x000fe400078e0a02 */
[----:B------:R-:W-:Y:S01]  /*fcd0*/  IMAD R3, R2, R11, R3 ;  /* 0x0000000b02037224 */ /* 0x000fe200078e0203 */
[----:B------:R0:W-:Y:S01]  /*fce0*/  STL [R1+0x6ac], R12 ;  /* 0x0006ac0c01007387 */ /* 0x0001e20000100800 */
[----:B------:R-:W-:-:S02]  /*fcf0*/  VIADD R11, R0, 0xcc ;  /* 0x000000cc000b7836 */ /* 0x000fc40000000000 */
[--C-:B------:R-:W-:Y:S02]  /*fd00*/  @!P6 IMAD.IADD R6, R6, 0x1, -R2.reuse ;  /* 0x000000010606e824 */ /* 0x100fe400078e0a02 */
[C---:B------:R-:W-:Y:S01]  /*fd10*/  VIADD R7, R0.reuse, 0xcb ;  /* 0x000000cb00077836 */ /* 0x040fe20000000000 */
[----:B------:R-:W-:Y:S01]  /*fd20*/  ISETP.GE.AND P3, PT, R11, RZ, PT ;  /* 0x000000ff0b00720c */ /* 0x000fe20003f66270 */
[----:B------:R-:W-:Y:S01]  /*fd30*/  VIADD R10, R0, 0xc9 ;  /* 0x000000c9000a7836 */ /* 0x000fe20000000000 */
[----:B------:R-:W-:Y:S01]  /*fd40*/  ISETP.GT.U32.AND P6, PT, R2, R6, PT ;  /* 0x000000060200720c */ /* 0x000fe20003fc4070 */
[----:B------:R-:W-:Y:S01]  /*fd50*/  @!P0 IMAD.IADD R4, R4, 0x1, -R2 ;  /* 0x0000000104048824 */ /* 0x000fe200078e0a02 */
[----:B------:R-:W-:Y:S01]  /*fd60*/  IABS R11, R11 ;  /* 0x0000000b000b7213 */ /* 0x000fe20000000000 */
[----:B0-----:R-:W-:Y:S01]  /*fd70*/  IMAD.MOV.U32 R12, RZ, RZ, R180 ;  /* 0x000000ffff0c7224 */ /* 0x001fe200078e00b4 */
[----:B------:R-:W-:Y:S01]  /*fd80*/  IABS R177, R7 ;  /* 0x0000000700b17213 */ /* 0x000fe20000000000 */
[----:B------:R-:W-:Y:S01]  /*fd90*/  VIADD R8, R0, 0xca ;  /* 0x000000ca00087836 */ /* 0x000fe20000000000 */
[C---:B------:R-:W-:Y:S01]  /*fda0*/  ISETP.GT.U32.AND P0, PT, R2.reuse, R4, PT ;  /* 0x000000040200720c */ /* 0x040fe20003f04070 */
[----:B------:R-:W-:Y:S01]  /*fdb0*/  @!P4 IMAD.MOV R12, RZ, RZ, -R12 ;  /* 0x000000ffff0cc224 */ /* 0x000fe200078e0a0c */
[----:B------:R-:W-:Y:S01]  /*fdc0*/  ISETP.GT.U32.AND P4, PT, R2, R3, PT ;  /* 0x000000030200720c */ /* 0x000fe20003f84070 */
[----:B------:R-:W-:Y:S01]  /*fdd0*/  IMAD.HI.U32 R180, R9, R11, RZ ;  /* 0x0000000b09b47227 */ /* 0x000fe200078e00ff */
[----:B------:R-:W-:-:S02]  /*fde0*/  IABS R179, R10 ;  /* 0x0000000a00b37213 */ /* 0x000fc40000000000 */
[----:B------:R0:W-:Y:S01]  /*fdf0*/  STL [R1+0x6a4], R12 ;  /* 0x0006a40c01007387 */ /* 0x0001e20000100800 */
[----:B------:R-:W-:Y:S01]  /*fe00*/  IMAD.HI.U32 R181, R9, R177, RZ ;  /* 0x000000b109b57227 */ /* 0x000fe200078e00ff */
[----:B------:R-:W-:-:S03]  /*fe10*/  IABS R178, R8 ;  /* 0x0000000800b27213 */ /* 0x000fc60000000000 */
[----:B------:R-:W-:Y:S02]  /*fe20*/  IMAD.MOV R180, RZ, RZ, -R180 ;  /* 0x000000ffffb47224 */ /* 0x000fe400078e0ab4 */
[--C-:B------:R-:W-:Y:S01]  /*fe30*/  @!P6 IMAD.IADD R6, R6, 0x1, -R2.reuse ;  /* 0x000000010606e824 */ /* 0x100fe200078e0a02 */
[----:B------:R-:W-:Y:S01]  /*fe40*/  ISETP.GE.AND P6, PT, R7, RZ, PT ;  /* 0x000000ff0700720c */ /* 0x000fe20003fc6270 */
[--C-:B------:R-:W-:Y:S02]  /*fe50*/  @!P4 IMAD.IADD R3, R3, 0x1, -R2.reuse ;  /* 0x000000010303c824 */ /* 0x100fe400078e0a02 */
[----:B------:R-:W-:Y:S02]  /*fe60*/  IMAD.MOV R181, RZ, RZ, -R181 ;  /* 0x000000ffffb57224 */ /* 0x000fe400078e0ab5 */
[C---:B------:R-:W-:Y:S01]  /*fe70*/  IMAD R11, R2.reuse, R180, R11 ;  /* 0x000000b4020b7224 */ /* 0x040fe200078e020b */
[----:B------:R-:W-:Y:S01]  /*fe80*/  ISETP.GT.U32.AND P4, PT, R2, R3, PT ;  /* 0x000000030200720c */ /* 0x000fe20003f84070 */
[----:B------:R-:W-:-:S02]  /*fe90*/  @!P0 IMAD.IADD R4, R4, 0x1, -R2 ;  /* 0x0000000104048824 */ /* 0x000fc400078e0a02 */
[----:B------:R-:W-:Y:S01]  /*fea0*/  IMAD.MOV.U32 R13, RZ, RZ, R6 ;  /* 0x000000ffff0d7224 */ /* 0x000fe200078e0006 */
[C---:B------:R-:W-:Y:S01]  /*feb0*/  ISETP.GT.U32.AND P0, PT, R2.reuse, R11, PT ;  /* 0x0000000b0200720c */ /* 0x040fe20003f04070 */
[----:B------:R-:W-:Y:S02]  /*fec0*/  IMAD R177, R2, R181, R177 ;  /* 0x000000b502b17224 */ /* 0x000fe400078e02b1 */
[----:B0-----:R-:W-:Y:S02]  /*fed0*/  IMAD.MOV.U32 R12, RZ, RZ, R4 ;  /* 0x000000ffff0c7224 */ /* 0x001fe400078e0004 */
[----:B------:R-:W-:-:S04]  /*fee0*/  IMAD.HI.U32 R180, R9, R179, RZ ;  /* 0x000000b309b47227 */ /* 0x000fc800078e00ff */
[----:B------:R-:W-:Y:S01]  /*fef0*/  @!P1 IMAD.MOV R13, RZ, RZ, -R13 ;  /* 0x000000ffff0d9224 */ /* 0x000fe200078e0a0d */
[----:B------:R-:W-:Y:S01]  /*ff00*/  ISETP.GT.U32.AND P1, PT, R2, R177, PT ;  /* 0x000000b10200720c */ /* 0x000fe20003f24070 */
[----:B------:R-:W-:Y:S01]  /*ff10*/  @!P2 IMAD.MOV R12, RZ, RZ, -R12 ;  /* 0x000000ffff0ca224 */ /* 0x000fe200078e0a0c */
[----:B------:R-:W-:Y:S01]  /*ff20*/  ISETP.GE.AND P2, PT, R8, RZ, PT ;  /* 0x000000ff0800720c */ /* 0x000fe20003f46270 */
[----:B------:R-:W-:Y:S01]  /*ff30*/  IMAD.MOV R180, RZ, RZ, -R180 ;  /* 0x000000ffffb47224 */ /* 0x000fe200078e0ab4 */
[----:B------:R-:W-:Y:S01]  /*ff40*/  STL [R1+0x698], R13 ;  /* 0x0006980d01007387 */ /* 0x000fe20000100800 */
[----:B------:R-:W-:Y:S02]  /*ff50*/  @!P4 IMAD.IADD R3, R3, 0x1, -R2 ;  /* 0x000000010303c824 */ /* 0x000fe400078e0a02 */
[----:B------:R-:W-:Y:S01]  /*ff60*/  IMAD.HI.U32 R182, R9, R178, RZ ;  /* 0x000000b209b67227 */ /* 0x000fe200078e00ff */
[----:B------:R0:W-:Y:S03]  /*ff70*/  STL [R1+0x694], R12 ;  /* 0x0006940c01007387 */ /* 0x0001e60000100800 */
[----:B------:R-:W-:-:S02]  /*ff80*/  IMAD R4, R2, R180, R179 ;  /* 0x000000b402047224 */ /* 0x000fc400078e02b3 */
[----:B------:R-:W-:Y:S02]  /*ff90*/  IMAD.MOV R182, RZ, RZ, -R182 ;  /* 0x000000ffffb67224 */ /* 0x000fe400078e0ab6 */
[----:B------:R-:W-:Y:S02]  /*ffa0*/  VIADD R7, R0, 0xc8 ;  /* 0x000000c800077836 */ /* 0x000fe40000000000 */
[----:B------:R-:W-:Y:S02]  /*ffb0*/  @!P0 IMAD.IADD R11, R11, 0x1, -R2 ;  /* 0x000000010b0b8824 */ /* 0x000fe400078e0a02 */
[----:B0-----:R-:W-:Y:S01]  /*ffc0*/  IMAD.MOV.U32 R12, RZ, RZ, R3 ;  /* 0x000000ffff0c7224 */ /* 0x001fe200078e0003 */
[----:B------:R-:W-:Y:S01]  /*ffd0*/  IABS R179, R7 ;  /* 0x0000000700b37213 */ /* 0x000fe20000000000 */
[C---:B------:R-:W-:Y:S01]  /*ffe0*/  IMAD R6, R2.reuse, R182, R178 ;  /* 0x000000b602067224 */ /* 0x040fe200078e02b2 */
[C---:B------:R-:W-:Y:S01]  /*fff0*/  ISETP.GT.U32.AND P0, PT, R2.reuse, R11, PT ;  /* 0x0000000b0200720c */ /* 0x040fe20003f04070 */
[----:B------:R-:W-:Y:S01]  /*10000*/  @!P5 IMAD.MOV R12, RZ, RZ, -R12 ;  /* 0x000000ffff0cd224 */ /* 0x000fe200078e0a0c */
[C---:B------:R-:W-:Y:S01]  /*10010*/  ISETP.GT.U32.AND P5, PT, R2.reuse, R4, PT ;  /* 0x000000040200720c */ /* 0x040fe20003fa4070 */
[----:B------:R-:W-:Y:S01]  /*10020*/  @!P1 IMAD.IADD R177, R177, 0x1, -R2 ;  /* 0x00000001b1b19824 */ /* 0x000fe200078e0a02 */
[----:B------:R-:W-:Y:S01]  /*10030*/  ISETP.GT.U32.AND P4, PT, R2, R6, PT ;  /* 0x000000060200720c */ /* 0x000fe20003f84070 */
[----:B------:R-:W-:Y:S01]  /*10040*/  VIADD R8, R0, 0xc7 ;  /* 0x000000c700087836 */ /* 0x000fe20000000000 */
[----:B------:R0:W-:Y:S01]  /*10050*/  STL [R1+0x690], R12 ;  /* 0x0006900c01007387 */ /* 0x0001e20000100800 */
[----:B------:R-:W-:Y:S01]  /*10060*/  IMAD.HI.U32 R181, R9, R179, RZ ;  /* 0x000000b309b57227 */ /* 0x000fe200078e00ff */
[----:B------:R-:W-:-:S02]  /*10070*/  ISETP.GT.U32.AND P1, PT, R2, R177, PT ;  /* 0x000000b10200720c */ /* 0x000fc40003f24070 */
[----:B------:R-:W-:Y:S01]  /*10080*/  IABS R180, R8 ;  /* 0x0000000800b47213 */ /* 0x000fe20000000000 */
[----:B------:R-:W-:Y:S02]  /*10090*/  IMAD.MOV R181, RZ, RZ, -R181 ;  /* 0x000000ffffb57224 */ /* 0x000fe400078e0ab5 */
[--C-:B------:R-:W-:Y:S01]  /*100a0*/  @!P0 IMAD.IADD R11, R11, 0x1, -R2.reuse ;  /* 0x000000010b0b8824 */ /* 0x100fe200078e0a02 */
[----:B------:R-:W-:Y:S01]  /*100b0*/  ISETP.GE.AND P0, PT, R10, RZ, PT ;  /* 0x000000ff0a00720c */ /* 0x000fe20003f06270 */
[----:B------:R-:W-:Y:S02]  /*100c0*/  @!P5 IMAD.IADD R4, R4, 0x1, -R2 ;  /* 0x000000010404d824 */ /* 0x000fe400078e0a02 */
[C---:B------:R-:W-:Y:S02]  /*100d0*/  IMAD R179, R2.reuse, R181, R179 ;  /* 0x000000b502b37224 */ /* 0x040fe400078e02b3 */
[----:B------:R-:W-:Y:S01]  /*100e0*/  IMAD.HI.U32 R10, R9, R180, RZ ;  /* 0x000000b4090a7227 */ /* 0x000fe200078e00ff */
[----:B------:R-:W-:-:S03]  /*100f0*/  ISETP.GT.U32.AND P5, PT, R2, R4, PT ;  /* 0x000000040200720c */ /* 0x000fc60003fa4070 */
[--C-:B------:R-:W-:Y:S02]  /*10100*/  @!P4 IMAD.IADD R6, R6, 0x1, -R2.reuse ;  /* 0x000000010606c824 */ /* 0x100fe400078e0a02 */
[----:B------:R-:W-:Y:S01]  /*10110*/  @!P1 IMAD.IADD R177, R177, 0x1, -R2 ;  /* 0x00000001b1b19824 */ /* 0x000fe200078e0a02 */
[----:B------:R-:W-:Y:S01]  /*10120*/  ISETP.GT.U32.AND P1, PT, R2, R179, PT ;  /* 0x000000b30200720c */ /* 0x000fe20003f24070 */
[----:B------:R-:W-:Y:S01]  /*10130*/  VIADD R178, R0, 0xc6 ;  /* 0x000000c600b27836 */ /* 0x000fe20000000000 */
[C---:B------:R-:W-:Y:S01]  /*10140*/  ISETP.GT.U32.AND P4, PT, R2.reuse, R6, PT ;  /* 0x000000060200720c */ /* 0x040fe20003f84070 */
[----:B------:R-:W-:Y:S02]  /*10150*/  IMAD.MOV R10, RZ, RZ, -R10 ;  /* 0x000000ffff0a7224 */ /* 0x000fe400078e0a0a */
[----:B0-----:R-:W-:Y:S01]  /*10160*/  IMAD.MOV.U32 R12, RZ, RZ, R177 ;  /* 0x000000ffff0c7224 */ /* 0x001fe200078e00b1 */
[----:B------:R-:W-:Y:S01]  /*10170*/  IABS R3, R178 ;  /* 0x000000b200037213 */ /* 0x000fe20000000000 */
[----:B------:R-:W-:-:S02]  /*10180*/  IMAD R177, R2, R10, R180 ;  /* 0x0000000a02b17224 */ /* 0x000fc400078e02b4 */
[----:B------:R-:W-:Y:S02]  /*10190*/  IMAD.MOV.U32 R13, RZ, RZ, R11 ;  /* 0x000000ffff0d7224 */ /* 0x000fe400078e000b */
[----:B------:R-:W-:Y:S01]  /*101a0*/  @!P5 IMAD.IADD R4, R4, 0x1, -R2 ;  /* 0x000000010404d824 */ /* 0x000fe200078e0a02 */
[----:B------:R-:W-:Y:S01]  /*101b0*/  ISETP.GT.U32.AND P5, PT, R2, R177, PT ;  /* 0x000000b10200720c */ /* 0x000fe20003fa4070 */
[----:B------:R-:W-:-:S04]  /*101c0*/  IMAD.HI.U32 R11, R9, R3, RZ ;  /* 0x00000003090b7227 */ /* 0x000fc800078e00ff */
[----:B------:R-:W-:Y:S02]  /*101d0*/  @!P1 IMAD.IADD R179, R179, 0x1, -R2 ;  /* 0x00000001b3b39824 */ /* 0x000fe400078e0a02 */
[----:B------:R-:W-:Y:S02]  /*101e0*/  IMAD.MOV R11, RZ, RZ, -R11 ;  /* 0x000000ffff0b7224 */ /* 0x000fe400078e0a0b */
[----:B------:R-:W-:Y:S01]  /*101f0*/  @!P3 IMAD.MOV R13, RZ, RZ, -R13 ;  /* 0x000000ffff0db224 */ /* 0x000fe200078e0a0d */
[----:B------:R-:W-:Y:S01]  /*10200*/  ISETP.GT.U32.AND P1, PT, R2, R179, PT ;  /* 0x000000b30200720c */ /* 0x000fe20003f24070 */
[----:B------:R-:W-:Y:S01]  /*10210*/  @!P6 IMAD.MOV R12, RZ, RZ, -R12 ;  /* 0x000000ffff0ce224 */ /* 0x000fe200078e0a0c */
[----:B------:R-:W-:Y:S01]  /*10220*/  ISETP.GE.AND P3, PT, R7, RZ, PT ;  /* 0x000000ff0700720c */ /* 0x000fe20003f66270 */
[--C-:B------:R-:W-:Y:S01]  /*10230*/  @!P4 IMAD.IADD R6, R6, 0x1, -R2.reuse ;  /* 0x000000010606c824 */ /* 0x100fe200078e0a02 */
[----:B------:R-:W-:Y:S01]  /*10240*/  ISETP.GE.AND P4, PT, R178, RZ, PT ;  /* 0x000000ffb200720c */ /* 0x000fe20003f86270 */
[----:B------:R-:W-:Y:S01]  /*10250*/  IMAD R178, R2, R11, R3 ;  /* 0x0000000b02b27224 */ /* 0x000fe200078e0203 */
[----:B------:R-:W-:Y:S01]  /*10260*/  STL [R1+0x68c], R13 ;  /* 0x00068c0d01007387 */ /* 0x000fe20000100800 */
[----:B------:R-:W-:Y:S01]  /*10270*/  VIADD R3, R0, 0xc5 ;  /* 0x000000c500037836 */ /* 0x000fe20000000000 */
[----:B------:R-:W-:Y:S01]  /*10280*/  ISETP.GE.AND P6, PT, R8, RZ, PT ;  /* 0x000000ff0800720c */ /* 0x000fe20003fc6270 */
[----:B------:R-:W-:Y:S01]  /*10290*/  @!P5 IMAD.IADD R177, R177, 0x1, -R2 ;  /* 0x00000001b1b1d824 */ /* 0x000fe200078e0a02 */
[----:B------:R0:W-:Y:S01]  /*102a0*/  STL [R1+0x678], R12 ;  /* 0x0006780c01007387 */ /* 0x0001e20000100800 */
[----:B------:R-:W-:Y:S01]  /*102b0*/  IMAD.MOV.U32 R7, RZ, RZ, R4 ;  /* 0x000000ffff077224 */ /* 0x000fe200078e0004 */
[----:B------:R-:W-:Y:S01]  /*102c0*/  IABS R180, R3 ;  /* 0x0000000300b47213 */ /* 0x000fe20000000000 */
[----:B------:R-:W-:Y:S01]  /*102d0*/  @!P1 IMAD.IADD R179, R179, 0x1, -R2 ;  /* 0x00000001b3b39824 */ /* 0x000fe200078e0a02 */
[C---:B------:R-:W-:Y:S01]  /*102e0*/  ISETP.GT.U32.AND P5, PT, R2.reuse, R177, PT ;  /* 0x000000b10200720c */ /* 0x040fe20003fa4070 */
[----:B------:R-:W-:Y:S01]  /*102f0*/  @!P0 IMAD.MOV R7, RZ, RZ, -R7 ;  /* 0x000000ffff078224 */ /* 0x000fe200078e0a07 */
[----:B------:R-:W-:Y:S01]  /*10300*/  ISETP.GT.U32.AND P1, PT, R2, R178, PT ;  /* 0x000000b20200720c */ /* 0x000fe20003f24070 */
[----:B------:R-:W-:-:S04]  /*10310*/  IMAD.HI.U32 R11, R9, R180, RZ ;  /* 0x000000b4090b7227 */ /* 0x000fc800078e00ff */
[----:B0-----:R-:W-:Y:S02]  /*10320*/  IMAD.MOV.U32 R12, RZ, RZ, R6 ;  /* 0x000000ffff0c7224 */ /* 0x001fe400078e0006 */
[----:B------:R-:W-:Y:S02]  /*10330*/  VIADD R6, R0, 0xc4 ;  /* 0x000000c400067836 */ /* 0x000fe40000000000 */
[----:B------:R-:W-:Y:S02]  /*10340*/  IMAD.MOV R11, RZ, RZ, -R11 ;  /* 0x000000ffff0b7224 */ /* 0x000fe400078e0a0b */
[----:B------:R-:W-:Y:S01]  /*10350*/  @!P5 IMAD.IADD R177, R177, 0x1, -R2 ;  /* 0x00000001b1b1d824 */ /* 0x000fe200078e0a02 */
[----:B------:R-:W-:Y:S01]  /*10360*/  IABS R4, R6 ;  /* 0x0000000600047213 */ /* 0x000fe20000000000 */
[----:B------:R-:W-:Y:S01]  /*10370*/  IMAD R180, R2, R11, R180 ;  /* 0x0000000b02b47224 */ /* 0x000fe200078e02b4 */
[----:B------:R-:W-:Y:S01]  /*10380*/  ISETP.GE.AND P0, PT, R6, RZ, PT ;  /* 0x000000ff0600720c */ /* 0x000fe20003f06270 */
[----:B------:R-:W-:-:S02]  /*10390*/  IMAD.MOV.U32 R13, RZ, RZ, R179 ;  /* 0x000000ffff0d7224 */ /* 0x000fc400078e00b3 */
[----:B------:R-:W-:Y:S01]  /*103a0*/  IMAD.HI.U32 R6, R9, R4, RZ ;  /* 0x0000000409067227 */ /* 0x000fe200078e00ff */
[----:B------:R-:W-:-:S03]  /*103b0*/  ISETP.GT.U32.AND P5, PT, R2, R180, PT ;  /* 0x000000b40200720c */ /* 0x000fc60003fa4070 */
[----:B------:R-:W-:Y:S02]  /*103c0*/  IMAD.MOV R6, RZ, RZ, -R6 ;  /* 0x000000ffff067224 */ /* 0x000fe400078e0a06 */
[----:B------:R-:W-:Y:S02]  /*103d0*/  @!P1 IMAD.IADD R178, R178, 0x1, -R2 ;  /* 0x00000001b2b29824 */ /* 0x000fe400078e0a02 */
[C---:B------:R-:W-:Y:S02]  /*103e0*/  IMAD R4, R2.reuse, R6, R4 ;  /* 0x0000000602047224 */ /* 0x040fe400078e0204 */
[----:B------:R-:W-:Y:S01]  /*103f0*/  @!P3 IMAD.MOV R13, RZ, RZ, -R13 ;  /* 0x000000ffff0db224 */ /* 0x000fe200078e0a0d */
[C---:B------:R-:W-:Y:S01]  /*10400*/  ISETP.GT.U32.AND P1, PT, R2.reuse, R178, PT ;  /* 0x000000b20200720c */ /* 0x040fe20003f24070 */
[----:B------:R-:W-:Y:S01]  /*10410*/  @!P2 IMAD.MOV R12, RZ, RZ, -R12 ;  /* 0x000000ffff0ca224 */ /* 0x000fe200078e0a0c */
[----:B------:R-:W-:Y:S01]  /*10420*/  ISETP.GT.U32.AND P3, PT, R2, R4, PT ;  /* 0x000000040200720c */ /* 0x000fe20003f64070 */
[C---:B------:R-:W-:Y:S01]  /*10430*/  VIADD R10, R0.reuse, 0xc2 ;  /* 0x000000c2000a7836 */ /* 0x040fe20000000000 */
[----:B------:R-:W-:Y:S01]  /*10440*/  ISETP.GE.AND P2, PT, R3, RZ, PT ;  /* 0x000000ff0300720c */ /* 0x000fe20003f46270 */
[----:B------:R-:W-:Y:S01]  /*10450*/  VIADD R3, R0, 0xc3 ;  /* 0x000000c300037836 */ /* 0x000fe20000000000 */
[----:B------:R0:W-:Y:S01]  /*10460*/  STL [R1+0x684], R12 ;  /* 0x0006840c01007387 */ /* 0x0001e20000100800 */
[----:B------:R-:W-:Y:S01]  /*10470*/  @!P5 IMAD.IADD R180, R180, 0x1, -R2 ;  /* 0x00000001b4b4d824 */ /* 0x000fe200078e0a02 */
[----:B------:R-:W-:Y:S01]  /*10480*/  IABS R8, R10 ;  /* 0x0000000a00087213 */ /* 0x000fe20000000000 */
[----:B------:R-:W-:Y:S01]  /*10490*/  VIADD R179, R0, 0xbe ;  /* 0x000000be00b37836 */ /* 0x000fe20000000000 */
[----:B------:R1:W-:Y:S01]  /*104a0*/  STL [R1+0x688], R7 ;  /* 0x0006880701007387 */ /* 0x0003e20000100800 */
[----:B------:R-:W-:Y:S01]  /*104b0*/  IMAD.MOV R188, RZ, RZ, -R188 ;  /* 0x000000ffffbc7224 */ /* 0x000fe200078e0abc */
[----:B------:R-:W-:Y:S01]  /*104c0*/  ISETP.GT.U32.AND P5, PT, R2, R180, PT ;  /* 0x000000b40200720c */ /* 0x000fe20003fa4070 */
[--C-:B------:R-:W-:Y:S01]  /*104d0*/  @!P1 IMAD.IADD R178, R178, 0x1, -R2.reuse ;  /* 0x00000001b2b29824 */ /* 0x100fe200078e0a02 */
[----:B------:R-:W-:Y:S01]  /*104e0*/  ISETP.GE.AND P1, PT, R10, RZ, PT ;  /* 0x000000ff0a00720c */ /* 0x000fe20003f26270 */
[----:B------:R-:W-:Y:S01]  /*104f0*/  @!P3 IMAD.IADD R4, R4, 0x1, -R2 ;  /* 0x000000010404b824 */ /* 0x000fe200078e0a02 */
[----:B------:R-:W-:Y:S01]  /*10500*/  IABS R181, R179 ;  /* 0x000000b300b57213 */ /* 0x000fe20000000000 */
[----:B0-----:R-:W-:Y:S01]  /*10510*/  IMAD.MOV.U32 R12, RZ, RZ, R177 ;  /* 0x000000ffff0c7224 */ /* 0x001fe200078e00b1 */
[----:B------:R-:W-:Y:S01]  /*10520*/  STL [R1+0x67c], R13 ;  /* 0x00067c0d01007387 */ /* 0x000fe20000100800 */
[----:B------:R-:W-:Y:S01]  /*10530*/  IMAD.HI.U32 R6, R9, R8, RZ ;  /* 0x0000000809067227 */ /* 0x000fe200078e00ff */
[----:B-1----:R-:W-:-:S02]  /*10540*/  IABS R7, R3 ;  /* 0x0000000300077213 */ /* 0x002fc40000000000 */
[----:B------:R-:W-:Y:S01]  /*10550*/  ISETP.GT.U32.AND P3, PT, R2, R4, PT ;  /* 0x000000040200720c */ /* 0x000fe20003f64070 */
[----:B------:R-:W-:Y:S02]  /*10560*/  VIADD R10, R0, 0xc1 ;  /* 0x000000c1000a7836 */ /* 0x000fe40000000000 */
[----:B------:R-:W-:-:S03]  /*10570*/  IMAD.HI.U32 R11, R9, R7, RZ ;  /* 0x00000007090b7227 */ /* 0x000fc600078e00ff */
[----:B------:R-:W-:Y:S01]  /*10580*/  IABS R182, R10 ;  /* 0x0000000a00b67213 */ /* 0x000fe20000000000 */
[----:B------:R-:W-:Y:S02]  /*10590*/  IMAD.MOV R11, RZ, RZ, -R11 ;  /* 0x000000ffff0b7224 */ /* 0x000fe400078e0a0b */
[----:B------:R-:W-:Y:S01]  /*105a0*/  @!P6 IMAD.MOV R12, RZ, RZ, -R12 ;  /* 0x000000ffff0ce224 */ /* 0x000fe200078e0a0c */
[----:B------:R-:W-:Y:S01]  /*105b0*/  ISETP.GE.AND P6, PT, R3, RZ, PT ;  /* 0x000000ff0300720c */ /* 0x000fe20003fc6270 */
[----:B------:R-:W-:Y:S02]  /*105c0*/  IMAD.MOV R6, RZ, RZ, -R6 ;  /* 0x000000ffff067224 */ /* 0x000fe400078e0a06 */
[----:B------:R-:W-:Y:S01]  /*105d0*/  IMAD R3, R2, R11, R7 ;  /* 0x0000000b02037224 */ /* 0x000fe200078e0207 */
        /* <DEDUP_REMOVED lines=20> */
[----:B------:R-:W-:Y:S01]  /*10720*/  IMAD.HI.U32 R183, R9, R181, RZ ;  /* 0x000000b509b77227 */ /* 0x000fe200078e00ff */
[----:B------:R-:W-:-:S03]  /*10730*/  IABS R7, R11 ;  /* 0x0000000b00077213 */ /* 0x000fc60000000000 */
[----:B------:R-:W-:Y:S01]  /*10740*/  @!P5 IMAD.IADD R182, R182, 0x1, -R2 ;  /* 0x00000001b6b6d824 */ /* 0x000fe200078e0a02 */
[----:B------:R-:W-:Y:S01]  /*10750*/  ISETP.GT.U32.AND P5, PT, R2, R3, PT ;  /* 0x000000030200720c */ /* 0x000fe20003fa4070 */
[----:B------:R-:W-:-:S04]  /*10760*/  IMAD.HI.U32 R6, R9, R7, RZ ;  /* 0x0000000709067227 */ /* 0x000fc800078e00ff */
[----:B------:R-:W-:Y:S01]  /*10770*/  @!P3 IMAD.IADD R186, R186, 0x1, -R2 ;  /* 0x00000001babab824 */ /* 0x000fe200078e0a02 */
[C---:B------:R-:W-:Y:S01]  /*10780*/  ISETP.GT.U32.AND P3, PT, R2.reuse, R182, PT ;  /* 0x000000b60200720c */ /* 0x040fe20003f64070 */
[C---:B------:R-:W-:Y:S02]  /*10790*/  IMAD R185, R2.reuse, R188, R185 ;  /* 0x000000bc02b97224 */ /* 0x040fe400078e02b9 */
[----:B------:R-:W-:Y:S02]  /*107a0*/  IMAD.MOV R6, RZ, RZ, -R6 ;  /* 0x000000ffff067224 */ /* 0x000fe400078e0a06 */
[----:B------:R-:W-:Y:S01]  /*107b0*/  @!P4 IMAD.MOV R12, RZ, RZ, -R12 ;  /* 0x000000ffff0cc224 */ /* 0x000fe200078e0a0c */
[C---:B------:R-:W-:Y:S01]  /*107c0*/  ISETP.GT.U32.AND P4, PT, R2.reuse, R8, PT ;  /* 0x000000080200720c */ /* 0x040fe20003f84070 */
[----:B------:R-:W-:Y:S02]  /*107d0*/  IMAD.MOV R183, RZ, RZ, -R183 ;  /* 0x000000ffffb77224 */ /* 0x000fe400078e0ab7 */
[C---:B------:R-:W-:Y:S01]  /*107e0*/  IMAD R6, R2.reuse, R6, R7 ;  /* 0x0000000602067224 */ /* 0x040fe200078e0207 */
[----:B------:R0:W-:Y:S01]  /*107f0*/  STL [R1+0x660], R12 ;  /* 0x0006600c01007387 */ /* 0x0001e20000100800 */
[----:B------:R-:W-:Y:S01]  /*10800*/  @!P0 IMAD.MOV R4, RZ, RZ, -R4 ;  /* 0x000000ffff048224 */ /* 0x000fe200078e0a04 */
[C---:B------:R-:W-:Y:S01]  /*10810*/  ISETP.GT.U32.AND P0, PT, R2.reuse, R185, PT ;  /* 0x000000b90200720c */ /* 0x040fe20003f04070 */
[----:B------:R-:W-:-:S02]  /*10820*/  IMAD R181, R2, R183, R181 ;  /* 0x000000b702b57224 */ /* 0x000fc400078e02b5 */
[----:B------:R-:W-:Y:S02]  /*10830*/  VIADD R183, R0, 0xbc ;  /* 0x000000bc00b77836 */ /* 0x000fe40000000000 */
[--C-:B------:R-:W-:Y:S01]  /*10840*/  @!P3 IMAD.IADD R182, R182, 0x1, -R2.reuse ;  /* 0x00000001b6b6b824 */ /* 0x100fe200078e0a02 */
[C---:B------:R-:W-:Y:S01]  /*10850*/  ISETP.GT.U32.AND P3, PT, R2.reuse, R6, PT ;  /* 0x000000060200720c */ /* 0x040fe20003f64070 */
[----:B------:R-:W-:Y:S01]  /*10860*/  @!P5 IMAD.IADD R3, R3, 0x1, -R2 ;  /* 0x000000010303d824 */ /* 0x000fe200078e0a02 */
[----:B------:R-:W-:Y:S01]  /*10870*/  IABS R178, R183 ;  /* 0x000000b700b27213 */ /* 0x000fe20000000000 */
[----:B0-----:R-:W-:Y:S01]  /*10880*/  IMAD.MOV.U32 R12, RZ, RZ, R180 ;  /* 0x000000ffff0c7224 */ /* 0x001fe200078e00b4 */
[----:B------:R-:W-:Y:S01]  /*10890*/  ISETP.GT.U32.AND P5, PT, R2, R181, PT ;  /* 0x000000b50200720c */ /* 0x000fe20003fa4070 */
[----:B------:R-:W-:Y:S02]  /*108a0*/  VIADD R7, R0, 0xbb ;  /* 0x000000bb00077836 */ /* 0x000fe40000000000 */
[----:B------:R-:W-:Y:S01]  /*108b0*/  @!P2 IMAD.MOV R12, RZ, RZ, -R12 ;  /* 0x000000ffff0ca224 */ /* 0x000fe200078e0a0c */
[----:B------:R-:W-:Y:S01]  /*108c0*/  ISETP.GT.U32.AND P2, PT, R2, R186, PT ;  /* 0x000000ba0200720c */ /* 0x000fe20003f44070 */
[--C-:B------:R-:W-:Y:S01]  /*108d0*/  @!P4 IMAD.IADD R8, R8, 0x1, -R2.reuse ;  /* 0x000000010808c824 */ /* 0x100fe200078e0a02 */
[----:B------:R-:W-:Y:S01]  /*108e0*/  ISETP.GE.AND P4, PT, R10, RZ, PT ;  /* 0x000000ff0a00720c */ /* 0x000fe20003f86270 */
[----:B------:R-:W-:Y:S01]  /*108f0*/  IMAD.MOV.U32 R13, RZ, RZ, R3 ;  /* 0x000000ffff0d7224 */ /* 0x000fe200078e0003 */
[----:B------:R-:W-:Y:S01]  /*10900*/  STL [R1+0x65c], R12 ;  /* 0x00065c0c01007387 */ /* 0x000fe20000100800 */
[--C-:B------:R-:W-:Y:S01]  /*10910*/  @!P0 IMAD.IADD R185, R185, 0x1, -R2.reuse ;  /* 0x00000001b9b98824 */ /* 0x100fe200078e0a02 */
[----:B------:R-:W-:Y:S01]  /*10920*/  IABS R180, R7 ;  /* 0x0000000700b47213 */ /* 0x000fe20000000000 */
[----:B------:R-:W-:Y:S01]  /*10930*/  @!P6 IMAD.MOV R13, RZ, RZ, -R13 ;  /* 0x000000ffff0de224 */ /* 0x000fe200078e0a0d */
[----:B------:R0:W-:Y:S01]  /*10940*/  STL [R1+0x658], R4 ;  /* 0x0006580401007387 */ /* 0x0001e20000100800 */
[----:B------:R-:W-:Y:S01]  /*10950*/  @!P3 IMAD.IADD R6, R6, 0x1, -R2 ;  /* 0x000000010606b824 */ /* 0x000fe200078e0a02 */
[----:B------:R-:W-:Y:S01]  /*10960*/  ISETP.GT.U32.AND P3, PT, R2, R185, PT ;  /* 0x000000b90200720c */ /* 0x000fe20003f64070 */
[----:B------:R-:W-:Y:S01]  /*10970*/  IMAD.HI.U32 R10, R9, R180, RZ ;  /* 0x000000b4090a7227 */ /* 0x000fe200078e00ff */
[----:B------:R1:W-:Y:S01]  /*10980*/  STL [R1+0x628], R13 ;  /* 0x0006280d01007387 */ /* 0x0003e20000100800 */
[----:B------:R-:W-:-:S02]  /*10990*/  ISETP.GE.AND P0, PT, R184, RZ, PT ;  /* 0x000000ffb800720c */ /* 0x000fc40003f06270 */
[----:B------:R-:W-:Y:S01]  /*109a0*/  @!P2 IMAD.IADD R186, R186, 0x1, -R2 ;  /* 0x00000001babaa824 */ /* 0x000fe200078e0a02 */
[----:B------:R-:W-:Y:S01]  /*109b0*/  ISETP.GE.AND P2, PT, R177, RZ, PT ;  /* 0x000000ffb100720c */ /* 0x000fe20003f46270 */
[----:B------:R-:W-:Y:S01]  /*109c0*/  IMAD.MOV R10, RZ, RZ, -R10 ;  /* 0x000000ffff0a7224 */ /* 0x000fe200078e0a0a */
[----:B------:R-:W-:Y:S01]  /*109d0*/  ISETP.GT.U32.AND P6, PT, R2, R6, PT ;  /* 0x000000060200720c */ /* 0x000fe20003fc4070 */
[----:B0-----:R-:W-:-:S04]  /*109e0*/  IMAD.HI.U32 R4, R9, R178, RZ ;  /* 0x000000b209047227 */ /* 0x001fc800078e00ff */
[----:B------:R-:W-:Y:S02]  /*109f0*/  IMAD.MOV R4, RZ, RZ, -R4 ;  /* 0x000000ffff047224 */ /* 0x000fe400078e0a04 */
[----:B-1----:R-:W-:Y:S02]  /*10a00*/  IMAD.MOV.U32 R13, RZ, RZ, R182 ;  /* 0x000000ffff0d7224 */ /* 0x002fe400078e00b6 */
[C---:B------:R-:W-:Y:S02]  /*10a10*/  IMAD R4, R2.reuse, R4, R178 ;  /* 0x0000000402047224 */ /* 0x040fe400078e02b2 */
[----:B------:R-:W-:Y:S02]  /*10a20*/  IMAD.MOV.U32 R12, RZ, RZ, R8 ;  /* 0x000000ffff0c7224 */ /* 0x000fe400078e0008 */
[----:B------:R-:W-:Y:S01]  /*10a30*/  @!P4 IMAD.MOV R13, RZ, RZ, -R13 ;  /* 0x000000ffff0dc224 */ /* 0x000fe200078e0a0d */
[C---:B------:R-:W-:Y:S01]  /*10a40*/  ISETP.GT.U32.AND P4, PT, R2.reuse, R4, PT ;  /* 0x000000040200720c */ /* 0x040fe20003f84070 */
[----:B------:R-:W-:-:S02]  /*10a50*/  IMAD R10, R2, R10, R180 ;  /* 0x0000000a020a7224 */ /* 0x000fc400078e02b4 */
[----:B------:R-:W-:Y:S02]  /*10a60*/  @!P1 IMAD.MOV R12, RZ, RZ, -R12 ;  /* 0x000000ffff0c9224 */ /* 0x000fe400078e0a0c */
[----:B------:R-:W-:Y:S02]  /*10a70*/  VIADD R3, R0, 0xba ;  /* 0x000000ba00037836 */ /* 0x000fe40000000000 */
[--C-:B------:R-:W-:Y:S01]  /*10a80*/  @!P3 IMAD.IADD R185, R185, 0x1, -R2.reuse ;  /* 0x00000001b9b9b824 */ /* 0x100fe200078e0a02 */
[----:B------:R0:W-:Y:S01]  /*10a90*/  STL [R1+0x60c], R12 ;  /* 0x00060c0c01007387 */ /* 0x0001e20000100800 */
[--C-:B------:R-:W-:Y:S01]  /*10aa0*/  @!P5 IMAD.IADD R181, R181, 0x1, -R2.reuse ;  /* 0x00000001b5b5d824 */ /* 0x100fe200078e0a02 */
[----:B------:R-:W-:Y:S01]  /*10ab0*/  ISETP.GT.U32.AND P3, PT, R2, R10, PT ;  /* 0x0000000a0200720c */ /* 0x000fe20003f64070 */
[--C-:B------:R-:W-:Y:S01]  /*10ac0*/  @!P6 IMAD.IADD R6, R6, 0x1, -R2.reuse ;  /* 0x000000010606e824 */ /* 0x100fe200078e0a02 */
[----:B------:R-:W-:Y:S01]  /*10ad0*/  ISETP.GE.AND P5, PT, R179, RZ, PT ;  /* 0x000000ffb300720c */ /* 0x000fe20003fa6270 */
[----:B------:R1:W-:Y:S01]  /*10ae0*/  STL [R1+0x5f4], R13 ;  /* 0x0005f40d01007387 */ /* 0x0003e20000100800 */
[----:B------:R-:W-:Y:S01]  /*10af0*/  IABS R179, R3 ;  /* 0x0000000300b37213 */ /* 0x000fe20000000000 */
[----:B------:R-:W-:Y:S01]  /*10b00*/  @!P4 IMAD.IADD R4, R4, 0x1, -R2 ;  /* 0x000000010404c824 */ /* 0x000fe200078e0a02 */
[----:B------:R-:W-:Y:S01]  /*10b10*/  ISETP.GT.U32.AND P1, PT, R2, R181, PT ;  /* 0x000000b50200720c */ /* 0x000fe20003f24070 */
[----:B------:R-:W-:Y:S01]  /*10b20*/  VIADD R8, R0, 0xb9 ;  /* 0x000000b900087836 */ /* 0x000fe20000000000 */
[----:B------:R-:W-:Y:S01]  /*10b30*/  ISETP.GE.AND P6, PT, R7, RZ, PT ;  /* 0x000000ff0700720c */ /* 0x000fe20003fc6270 */
[----:B0-----:R-:W-:Y:S01]  /*10b40*/  IMAD.MOV.U32 R12, RZ, RZ, R186 ;  /* 0x000000ffff0c7224 */ /* 0x001fe200078e00ba */
[----:B------:R-:W-:Y:S01]  /*10b50*/  ISETP.GE.AND P4, PT, R3, RZ, PT ;  /* 0x000000ff0300720c */ /* 0x000fe20003f86270 */
[----:B------:R-:W-:Y:S01]  /*10b60*/  IMAD.HI.U32 R7, R9, R179, RZ ;  /* 0x000000b309077227 */ /* 0x000fe200078e00ff */
[----:B------:R-:W-:-:S03]  /*10b70*/  IABS R182, R8 ;  /* 0x0000000800b67213 */ /* 0x000fc60000000000 */
[----:B------:R-:W-:Y:S01]  /*10b80*/  @!P2 IMAD.MOV R12, RZ, RZ, -R12 ;  /* 0x000000ffff0ca224 */ /* 0x000fe200078e0a0c */
[----:B------:R-:W-:Y:S01]  /*10b90*/  ISETP.GE.AND P2, PT, R11, RZ, PT ;  /* 0x000000ff0b00720c */ /* 0x000fe20003f46270 */
[----:B-1----:R-:W-:Y:S02]  /*10ba0*/  IMAD.MOV.U32 R13, RZ, RZ, R185 ;  /* 0x000000ffff0d7224 */ /* 0x002fe400078e00b9 */
[----:B------:R-:W-:Y:S01]  /*10bb0*/  IMAD.MOV R7, RZ, RZ, -R7 ;  /* 0x000000ffff077224 */ /* 0x000fe200078e0a07 */
[----:B------:R0:W-:Y:S01]  /*10bc0*/  STL [R1+0x5ec], R12 ;  /* 0x0005ec0c01007387 */ /* 0x0001e20000100800 */
[----:B------:R-:W-:Y:S01]  /*10bd0*/  @!P0 IMAD.MOV R13, RZ, RZ, -R13 ;  /* 0x000000ffff0d8224 */ /* 0x000fe200078e0a0d */
[----:B------:R-:W-:Y:S01]  /*10be0*/  ISETP.GT.U32.AND P0, PT, R2, R4, PT ;  /* 0x000000040200720c */ /* 0x000fe20003f04070 */
[----:B------:R-:W-:Y:S02]  /*10bf0*/  @!P3 IMAD.IADD R10, R10, 0x1, -R2 ;  /* 0x000000010a0ab824 */ /* 0x000fe400078e0a02 */
[C---:B------:R-:W-:Y:S01]  /*10c00*/  IMAD R179, R2.reuse, R7, R179 ;  /* 0x0000000702b37224 */ /* 0x040fe200078e02b3 */
[----:B------:R-:W-:Y:S01]  /*10c10*/  STL [R1+0x5bc], R13 ;  /* 0x0005bc0d01007387 */ /* 0x000fe20000100800 */
[----:B------:R-:W-:Y:S01]  /*10c20*/  IMAD.MOV.U32 R11, RZ, RZ, R6 ;  /* 0x000000ffff0b7224 */ /* 0x000fe200078e0006 */
[----:B------:R-:W-:Y:S01]  /*10c30*/  ISETP.GT.U32.AND P3, PT, R2, R10, PT ;  /* 0x0000000a0200720c */ /* 0x000fe20003f64070 */
[----:B------:R-:W-:Y:S01]  /*10c40*/  @!P1 IMAD.IADD R181, R181, 0x1, -R2 ;  /* 0x00000001b5b59824 */ /* 0x000fe200078e0a02 */
[----:B------:R-:W-:Y:S01]  /*10c50*/  ISETP.GE.AND P1, PT, R183, RZ, PT ;  /* 0x000000ffb700720c */ /* 0x000fe20003f26270 */
[----:B------:R-:W-:-:S04]  /*10c60*/  IMAD.HI.U32 R3, R9, R182, RZ ;  /* 0x000000b609037227 */ /* 0x000fc800078e00ff */
[----:B------:R-:W-:Y:S01]  /*10c70*/  @!P2 IMAD.MOV R11, RZ, RZ, -R11 ;  /* 0x000000ffff0ba224 */ /* 0x000fe200078e0a0b */
[----:B------:R-:W-:Y:S01]  /*10c80*/  ISETP.GT.U32.AND P2, PT, R2, R179, PT ;  /* 0x000000b30200720c */ /* 0x000fe20003f44070 */
[----:B0-----:R-:W-:Y:S02]  /*10c90*/  IMAD.MOV.U32 R12, RZ, RZ, R181 ;  /* 0x000000ffff0c7224 */ /* 0x001fe400078e00b5 */
[----:B------:R-:W-:Y:S02]  /*10ca0*/  IMAD.MOV R3, RZ, RZ, -R3 ;  /* 0x000000ffff037224 */ /* 0x000fe400078e0a03 */
[----:B------:R-:W-:Y:S02]  /*10cb0*/  @!P0 IMAD.IADD R4, R4, 0x1, -R2 ;  /* 0x0000000104048824 */ /* 0x000fe400078e0a02 */
[----:B------:R-:W-:Y:S01]  /*10cc0*/  @!P5 IMAD.MOV R12, RZ, RZ, -R12 ;  /* 0x000000ffff0cd224 */ /* 0x000fe200078e0a0c */
[----:B------:R-:W-:Y:S01]  /*10cd0*/  ISETP.GE.AND P5, PT, R8, RZ, PT ;  /* 0x000000ff0800720c */ /* 0x000fe20003fa6270 */
[----:B------:R-:W-:-:S02]  /*10ce0*/  IMAD R182, R2, R3, R182 ;  /* 0x0000000302b67224 */ /* 0x000fc400078e02b6 */
[----:B------:R-:W-:Y:S01]  /*10cf0*/  VIADD R180, R0, 0xb8 ;  /* 0x000000b800b47836 */ /* 0x000fe20000000000 */
[----:B------:R-:W-:Y:S01]  /*10d00*/  STL [R1+0x5b8], R12 ;  /* 0x0005b80c01007387 */ /* 0x000fe20000100800 */
[----:B------:R-:W-:Y:S02]  /*10d10*/  IMAD.MOV.U32 R8, RZ, RZ, R4 ;  /* 0x000000ffff087224 */ /* 0x000fe400078e0004 */
[--C-:B------:R-:W-:Y:S01]  /*10d20*/  @!P3 IMAD.IADD R10, R10, 0x1, -R2.reuse ;  /* 0x000000010a0ab824 */ /* 0x100fe200078e0a02 */
[----:B------:R-:W-:Y:S01]  /*10d30*/  ISETP.GT.U32.AND P3, PT, R2, R182, PT ;  /* 0x000000b60200720c */ /* 0x000fe20003f64070 */
[----:B------:R-:W-:Y:S01]  /*10d40*/  @!P2 IMAD.IADD R179, R179, 0x1, -R2 ;  /* 0x00000001b3b3a824 */ /* 0x000fe200078e0a02 */
[----:B------:R-:W-:Y:S01]  /*10d50*/  ISETP.GE.AND P0, PT, R180, RZ, PT ;  /* 0x000000ffb400720c */ /* 0x000fe20003f06270 */
[----:B------:R-:W-:Y:S01]  /*10d60*/  @!P1 IMAD.MOV R8, RZ, RZ, -R8 ;  /* 0x000000ffff089224 */ /* 0x000fe200078e0a08 */
[----:B------:R-:W-:Y:S01]  /*10d70*/  IABS R180, R180 ;  /* 0x000000b400b47213 */ /* 0x000fe20000000000 */
[----:B------:R-:W-:Y:S01]  /*10d80*/  VIADD R6, R0, 0xb7 ;  /* 0x000000b700067836 */ /* 0x000fe20000000000 */
[----:B------:R0:W-:Y:S01]  /*10d90*/  STL [R1+0x5b4], R11 ;  /* 0x0005b40b01007387 */ /* 0x0001e20000100800 */
[----:B------:R-:W-:Y:S01]  /*10da0*/  ISETP.GT.U32.AND P1, PT, R2, R179, PT ;  /* 0x000000b30200720c */ /* 0x000fe20003f24070 */
[----:B------:R-:W-:-:S02]  /*10db0*/  VIADD R3, R0, 0xb6 ;  /* 0x000000b600037836 */ /* 0x000fc40000000000 */
[----:B------:R1:W-:Y:S01]  /*10dc0*/  STL [R1+0x454], R8 ;  /* 0x0004540801007387 */ /* 0x0003e20000100800 */
[----:B------:R-:W-:Y:S01]  /*10dd0*/  IABS R7, R6 ;  /* 0x0000000600077213 */ /* 0x000fe20000000000 */
[----:B------:R-:W-:Y:S01]  /*10de0*/  @!P6 IMAD.MOV R10, RZ, RZ, -R10 ;  /* 0x000000ffff0ae224 */ /* 0x000fe200078e0a0a */
[----:B------:R-:W-:Y:S01]  /*10df0*/  ISETP.GE.AND P2, PT, R6, RZ, PT ;  /* 0x000000ff0600720c */ /* 0x000fe20003f46270 */
[----:B------:R-:W-:Y:S01]  /*10e00*/  @!P3 IMAD.IADD R182, R182, 0x1, -R2 ;  /* 0x00000001b6b6b824 */ /* 0x000fe200078e0a02 */
[----:B------:R-:W-:Y:S01]  /*10e10*/  ISETP.GE.AND P6, PT, R3, RZ, PT ;  /* 0x000000ff0300720c */ /* 0x000fe20003fc6270 */
[----:B------:R-:W-:Y:S01]  /*10e20*/  IMAD.MOV.U32 R4, RZ, RZ, R7 ;  /* 0x000000ffff047224 */ /* 0x000fe200078e0007 */
[----:B0-----:R-:W-:Y:S01]  /*10e30*/  IABS R11, R3 ;  /* 0x00000003000b7213 */ /* 0x001fe20000000000 */
[----:B------:R-:W-:Y:S01]  /*10e40*/  VIADD R3, R0, 0xb5 ;  /* 0x000000b500037836 */ /* 0x000fe20000000000 */
[----:B------:R-:W-:Y:S01]  /*10e50*/  ISETP.GT.U32.AND P3, PT, R2, R182, PT ;  /* 0x000000b60200720c */ /* 0x000fe20003f64070 */
[----:B-1----:R-:W-:Y:S01]  /*10e60*/  IMAD.HI.U32 R8, R9, R180, RZ ;  /* 0x000000b409087227 */ /* 0x002fe200078e00ff */
[----:B------:R0:W-:Y:S03]  /*10e70*/  STL [R1+0x5b0], R10 ;  /* 0x0005b00a01007387 */ /* 0x0001e60000100800 */
[----:B------:R-:W-:-:S02]  /*10e80*/  IMAD.MOV R8, RZ, RZ, -R8 ;  /* 0x000000ffff087224 */ /* 0x000fc400078e0a08 */
[----:B------:R-:W-:-:S04]  /*10e90*/  IMAD.HI.U32 R6, R9, R11, RZ ;  /* 0x0000000b09067227 */ /* 0x000fc800078e00ff */
[----:B------:R-:W-:Y:S01]  /*10ea0*/  IMAD R180, R2, R8, R180 ;  /* 0x0000000802b47224 */ /* 0x000fe200078e02b4 */
[----:B0-----:R-:W-:Y:S01]  /*10eb0*/  IABS R10, R3 ;  /* 0x00000003000a7213 */ /* 0x001fe20000000000 */
[----:B------:R-:W-:-:S04]  /*10ec0*/  IMAD.HI.U32 R7, R9, R4, RZ ;  /* 0x0000000409077227 */ /* 0x000fc800078e00ff */
[----:B------:R-:W-:Y:S01]  /*10ed0*/  @!P1 IMAD.IADD R179, R179, 0x1, -R2 ;  /* 0x00000001b3b39824 */ /* 0x000fe200078e0a02 */
[C---:B------:R-:W-:Y:S01]  /*10ee0*/  ISETP.GT.U32.AND P1, PT, R2.reuse, R180, PT ;  /* 0x000000b40200720c */ /* 0x040fe20003f24070 */
[----:B------:R-:W-:Y:S02]  /*10ef0*/  IMAD.MOV R6, RZ, RZ, -R6 ;  /* 0x000000ffff067224 */ /* 0x000fe400078e0a06 */
[----:B------:R-:W-:Y:S02]  /*10f00*/  IMAD.MOV R7, RZ, RZ, -R7 ;  /* 0x000000ffff077224 */ /* 0x000fe400078e0a07 */
[C---:B------:R-:W-:Y:S02]  /*10f10*/  IMAD R11, R2.reuse, R6, R11 ;  /* 0x00000006020b7224 */ /* 0x040fe400078e020b */
[----:B------:R-:W-:Y:S02]  /*10f20*/  IMAD.MOV.U32 R12, RZ, RZ, R179 ;  /* 0x000000ffff0c7224 */ /* 0x000fe400078e00b3 */
[----:B------:R-:W-:-:S02]  /*10f30*/  IMAD R4, R2, R7, R4 ;  /* 0x0000000702047224 */ /* 0x000fc400078e0204 */
[----:B------:R-:W-:Y:S01]  /*10f40*/  @!P4 IMAD.MOV R12, RZ, RZ, -R12 ;  /* 0x000000ffff0cc224 */ /* 0x000fe200078e0a0c */
[----:B------:R-:W-:Y:S01]  /*10f50*/  ISETP.GT.U32.AND P4, PT, R2, R11, PT ;  /* 0x0000000b0200720c */ /* 0x000fe20003f84070 */
[--C-:B------:R-:W-:Y:S01]  /*10f60*/  @!P3 IMAD.IADD R182, R182, 0x1, -R2.reuse ;  /* 0x00000001b6b6b824 */ /* 0x100fe200078e0a02 */
[----:B------:R-:W-:Y:S01]  /*10f70*/  ISETP.GT.U32.AND P3, PT, R2, R4, PT ;  /* 0x000000040200720c */ /* 0x000fe20003f64070 */
[----:B------:R-:W-:Y:S01]  /*10f80*/  @!P1 IMAD.IADD R180, R180, 0x1, -R2 ;  /* 0x00000001b4b49824 */ /* 0x000fe200078e0a02 */
[----:B------:R0:W-:Y:S01]  /*10f90*/  STL [R1+0x4b4], R12 ;  /* 0x0004b40c01007387 */ /* 0x0001e20000100800 */
[----:B------:R-:W-:-:S03]  /*10fa0*/  IMAD.HI.U32 R179, R9, R10, RZ ;  /* 0x0000000a09b37227 */ /* 0x000fc600078e00ff */
[----:B------:R-:W-:Y:S01]  /*10fb0*/  ISETP.GT.U32.AND P1, PT, R2, R180, PT ;  /* 0x000000b40200720c */ /* 0x000fe20003f24070 */
[----:B------:R-:W-:Y:S02]  /*10fc0*/  VIADD R8, R0, 0xb3 ;  /* 0x000000b300087836 */ /* 0x000fe40000000000 */
[----:B------:R-:W-:Y:S02]  /*10fd0*/  IMAD.MOV R179, RZ, RZ, -R179 ;  /* 0x000000ffffb37224 */ /* 0x000fe400078e0ab3 */
[----:B------:R-:W-:Y:S01]  /*10fe0*/  @!P4 IMAD.IADD R11, R11, 0x1, -R2 ;  /* 0x000000010b0bc824 */ /* 0x000fe200078e0a02 */
[----:B------:R-:W-:Y:S01]  /*10ff0*/  IABS R178, R8 ;  /* 0x0000000800b27213 */ /* 0x000fe20000000000 */
[----:B0-----:R-:W-:Y:S02]  /*11000*/  IMAD.MOV.U32 R12, RZ, RZ, R182 ;  /* 0x000000ffff0c7224 */ /* 0x001fe400078e00b6 */
[----:B------:R-:W-:Y:S01]  /*11010*/  @!P3 IMAD.IADD R4, R4, 0x1, -R2 ;  /* 0x000000010404b824 */ /* 0x000fe200078e0a02 */
[----:B------:R-:W-:Y:S01]  /*11020*/  ISETP.GT.U32.AND P4, PT, R2, R11, PT ;  /* 0x0000000b0200720c */ /* 0x000fe20003f84070 */
        /* <DEDUP_REMOVED lines=29> */
[----:B0-----:R-:W-:Y:S02]  /*11200*/  IMAD.MOV.U32 R12, RZ, RZ, R11 ;  /* 0x000000ffff0c7224 */ /* 0x001fe400078e000b */
[----:B------:R-:W-:Y:S01]  /*11210*/  @!P1 IMAD.IADD R3, R3, 0x1, -R2 ;  /* 0x0000000103039824 */ /* 0x000fe200078e0a02 */
[----:B------:R-:W-:Y:S01]  /*11220*/  ISETP.GT.U32.AND P1, PT, R2, R177, PT ;  /* 0x000000b10200720c */ /* 0x000fe20003f24070 */
[----:B------:R-:W-:-:S02]  /*11230*/  IMAD.MOV.U32 R13, RZ, RZ, R4 ;  /* 0x000000ffff0d7224 */ /* 0x000fc400078e0004 */
[----:B------:R-:W-:Y:S01]  /*11240*/  @!P6 IMAD.MOV R12, RZ, RZ, -R12 ;  /* 0x000000ffff0ce224 */ /* 0x000fe200078e0a0c */
[C---:B------:R-:W-:Y:S01]  /*11250*/  ISETP.GT.U32.AND P6, PT, R2.reuse, R7, PT ;  /* 0x000000070200720c */ /* 0x040fe20003fc4070 */
[----:B------:R-:W-:Y:S01]  /*11260*/  IMAD.MOV.U32 R4, RZ, RZ, R179 ;  /* 0x000000ffff047224 */ /* 0x000fe200078e00b3 */
[----:B------:R-:W-:Y:S01]  /*11270*/  ISETP.GT.U32.AND P0, PT, R2, R3, PT ;  /* 0x000000030200720c */ /* 0x000fe20003f04070 */
        /* <DEDUP_REMOVED lines=72> */
[----:B------:R-:W-:Y:S01]  /*11700*/  ISETP.GT.U32.AND P0, PT, R2, R180, PT ;  /* 0x000000b40200720c */ /* 0x000fe20003f04070 */
        /* <DEDUP_REMOVED lines=12> */
[C---:B------:R-:W-:Y:S02]  /*117d0*/  IMAD R7, R2.reuse, R4, R7 ;  /* 0x0000000402077224 */ /* 0x040fe400078e0207 */
        /* <DEDUP_REMOVED lines=14> */
[----:B------:R-:W-:Y:S01]  /*118c0*/  ISETP.GT.U32.AND P3, PT, R2, R6, PT ;  /* 0x000000060200720c */ /* 0x000fe20003f64070 */
        /* <DEDUP_REMOVED lines=8> */
[----:B------:R-:W-:Y:S02]  /*11950*/  VIADD R178, R0, 0xa8 ;  /* 0x000000a800b27836 */ /* 0x000fe40000000000 */
[----:B------:R-:W-:Y:S01]  /*11960*/  @!P4 IMAD.MOV R13, RZ, RZ, -R13 ;  /* 0x000000ffff0dc224 */ /* 0x000fe200078e0a0d */
[----:B------:R-:W-:Y:S01]  /*11970*/  ISETP.GT.U32.AND P4, PT, R2, R3, PT ;  /* 0x000000030200720c */ /* 0x000fe20003f84070 */
[----:B------:R-:W-:Y:S01]  /*11980*/  @!P3 IMAD.IADD R6, R6, 0x1, -R2 ;  /* 0x000000010606b824 */ /* 0x000fe200078e0a02 */
[----:B------:R-:W-:Y:S01]  /*11990*/  IABS R181, R178 ;  /* 0x000000b200b57213 */ /* 0x000fe20000000000 */
[----:B0-----:R-:W-:Y:S01]  /*119a0*/  IMAD.MOV.U32 R12, RZ, RZ, R11 ;  /* 0x000000ffff0c7224 */ /* 0x001fe200078e000b */
[----:B------:R-:W-:Y:S01]  /*119b0*/  STL [R1+0x4c4], R13 ;  /* 0x0004c40d01007387 */ /* 0x000fe20000100800 */
[----:B------:R-:W-:Y:S02]  /*119c0*/  IMAD.MOV.U32 R11, RZ, RZ, R8 ;  /* 0x000000ffff0b7224 */ /* 0x000fe400078e0008 */
[----:B------:R-:W-:-:S02]  /*119d0*/  IMAD R8, R2, R182, R4 ;  /* 0x000000b602087224 */ /* 0x000fc400078e0204 */
[----:B------:R-:W-:Y:S02]  /*119e0*/  VIADD R4, R0, 0xa7 ;  /* 0x000000a700047836 */ /* 0x000fe40000000000 */
[----:B------:R-:W-:Y:S01]  /*119f0*/  @!P6 IMAD.MOV R12, RZ, RZ, -R12 ;  /* 0x000000ffff0ce224 */ /* 0x000fe200078e0a0c */
[----:B------:R-:W-:Y:S01]  /*11a00*/  ISETP.GT.U32.AND P3, PT, R2, R8, PT ;  /* 0x000000080200720c */ /* 0x000fe20003f64070 */
[----:B------:R-:W-:Y:S01]  /*11a10*/  @!P4 IMAD.IADD R3, R3, 0x1, -R2 ;  /* 0x000000010303c824 */ /* 0x000fe200078e0a02 */
[----:B------:R-:W-:Y:S01]  /*11a20*/  ISETP.GE.AND P6, PT, R10, RZ, PT ;  /* 0x000000ff0a00720c */ /* 0x000fe20003fc6270 */
[----:B------:R-:W-:Y:S01]  /*11a30*/  IMAD.HI.U32 R10, R9, R181, RZ ;  /* 0x000000b5090a7227 */ /* 0x000fe200078e00ff */
[----:B------:R-:W-:Y:S01]  /*11a40*/  IABS R183, R4 ;  /* 0x0000000400b77213 */ /* 0x000fe20000000000 */
[----:B------:R0:W-:Y:S01]  /*11a50*/  STL [R1+0x4c0], R12 ;  /* 0x0004c00c01007387 */ /* 0x0001e20000100800 */
[----:B------:R-:W-:Y:S01]  /*11a60*/  ISETP.GE.AND P4, PT, R4, RZ, PT ;  /* 0x000000ff0400720c */ /* 0x000fe20003f86270 */
[----:B------:R-:W-:-:S02]  /*11a70*/  IMAD.MOV R10, RZ, RZ, -R10 ;  /* 0x000000ffff0a7224 */ /* 0x000fc400078e0a0a */
[--C-:B------:R-:W-:Y:S01]  /*11a80*/  @!P5 IMAD.IADD R7, R7, 0x1, -R2.reuse ;  /* 0x000000010707d824 */ /* 0x100fe200078e0a02 */
[----:B------:R-:W-:Y:S01]  /*11a90*/  ISETP.GE.AND P5, PT, R178, RZ, PT ;  /* 0x000000ffb200720c */ /* 0x000fe20003fa6270 */
[----:B------:R-:W-:Y:S02]  /*11aa0*/  IMAD R184, R2, R10, R181 ;  /* 0x0000000a02b87224 */ /* 0x000fe400078e02b5 */
[----:B------:R-:W-:Y:S01]  /*11ab0*/  @!P3 IMAD.IADD R8, R8, 0x1, -R2 ;  /* 0x000000010808b824 */ /* 0x000fe200078e0a02 */
[----:B------:R-:W-:Y:S01]  /*11ac0*/  ISETP.GT.U32.AND P3, PT, R2, R3, PT ;  /* 0x000000030200720c */ /* 0x000fe20003f64070 */
[----:B0-----:R-:W-:Y:S02]  /*11ad0*/  IMAD.MOV.U32 R12, RZ, RZ, R6 ;  /* 0x000000ffff0c7224 */ /* 0x001fe400078e0006 */
[----:B------:R-:W-:-:S04]  /*11ae0*/  IMAD.HI.U32 R6, R9, R183, RZ ;  /* 0x000000b709067227 */ /* 0x000fc800078e00ff */
[----:B------:R-:W-:Y:S02]  /*11af0*/  IMAD.MOV R6, RZ, RZ, -R6 ;  /* 0x000000ffff067224 */ /* 0x000fe400078e0a06 */
[----:B------:R-:W-:Y:S01]  /*11b00*/  @!P0 IMAD.MOV R7, RZ, RZ, -R7 ;  /* 0x000000ffff078224 */ /* 0x000fe200078e0a07 */
[C---:B------:R-:W-:Y:S01]  /*11b10*/  ISETP.GT.U32.AND P0, PT, R2.reuse, R184, PT ;  /* 0x000000b80200720c */ /* 0x040fe20003f04070 */
[C---:B------:R-:W-:Y:S02]  /*11b20*/  IMAD R183, R2.reuse, R6, R183 ;  /* 0x0000000602b77224 */ /* 0x040fe400078e02b7 */
[----:B------:R-:W-:Y:S01]  /*11b30*/  @!P2 IMAD.MOV R11, RZ, RZ, -R11 ;  /* 0x000000ffff0ba224 */ /* 0x000fe200078e0a0b */
[----:B------:R-:W-:Y:S01]  /*11b40*/  ISETP.GE.AND P2, PT, R177, RZ, PT ;  /* 0x000000ffb100720c */ /* 0x000fe20003f46270 */
[----:B------:R-:W-:Y:S01]  /*11b50*/  @!P3 IMAD.IADD R3, R3, 0x1, -R2 ;  /* 0x000000010303b824 */ /* 0x000fe200078e0a02 */
[C---:B------:R-:W-:Y:S01]  /*11b60*/  ISETP.GT.U32.AND P3, PT, R2.reuse, R183, PT ;  /* 0x000000b70200720c */ /* 0x040fe20003f64070 */
[----:B------:R-:W-:Y:S01]  /*11b70*/  @!P1 IMAD.MOV R12, RZ, RZ, -R12 ;  /* 0x000000ffff0c9224 */ /* 0x000fe200078e0a0c */
[----:B------:R0:W-:Y:S01]  /*11b80*/  STL [R1+0x4bc], R11 ;  /* 0x0004bc0b01007387 */ /* 0x0001e20000100800 */
[----:B------:R-:W-:Y:S01]  /*11b90*/  ISETP.GT.U32.AND P1, PT, R2, R8, PT ;  /* 0x000000080200720c */ /* 0x000fe20003f24070 */
[----:B------:R-:W-:-:S02]  /*11ba0*/  VIADD R10, R0, 0xa5 ;  /* 0x000000a5000a7836 */ /* 0x000fc40000000000 */
[----:B------:R1:W-:Y:S01]  /*11bb0*/  STL [R1+0x48c], R12 ;  /* 0x00048c0c01007387 */ /* 0x0003e20000100800 */
[----:B------:R-:W-:Y:S02]  /*11bc0*/  VIADD R4, R0, 0xa4 ;  /* 0x000000a400047836 */ /* 0x000fe40000000000 */
[--C-:B------:R-:W-:Y:S01]  /*11bd0*/  @!P0 IMAD.IADD R184, R184, 0x1, -R2.reuse ;  /* 0x00000001b8b88824 */ /* 0x100fe200078e0a02 */
[----:B------:R-:W-:Y:S01]  /*11be0*/  IABS R182, R10 ;  /* 0x0000000a00b67213 */ /* 0x000fe20000000000 */
[----:B------:R2:W-:Y:S01]  /*11bf0*/  STL [R1+0x46c], R7 ;  /* 0x00046c0701007387 */ /* 0x0005e20000100800 */
[----:B0-----:R-:W-:Y:S01]  /*11c00*/  VIADD R11, R0, 0xa6 ;  /* 0x000000a6000b7836 */ /* 0x001fe20000000000 */
[----:B------:R-:W-:Y:S01]  /*11c10*/  IABS R181, R4 ;  /* 0x0000000400b57213 */ /* 0x000fe20000000000 */
[--C-:B------:R-:W-:Y:S01]  /*11c20*/  @!P3 IMAD.IADD R183, R183, 0x1, -R2.reuse ;  /* 0x00000001b7b7b824 */ /* 0x100fe200078e0a02 */
[----:B------:R-:W-:Y:S01]  /*11c30*/  ISETP.GE.AND P0, PT, R10, RZ, PT ;  /* 0x000000ff0a00720c */ /* 0x000fe20003f06270 */
[----:B-1----:R-:W-:Y:S01]  /*11c40*/  IMAD.MOV.U32 R12, RZ, RZ, R3 ;  /* 0x000000ffff0c7224 */ /* 0x002fe200078e0003 */
[----:B------:R-:W-:Y:S01]  /*11c50*/  IABS R179, R11 ;  /* 0x0000000b00b37213 */ /* 0x000fe20000000000 */
[----:B------:R-:W-:Y:S01]  /*11c60*/  @!P1 IMAD.IADD R8, R8, 0x1, -R2 ;  /* 0x0000000108089824 */ /* 0x000fe200078e0a02 */
[----:B------:R-:W-:Y:S01]  /*11c70*/  ISETP.GE.AND P1, PT, R11, RZ, PT ;  /* 0x000000ff0b00720c */ /* 0x000fe20003f26270 */
[----:B------:R-:W-:Y:S01]  /*11c80*/  @!P6 IMAD.MOV R12, RZ, RZ, -R12 ;  /* 0x000000ffff0ce224 */ /* 0x000fe200078e0a0c */
[C---:B------:R-:W-:Y:S01]  /*11c90*/  ISETP.GT.U32.AND P6, PT, R2.reuse, R184, PT ;  /* 0x000000b80200720c */ /* 0x040fe20003fc4070 */
[----:B------:R-:W-:Y:S01]  /*11ca0*/  IMAD.HI.U32 R6, R9, R179, RZ ;  /* 0x000000b309067227 */ /* 0x000fe200078e00ff */
[----:B------:R-:W-:-:S02]  /*11cb0*/  ISETP.GT.U32.AND P3, PT, R2, R183, PT ;  /* 0x000000b70200720c */ /* 0x000fc40003f64070 */
[----:B------:R-:W-:Y:S01]  /*11cc0*/  STL [R1+0x464], R12 ;  /* 0x0004640c01007387 */ /* 0x000fe20000100800 */
[----:B--2---:R-:W-:-:S04]  /*11cd0*/  IMAD.HI.U32 R7, R9, R182, RZ ;  /* 0x000000b609077227 */ /* 0x004fc800078e00ff */
[----:B------:R-:W-:Y:S02]  /*11ce0*/  IMAD.MOV R11, RZ, RZ, -R6 ;  /* 0x000000ffff0b7224 */ /* 0x000fe400078e0a06 */
[----:B------:R-:W-:-:S04]  /*11cf0*/  IMAD.HI.U32 R6, R9, R181, RZ ;  /* 0x000000b509067227 */ /* 0x000fc800078e00ff */
[----:B------:R-:W-:Y:S02]  /*11d00*/  IMAD.MOV R7, RZ, RZ, -R7 ;  /* 0x000000ffff077224 */ /* 0x000fe400078e0a07 */
[----:B------:R-:W-:Y:S02]  /*11d10*/  IMAD.MOV R6, RZ, RZ, -R6 ;  /* 0x000000ffff067224 */ /* 0x000fe400078e0a06 */
[C---:B------:R-:W-:Y:S02]  /*11d20*/  IMAD R182, R2.reuse, R7, R182 ;  /* 0x0000000702b67224 */ /* 0x040fe400078e02b6 */
[C---:B------:R-:W-:Y:S02]  /*11d30*/  IMAD R179, R2.reuse, R11, R179 ;  /* 0x0000000b02b37224 */ /* 0x040fe400078e02b3 */
[----:B------:R-:W-:Y:S02]  /*11d40*/  IMAD.MOV.U32 R7, RZ, RZ, R8 ;  /* 0x000000ffff077224 */ /* 0x000fe400078e0008 */
[----:B------:R-:W-:-:S02]  /*11d50*/  IMAD R181, R2, R6, R181 ;  /* 0x0000000602b57224 */ /* 0x000fc400078e02b5 */
[--C-:B------:R-:W-:Y:S01]  /*11d60*/  @!P6 IMAD.IADD R184, R184, 0x1, -R2.reuse ;  /* 0x00000001b8b8e824 */ /* 0x100fe200078e0a02 */
[C---:B------:R-:W-:Y:S01]  /*11d70*/  ISETP.GT.U32.AND P6, PT, R2.reuse, R182, PT ;  /* 0x000000b60200720c */ /* 0x040fe20003fc4070 */
[----:B------:R-:W-:Y:S01]  /*11d80*/  @!P2 IMAD.MOV R7, RZ, RZ, -R7 ;  /* 0x000000ffff07a224 */ /* 0x000fe200078e0a07 */
[C---:B------:R-:W-:Y:S01]  /*11d90*/  ISETP.GT.U32.AND P2, PT, R2.reuse, R179, PT ;  /* 0x000000b30200720c */ /* 0x040fe20003f44070 */
[--C-:B------:R-:W-:Y:S01]  /*11da0*/  @!P3 IMAD.IADD R183, R183, 0x1, -R2.reuse ;  /* 0x00000001b7b7b824 */ /* 0x100fe200078e0a02 */
[----:B------:R-:W-:Y:S01]  /*11db0*/  ISETP.GT.U32.AND P3, PT, R2, R181, PT ;  /* 0x000000b50200720c */ /* 0x000fe20003f64070 */
[C---:B------:R-:W-:Y:S01]  /*11dc0*/  VIADD R3, R0.reuse, 0xa2 ;  /* 0x000000a200037836 */ /* 0x040fe20000000000 */
[----:B------:R0:W-:Y:S01]  /*11dd0*/  STL [R1+0x468], R7 ;  /* 0x0004680701007387 */ /* 0x0001e20000100800 */
[C---:B------:R-:W-:Y:S02]  /*11de0*/  VIADD R10, R0.reuse, 0xa3 ;  /* 0x000000a3000a7836 */ /* 0x040fe40000000000 */
[C---:B------:R-:W-:Y:S01]  /*11df0*/  VIADD R178, R0.reuse, 0xa0 ;  /* 0x000000a000b27836 */ /* 0x040fe20000000000 */
[----:B------:R-:W-:Y:S01]  /*11e00*/  IABS R8, R3 ;  /* 0x0000000300087213 */ /* 0x000fe20000000000 */
[----:B------:R-:W-:Y:S01]  /*11e10*/  VIADD R11, R0, 0xa1 ;  /* 0x000000a1000b7836 */ /* 0x000fe20000000000 */
[----:B------:R-:W-:Y:S01]  /*11e20*/  IABS R177, R10 ;  /* 0x0000000a00b17213 */ /* 0x000fe20000000000 */
[--C-:B------:R-:W-:Y:S01]  /*11e30*/  @!P6 IMAD.IADD R182, R182, 0x1, -R2.reuse ;  /* 0x00000001b6b6e824 */ /* 0x100fe200078e0a02 */
[----:B------:R-:W-:Y:S01]  /*11e40*/  IABS R6, R178 ;  /* 0x000000b200067213 */ /* 0x000fe20000000000 */
[--C-:B------:R-:W-:Y:S01]  /*11e50*/  @!P2 IMAD.IADD R179, R179, 0x1, -R2.reuse ;  /* 0x00000001b3b3a824 */ /* 0x100fe200078e0a02 */
[----:B------:R-:W-:Y:S01]  /*11e60*/  ISETP.GE.AND P2, PT, R4, RZ, PT ;  /* 0x000000ff0400720c */ /* 0x000fe20003f46270 */
[----:B------:R-:W-:Y:S01]  /*11e70*/  @!P3 IMAD.IADD R181, R181, 0x1, -R2 ;  /* 0x00000001b5b5b824 */ /* 0x000fe200078e0a02 */
[C---:B------:R-:W-:Y:S01]  /*11e80*/  ISETP.GT.U32.AND P3, PT, R2.reuse, R182, PT ;  /* 0x000000b60200720c */ /* 0x040fe20003f64070 */
[----:B------:R-:W-:Y:S01]  /*11e90*/  IMAD.HI.U32 R4, R9, R8, RZ ;  /* 0x0000000809047227 */ /* 0x000fe200078e00ff */
[----:B------:R-:W-:-:S02]  /*11ea0*/  ISETP.GT.U32.AND P6, PT, R2, R179, PT ;  /* 0x000000b30200720c */ /* 0x000fc40003fc4070 */
[----:B0-----:R-:W-:Y:S01]  /*11eb0*/  IABS R7, R11 ;  /* 0x0000000b00077213 */ /* 0x001fe20000000000 */
[----:B------:R-:W-:-:S04]  /*11ec0*/  IMAD.HI.U32 R180, R9, R177, RZ ;  /* 0x000000b109b47227 */ /* 0x000fc800078e00ff */
[----:B------:R-:W-:Y:S02]  /*11ed0*/  IMAD.MOV R4, RZ, RZ, -R4 ;  /* 0x000000ffff047224 */ /* 0x000fe400078e0a04 */
[----:B------:R-:W-:Y:S02]  /*11ee0*/  IMAD.MOV R180, RZ, RZ, -R180 ;  /* 0x000000ffffb47224 */ /* 0x000fe400078e0ab4 */
[----:B------:R-:W-:Y:S02]  /*11ef0*/  IMAD.MOV.U32 R13, RZ, RZ, R184 ;  /* 0x000000ffff0d7224 */ /* 0x000fe400078e00b8 */
[----:B------:R-:W-:Y:S02]  /*11f00*/  IMAD.MOV.U32 R12, RZ, RZ, R183 ;  /* 0x000000ffff0c7224 */ /* 0x000fe400078e00b7 */
[C---:B------:R-:W-:Y:S02]  /*11f10*/  IMAD R8, R2.reuse, R4, R8 ;  /* 0x0000000402087224 */ /* 0x040fe400078e0208 */
[----:B------:R-:W-:-:S02]  /*11f20*/  IMAD R177, R2, R180, R177 ;  /* 0x000000b402b17224 */ /* 0x000fc400078e02b1 */
[----:B------:R-:W-:Y:S01]  /*11f30*/  @!P5 IMAD.MOV R13, RZ, RZ, -R13 ;  /* 0x000000ffff0dd224 */ /* 0x000fe200078e0a0d */
[----:B------:R-:W-:Y:S01]  /*11f40*/  ISETP.GT.U32.AND P5, PT, R2, R181, PT ;  /* 0x000000b50200720c */ /* 0x000fe20003fa4070 */
[----:B------:R-:W-:Y:S01]  /*11f50*/  @!P4 IMAD.MOV R12, RZ, RZ, -R12 ;  /* 0x000000ffff0cc224 */ /* 0x000fe200078e0a0c */
[----:B------:R-:W-:Y:S01]  /*11f60*/  ISETP.GE.AND P4, PT, R10, RZ, PT ;  /* 0x000000ff0a00720c */ /* 0x000fe20003f86270 */
[--C-:B------:R-:W-:Y:S01]  /*11f70*/  @!P3 IMAD.IADD R182, R182, 0x1, -R2.reuse ;  /* 0x00000001b6b6b824 */ /* 0x100fe200078e0a02 */
[C---:B------:R-:W-:Y:S01]  /*11f80*/  ISETP.GT.U32.AND P3, PT, R2.reuse, R8, PT ;  /* 0x000000080200720c */ /* 0x040fe20003f64070 */
[----:B------:R-:W-:Y:S01]  /*11f90*/  IMAD.HI.U32 R10, R9, R6, RZ ;  /* 0x00000006090a7227 */ /* 0x000fe200078e00ff */
[----:B------:R0:W-:Y:S03]  /*11fa0*/  STL [R1+0x3e0], R13 ;  /* 0x0003e00d01007387 */ /* 0x0001e60000100800 */
[----:B------:R-:W-:Y:S01]  /*11fb0*/  @!P6 IMAD.IADD R179, R179, 0x1, -R2 ;  /* 0x00000001b3b3e824 */ /* 0x000fe200078e0a02 */
[----:B------:R-:W-:Y:S01]  /*11fc0*/  ISETP.GT.U32.AND P6, PT, R2, R177, PT ;  /* 0x000000b10200720c */ /* 0x000fe20003fc4070 */
[----:B------:R-:W-:Y:S01]  /*11fd0*/  IMAD.HI.U32 R180, R9, R7, RZ ;  /* 0x0000000709b47227 */ /* 0x000fe200078e00ff */
[----:B------:R1:W-:Y:S03]  /*11fe0*/  STL [R1+0x3f8], R12 ;  /* 0x0003f80c01007387 */ /* 0x0003e60000100800 */
[----:B------:R-:W-:-:S02]  /*11ff0*/  IMAD.MOV R10, RZ, RZ, -R10 ;  /* 0x000000ffff0a7224 */ /* 0x000fc400078e0a0a */
[----:B------:R-:W-:Y:S02]  /*12000*/  IMAD.MOV R180, RZ, RZ, -R180 ;  /* 0x000000ffffb47224 */ /* 0x000fe400078e0ab4 */
[----:B------:R-:W-:Y:S02]  /*12010*/  VIADD R4, R0, 0x9f ;  /* 0x0000009f00047836 */ /* 0x000fe40000000000 */
[C---:B------:R-:W-:Y:S02]  /*12020*/  IMAD R6, R2.reuse, R10, R6 ;  /* 0x0000000a02067224 */ /* 0x040fe400078e0206 */
[----:B0-----:R-:W-:Y:S02]  /*12030*/  IMAD.MOV.U32 R13, RZ, RZ, R182 ;  /* 0x000000ffff0d7224 */ /* 0x001fe400078e00b6 */
[--C-:B------:R-:W-:Y:S01]  /*12040*/  @!P5 IMAD.IADD R181, R181, 0x1, -R2.reuse ;  /* 0x00000001b5b5d824 */ /* 0x100fe200078e0a02 */
[----:B------:R-:W-:Y:S01]  /*12050*/  ISETP.GE.AND P5, PT, R3, RZ, PT ;  /* 0x000000ff0300720c */ /* 0x000fe20003fa6270 */
[----:B------:R-:W-:Y:S01]  /*12060*/  IMAD R7, R2, R180, R7 ;  /* 0x000000b402077224 */ /* 0x000fe200078e0207 */
[----:B------:R-:W-:Y:S01]  /*12070*/  IABS R3, R4 ;  /* 0x0000000400037213 */ /* 0x000fe20000000000 */
[----:B------:R-:W-:-:S02]  /*12080*/  @!P3 IMAD.IADD R8, R8, 0x1, -R2 ;  /* 0x000000010808b824 */ /* 0x000fc400078e0a02 */
[----:B------:R-:W-:Y:S01]  /*12090*/  @!P0 IMAD.MOV R13, RZ, RZ, -R13 ;  /* 0x000000ffff0d8224 */ /* 0x000fe200078e0a0d */
[C---:B------:R-:W-:Y:S01]  /*120a0*/  ISETP.GT.U32.AND P0, PT, R2.reuse, R6, PT ;  /* 0x000000060200720c */ /* 0x040fe20003f04070 */
[----:B------:R-:W-:Y:S01]  /*120b0*/  @!P6 IMAD.IADD R177, R177, 0x1, -R2 ;  /* 0x00000001b1b1e824 */ /* 0x000fe200078e0a02 */
[C---:B------:R-:W-:Y:S01]  /*120c0*/  ISETP.GT.U32.AND P6, PT, R2.reuse, R7, PT ;  /* 0x000000070200720c */ /* 0x040fe20003fc4070 */
[----:B-1----:R-:W-:Y:S01]  /*120d0*/  IMAD.MOV.U32 R12, RZ, RZ, R179 ;  /* 0x000000ffff0c7224 */ /* 0x002fe200078e00b3 */
[----:B------:R-:W-:Y:S01]  /*120e0*/  ISETP.GT.U32.AND P3, PT, R2, R8, PT ;  /* 0x000000080200720c */ /* 0x000fe20003f64070 */
[----:B------:R-:W-:-:S04]  /*120f0*/  IMAD.HI.U32 R179, R9, R3, RZ ;  /* 0x0000000309b37227 */ /* 0x000fc800078e00ff */
[----:B------:R-:W-:Y:S01]  /*12100*/  @!P1 IMAD.MOV R12, RZ, RZ, -R12 ;  /* 0x000000ffff0c9224 */ /* 0x000fe200078e0a0c */
[----:B------:R-:W-:Y:S01]  /*12110*/  ISETP.GT.U32.AND P1, PT, R2, R177, PT ;  /* 0x000000b10200720c */ /* 0x000fe20003f24070 */
[----:B------:R-:W-:Y:S02]  /*12120*/  VIADD R10, R0, 0x9e ;  /* 0x0000009e000a7836 */ /* 0x000fe40000000000 */
[----:B------:R-:W-:Y:S01]  /*12130*/  IMAD.MOV R179, RZ, RZ, -R179 ;  /* 0x000000ffffb37224 */ /* 0x000fe200078e0ab3 */
[----:B------:R0:W-:Y:S01]  /*12140*/  STL [R1+0x438], R12 ;  /* 0x0004380c01007387 */ /* 0x0001e20000100800 */
[--C-:B------:R-:W-:Y:S01]  /*12150*/  @!P0 IMAD.IADD R6, R6, 0x1, -R2.reuse ;  /* 0x0000000106068824 */ /* 0x100fe200078e0a02 */
[----:B------:R-:W-:Y:S01]  /*12160*/  IABS R180, R10 ;  /* 0x0000000a00b47213 */ /* 0x000fe20000000000 */
[C---:B------:R-:W-:Y:S01]  /*12170*/  IMAD R3, R2.reuse, R179, R3 ;  /* 0x000000b302037224 */ /* 0x040fe200078e0203 */
[----:B------:R-:W-:Y:S01]  /*12180*/  STL [R1+0x400], R13 ;  /* 0x0004000d01007387 */ /* 0x000fe20000100800 */
[--C-:B------:R-:W-:Y:S01]  /*12190*/  @!P6 IMAD.IADD R7, R7, 0x1, -R2.reuse ;  /* 0x000000010707e824 */ /* 0x100fe200078e0a02 */
[----:B------:R-:W-:Y:S01]  /*121a0*/  ISETP.GT.U32.AND P0, PT, R2, R6, PT ;  /* 0x000000060200720c */ /* 0x000fe20003f04070 */
[--C-:B------:R-:W-:Y:S01]  /*121b0*/  @!P3 IMAD.IADD R8, R8, 0x1, -R2.reuse ;  /* 0x000000010808b824 */ /* 0x100fe200078e0a02 */
[----:B------:R-:W-:Y:S01]  /*121c0*/  ISETP.GT.U32.AND P3, PT, R2, R3, PT ;  /* 0x000000030200720c */ /* 0x000fe20003f64070 */
[----:B------:R-:W-:Y:S01]  /*121d0*/  @!P1 IMAD.IADD R177, R177, 0x1, -R2 ;  /* 0x00000001b1b19824 */ /* 0x000fe200078e0a02 */
[----:B------:R-:W-:Y:S01]  /*121e0*/  ISETP.GE.AND P1, PT, R178, RZ, PT ;  /* 0x000000ffb200720c */ /* 0x000fe20003f26270 */
[----:B0-----:R-:W-:Y:S01]  /*121f0*/  IMAD.MOV.U32 R12, RZ, RZ, R181 ;  /* 0x000000ffff0c7224 */ /* 0x001fe200078e00b5 */
[----:B------:R-:W-:Y:S01]  /*12200*/  ISETP.GT.U32.AND P6, PT, R2, R7, PT ;  /* 0x000000070200720c */ /* 0x000fe20003fc4070 */
[----:B------:R-:W-:-:S02]  /*12210*/  @!P5 IMAD.MOV R8, RZ, RZ, -R8 ;  /* 0x000000ffff08d224 */ /* 0x000fc400078e0a08 */
[----:B------:R-:W-:Y:S01]  /*12220*/  @!P2 IMAD.MOV R12, RZ, RZ, -R12 ;  /* 0x000000ffff0ca224 */ /* 0x000fe200078e0a0c */
[----:B------:R-:W-:Y:S01]  /*12230*/  ISETP.GE.AND P2, PT, R11, RZ, PT ;  /* 0x000000ff0b00720c */ /* 0x000fe20003f46270 */
[----:B------:R-:W-:Y:S02]  /*12240*/  IMAD.MOV.U32 R11, RZ, RZ, R180 ;  /* 0x000000ffff0b7224 */ /* 0x000fe400078e00b4 */
[----:B------:R-:W-:Y:S01]  /*12250*/  @!P0 IMAD.IADD R6, R6, 0x1, -R2 ;  /* 0x0000000106068824 */ /* 0x000fe200078e0a02 */
[----:B------:R0:W-:Y:S01]  /*12260*/  STL [R1+0x404], R12 ;  /* 0x0004040c01007387 */ /* 0x0001e20000100800 */
[----:B------:R-:W-:-:S04]  /*12270*/  IMAD.HI.U32 R178, R9, R11, RZ ;  /* 0x0000000b09b27227 */ /* 0x000fc800078e00ff */
[----:B------:R-:W-:Y:S02]  /*12280*/  IMAD.MOV R178, RZ, RZ, -R178 ;  /* 0x000000ffffb27224 */ /* 0x000fe400078e0ab2 */
[--C-:B------:R-:W-:Y:S02]  /*12290*/  @!P3 IMAD.IADD R3, R3, 0x1, -R2.reuse ;  /* 0x000000010303b824 */ /* 0x100fe400078e0a02 */
[----:B------:R-:W-:Y:S01]  /*122a0*/  @!P6 IMAD.IADD R7, R7, 0x1, -R2 ;  /* 0x000000010707e824 */ /* 0x000fe200078e0a02 */
[----:B------:R-:W-:Y:S01]  /*122b0*/  ISETP.GE.AND P6, PT, R10, RZ, PT ;  /* 0x000000ff0a00720c */ /* 0x000fe20003fc6270 */
[----:B0-----:R-:W-:Y:S01]  /*122c0*/  IMAD.MOV.U32 R12, RZ, RZ, R177 ;  /* 0x000000ffff0c7224 */ /* 0x001fe200078e00b1 */
[----:B------:R-:W-:Y:S01]  /*122d0*/  ISETP.GT.U32.AND P3, PT, R2, R3, PT ;  /* 0x000000030200720c */ /* 0x000fe20003f64070 */
[----:B------:R-:W-:Y:S02]  /*122e0*/  VIADD R180, R0, 0x9d ;  /* 0x0000009d00b47836 */ /* 0x000fe40000000000 */
[----:B------:R-:W-:Y:S01]  /*122f0*/  @!P4 IMAD.MOV R12, RZ, RZ, -R12 ;  /* 0x000000ffff0cc224 */ /* 0x000fe200078e0a0c */
[----:B------:R-:W-:Y:S01]  /*12300*/  ISETP.GE.AND P4, PT, R4, RZ, PT ;  /* 0x000000ff0400720c */ /* 0x000fe20003f86270 */
[----:B------:R-:W-:Y:S01]  /*12310*/  IMAD R4, R2, R178, R11 ;  /* 0x000000b202047224 */ /* 0x000fe200078e020b */
[----:B------:R-:W-:Y:S01]  /*12320*/  ISETP.GE.AND P5, PT, R180, RZ, PT ;  /* 0x000000ffb400720c */ /* 0x000fe20003fa6270 */
[----:B------:R-:W-:Y:S01]  /*12330*/  @!P2 IMAD.MOV R7, RZ, RZ, -R7 ;  /* 0x000000ffff07a224 */ /* 0x000fe200078e0a07 */
[----:B------:R0:W-:Y:S01]  /*12340*/  STL [R1+0x408], R12 ;  /* 0x0004080c01007387 */ /* 0x0001e20000100800 */
[----:B------:R-:W-:Y:S01]  /*12350*/  IABS R180, R180 ;  /* 0x000000b400b47213 */ /* 0x000fe20000000000 */
[----:B------:R-:W-:Y:S01]  /*12360*/  VIADD R10, R0, 0x9b ;  /* 0x0000009b000a7836 */ /* 0x000fe20000000000 */
[----:B------:R-:W-:Y:S01]  /*12370*/  ISETP.GT.U32.AND P0, PT, R2, R4, PT ;  /* 0x000000040200720c */ /* 0x000fe20003f04070 */
[----:B------:R1:W-:Y:S01]  /*12380*/  STL [R1+0x410], R8 ;  /* 0x0004100801007387 */ /* 0x0003e20000100800 */
[----:B------:R-:W-:-:S02]  /*12390*/  @!P3 IMAD.IADD R3, R3, 0x1, -R2 ;  /* 0x000000010303b824 */ /* 0x000fc400078e0a02 */
[C---:B------:R-:W-:Y:S01]  /*123a0*/  VIADD R177, R0.reuse, 0x9c ;  /* 0x0000009c00b17836 */ /* 0x040fe20000000000 */
[----:B------:R2:W-:Y:S01]  /*123b0*/  STL [R1+0x424], R7 ;  /* 0x0004240701007387 */ /* 0x0005e20000100800 */
[C---:B------:R-:W-:Y:S02]  /*123c0*/  VIADD R11, R0.reuse, 0x9a ;  /* 0x0000009a000b7836 */ /* 0x040fe40000000000 */
[----:B0-----:R-:W-:Y:S01]  /*123d0*/  IMAD.MOV.U32 R12, RZ, RZ, R3 ;  /* 0x000000ffff0c7224 */ /* 0x001fe200078e0003 */
[----:B------:R-:W-:Y:S01]  /*123e0*/  ISETP.GE.AND P2, PT, R177, RZ, PT ;  /* 0x000000ffb100720c */ /* 0x000fe20003f46270 */
[----:B------:R-:W-:Y:S01]  /*123f0*/  VIADD R179, R0, 0x98 ;  /* 0x0000009800b37836 */ /* 0x000fe20000000000 */
[----:B------:R-:W-:Y:S01]  /*12400*/  IABS R177, R177 ;  /* 0x000000b100b17213 */ /* 0x000fe20000000000 */
[----:B-1----:R-:W-:Y:S01]  /*12410*/  IMAD.MOV.U32 R8, RZ, RZ, R6 ;  /* 0x000000ffff087224 */ /* 0x002fe200078e0006 */
[----:B------:R-:W-:Y:S01]  /*12420*/  ISETP.GE.AND P3, PT, R11, RZ, PT ;  /* 0x000000ff0b00720c */ /* 0x000fe20003f66270 */
[----:B------:R-:W-:Y:S01]  /*12430*/  @!P0 IMAD.IADD R4, R4, 0x1, -R2 ;  /* 0x0000000104048824 */ /* 0x000fe200078e0a02 */
[----:B------:R-:W-:Y:S01]  /*12440*/  IABS R11, R11 ;  /* 0x0000000b000b7213 */ /* 0x000fe20000000000 */
[----:B------:R-:W-:Y:S01]  /*12450*/  @!P1 IMAD.MOV R8, RZ, RZ, -R8 ;  /* 0x000000ffff089224 */ /* 0x000fe200078e0a08 */
[----:B------:R-:W-:Y:S01]  /*12460*/  ISETP.GE.AND P1, PT, R10, RZ, PT ;  /* 0x000000ff0a00720c */ /* 0x000fe20003f26270 */
[----:B------:R-:W-:Y:S01]  /*12470*/  @!P4 IMAD.MOV R12, RZ, RZ, -R12 ;  /* 0x000000ffff0cc224 */ /* 0x000fe200078e0a0c */
[----:B------:R-:W-:Y:S01]  /*12480*/  ISETP.GT.U32.AND P0, PT, R2, R4, PT ;  /* 0x000000040200720c */ /* 0x000fe20003f04070 */
[----:B--2---:R-:W-:Y:S01]  /*12490*/  IMAD.HI.U32 R7, R9, R177, RZ ;  /* 0x000000b109077227 */ /* 0x004fe200078e00ff */
[----:B------:R0:W-:Y:S01]  /*124a0*/  STL [R1+0x428], R8 ;  /* 0x0004280801007387 */ /* 0x0001e20000100800 */
[----:B------:R-:W-:-:S02]  /*124b0*/  IABS R10, R10 ;  /* 0x0000000a000a7213 */ /* 0x000fc40000000000 */
[----:B------:R-:W-:Y:S01]  /*124c0*/  IMAD.MOV R7, RZ, RZ, -R7 ;  /* 0x000000ffff077224 */ /* 0x000fe200078e0a07 */
[----:B------:R-:W-:Y:S01]  /*124d0*/  IABS R182, R179 ;  /* 0x000000b300b67213 */ /* 0x000fe20000000000 */
[C---:B------:R-:W-:Y:S01]  /*124e0*/  IMAD.HI.U32 R3, R9.reuse, R11, RZ ;  /* 0x0000000b09037227 */ /* 0x040fe200078e00ff */
[----:B------:R-:W-:Y:S03]  /*124f0*/  STL [R1+0x414], R12 ;  /* 0x0004140c01007387 */ /* 0x000fe60000100800 */
[----:B------:R-:W-:-:S04]  /*12500*/  IMAD.HI.U32 R6, R9, R10, RZ ;  /* 0x0000000a09067227 */ /* 0x000fc800078e00ff */
[----:B0-----:R-:W-:-:S04]  /*12510*/  IMAD.HI.U32 R8, R9, R180, RZ ;  /* 0x000000b409087227 */ /* 0x001fc800078e00ff */
[----:B------:R-:W-:Y:S02]  /*12520*/  IMAD.MOV R8, RZ, RZ, -R8 ;  /* 0x000000ffff087224 */ /* 0x000fe400078e0a08 */
[----:B------:R-:W-:Y:S02]  /*12530*/  IMAD.MOV R6, RZ, RZ, -R6 ;  /* 0x000000ffff067224 */ /* 0x000fe400078e0a06 */
[----:B------:R-:W-:Y:S02]  /*12540*/  IMAD R180, R2, R8, R180 ;  /* 0x0000000802b47224 */ /* 0x000fe400078e02b4 */
[----:B------:R-:W-:Y:S02]  /*12550*/  @!P0 IMAD.IADD R4, R4, 0x1, -R2 ;  /* 0x0000000104048824 */ /* 0x000fe400078e0a02 */
[C---:B------:R-:W-:Y:S01]  /*12560*/  IMAD R10, R2.reuse, R6, R10 ;  /* 0x00000006020a7224 */ /* 0x040fe200078e020a */
[----:B------:R-:W-:Y:S01]  /*12570*/  ISETP.GT.U32.AND P4, PT, R2, R180, PT ;  /* 0x000000b40200720c */ /* 0x000fe20003f84070 */
[----:B------:R-:W-:-:S02]  /*12580*/  IMAD.MOV.U32 R8, RZ, RZ, R4 ;  /* 0x000000ffff087224 */ /* 0x000fc400078e0004 */
[C---:B------:R-:W-:Y:S02]  /*12590*/  IMAD R177, R2.reuse, R7, R177 ;  /* 0x0000000702b17224 */ /* 0x040fe400078e02b1 */
[----:B------:R-:W-:Y:S01]  /*125a0*/  @!P6 IMAD.MOV R8, RZ, RZ, -R8 ;  /* 0x000000ffff08e224 */ /* 0x000fe200078e0a08 */
[C---:B------:R-:W-:Y:S01]  /*125b0*/  ISETP.GT.U32.AND P6, PT, R2.reuse, R10, PT ;  /* 0x0000000a0200720c */ /* 0x040fe20003fc4070 */
[----:B------:R-:W-:Y:S01]  /*125c0*/  IMAD.MOV R3, RZ, RZ, -R3 ;  /* 0x000000ffff037224 */ /* 0x000fe200078e0a03 */
[----:B------:R-:W-:Y:S01]  /*125d0*/  ISETP.GT.U32.AND P0, PT, R2, R177, PT ;  /* 0x000000b10200720c */ /* 0x000fe20003f04070 */
[----:B------:R-:W-:Y:S01]  /*125e0*/  VIADD R184, R0, 0x99 ;  /* 0x0000009900b87836 */ /* 0x000fe20000000000 */
[----:B------:R0:W-:Y:S01]  /*125f0*/  STL [R1+0x418], R8 ;  /* 0x0004180801007387 */ /* 0x0001e20000100800 */
[----:B------:R-:W-:Y:S02]  /*12600*/  IMAD R11, R2, R3, R11 ;  /* 0x00000003020b7224 */ /* 0x000fe400078e020b */
[----:B------:R-:W-:Y:S01]  /*12610*/  @!P4 IMAD.IADD R180, R180, 0x1, -R2 ;  /* 0x00000001b4b4c824 */ /* 0x000fe200078e0a02 */
[----:B------:R-:W-:Y:S01]  /*12620*/  IABS R4, R184 ;  /* 0x000000b800047213 */ /* 0x000fe20000000000 */
[----:B------:R-:W-:-:S02]  /*12630*/  VIADD R3, R0, 0x97 ;  /* 0x0000009700037836 */ /* 0x000fc40000000000 */
[----:B------:R-:W-:Y:S01]  /*12640*/  VIADD R7, R0, 0x96 ;  /* 0x0000009600077836 */ /* 0x000fe20000000000 */
[----:B------:R-:W-:Y:S01]  /*12650*/  ISETP.GT.U32.AND P4, PT, R2, R180, PT ;  /* 0x000000b40200720c */ /* 0x000fe20003f84070 */
[--C-:B------:R-:W-:Y:S01]  /*12660*/  @!P6 IMAD.IADD R10, R10, 0x1, -R2.reuse ;  /* 0x000000010a0ae824 */ /* 0x100fe200078e0a02 */
[----:B------:R-:W-:Y:S01]  /*12670*/  IABS R6, R3 ;  /* 0x0000000300067213 */ /* 0x000fe20000000000 */
[----:B------:R-:W-:Y:S01]  /*12680*/  @!P0 IMAD.IADD R177, R177, 0x1, -R2 ;  /* 0x00000001b1b18824 */ /* 0x000fe200078e0a02 */
[----:B------:R-:W-:Y:S01]  /*12690*/  IABS R181, R7 ;  /* 0x0000000700b57213 */ /* 0x000fe20000000000 */
[C---:B0-----:R-:W-:Y:S01]  /*126a0*/  IMAD.HI.U32 R8, R9.reuse, R182, RZ ;  /* 0x000000b609087227 */ /* 0x041fe200078e00ff */
[C---:B------:R-:W-:Y:S02]  /*126b0*/  ISETP.GT.U32.AND P6, PT, R2.reuse, R10, PT ;  /* 0x0000000a0200720c */ /* 0x040fe40003fc4070 */
[----:B------:R-:W-:Y:S01]  /*126c0*/  ISETP.GT.U32.AND P0, PT, R2, R177, PT ;  /* 0x000000b10200720c */ /* 0x000fe20003f04070 */
[----:B------:R-:W-:-:S04]  /*126d0*/  IMAD.HI.U32 R178, R9, R4, RZ ;  /* 0x0000000409b27227 */ /* 0x000fc800078e00ff */
[----:B------:R-:W-:Y:S01]  /*126e0*/  @!P4 IMAD.IADD R180, R180, 0x1, -R2 ;  /* 0x00000001b4b4c824 */ /* 0x000fe200078e0a02 */
[C---:B------:R-:W-:Y:S01]  /*126f0*/  ISETP.GT.U32.AND P4, PT, R2.reuse, R11, PT ;  /* 0x0000000b0200720c */ /* 0x040fe20003f84070 */
[----:B------:R-:W-:Y:S02]  /*12700*/  IMAD.MOV R8, RZ, RZ, -R8 ;  /* 0x000000ffff087224 */ /* 0x000fe400078e0a08 */
[----:B------:R-:W-:Y:S02]  /*12710*/  IMAD.MOV R178, RZ, RZ, -R178 ;  /* 0x000000ffffb27224 */ /* 0x000fe400078e0ab2 */
[C---:B------:R-:W-:Y:S02]  /*12720*/  IMAD R182, R2.reuse, R8, R182 ;  /* 0x0000000802b67224 */ /* 0x040fe400078e02b6 */
[----:B------:R-:W-:Y:S02]  /*12730*/  IMAD R4, R2, R178, R4 ;  /* 0x000000b202047224 */ /* 0x000fe400078e0204 */
[----:B------:R-:W-:-:S02]  /*12740*/  IMAD.MOV.U32 R12, RZ, RZ, R180 ;  /* 0x000000ffff0c7224 */ /* 0x000fc400078e00b4 */
[--C-:B------:R-:W-:Y:S01]  /*12750*/  @!P6 IMAD.IADD R10, R10, 0x1, -R2.reuse ;  /* 0x000000010a0ae824 */ /* 0x100fe200078e0a02 */
[C---:B------:R-:W-:Y:S01]  /*12760*/  ISETP.GT.U32.AND P6, PT, R2.reuse, R182, PT ;  /* 0x000000b60200720c */ /* 0x040fe20003fc4070 */
[--C-:B------:R-:W-:Y:S02]  /*12770*/  @!P4 IMAD.IADD R11, R11, 0x1, -R2.reuse ;  /* 0x000000010b0bc824 */ /* 0x100fe400078e0a02 */
[----:B------:R-:W-:Y:S01]  /*12780*/  @!P0 IMAD.IADD R177, R177, 0x1, -R2 ;  /* 0x00000001b1b18824 */ /* 0x000fe200078e0a02 */
[C---:B------:R-:W-:Y:S01]  /*12790*/  ISETP.GT.U32.AND P0, PT, R2.reuse, R4, PT ;  /* 0x000000040200720c */ /* 0x040fe20003f04070 */
[----:B------:R-:W-:Y:S01]  /*127a0*/  @!P5 IMAD.MOV R12, RZ, RZ, -R12 ;  /* 0x000000ffff0cd224 */ /* 0x000fe200078e0a0c */
[----:B------:R-:W-:Y:S01]  /*127b0*/  ISETP.GT.U32.AND P4, PT, R2, R11, PT ;  /* 0x0000000b0200720c */ /* 0x000fe20003f84070 */
[----:B------:R-:W-:Y:S01]  /*127c0*/  IMAD.HI.U32 R183, R9, R6, RZ ;  /* 0x0000000609b77227 */ /* 0x000fe200078e00ff */
[----:B------:R-:W-:Y:S02]  /*127d0*/  ISETP.GE.AND P5, PT, R184, RZ, PT ;  /* 0x000000ffb800720c */ /* 0x000fe40003fa6270 */
[----:B------:R0:W-:Y:S01]  /*127e0*/  STL [R1+0x3fc], R12 ;  /* 0x0003fc0c01007387 */ /* 0x0001e20000100800 */
[----:B------:R-:W-:-:S02]  /*127f0*/  VIADD R8, R0, 0x95 ;  /* 0x0000009500087836 */ /* 0x000fc40000000000 */
[----:B------:R-:W-:-:S03]  /*12800*/  IMAD.HI.U32 R178, R9, R181, RZ ;  /* 0x000000b509b27227 */ /* 0x000fc600078e00ff */
[----:B------:R-:W-:Y:S01]  /*12810*/  IABS R180, R8 ;  /* 0x0000000800b47213 */ /* 0x000fe20000000000 */
[----:B------:R-:W-:Y:S02]  /*12820*/  IMAD.MOV R183, RZ, RZ, -R183 ;  /* 0x000000ffffb77224 */ /* 0x000fe400078e0ab7 */
[----:B------:R-:W-:Y:S02]  /*12830*/  @!P6 IMAD.IADD R182, R182, 0x1, -R2 ;  /* 0x00000001b6b6e824 */ /* 0x000fe400078e0a02 */
[----:B0-----:R-:W-:Y:S02]  /*12840*/  IMAD.MOV.U32 R12, RZ, RZ, R177 ;  /* 0x000000ffff0c7224 */ /* 0x001fe400078e00b1 */
[----:B------:R-:W-:Y:S02]  /*12850*/  IMAD.MOV R178, RZ, RZ, -R178 ;  /* 0x000000ffffb27224 */ /* 0x000fe400078e0ab2 */
[----:B------:R-:W-:Y:S01]  /*12860*/  @!P2 IMAD.MOV R12, RZ, RZ, -R12 ;  /* 0x000000ffff0ca224 */ /* 0x000fe200078e0a0c */
[C---:B------:R-:W-:Y:S01]  /*12870*/  ISETP.GT.U32.AND P2, PT, R2.reuse, R182, PT ;  /* 0x000000b60200720c */ /* 0x040fe20003f44070 */
[----:B------:R-:W-:-:S02]  /*12880*/  IMAD R6, R2, R183, R6 ;  /* 0x000000b702067224 */ /* 0x000fc400078e0206 */
[--C-:B------:R-:W-:Y:S01]  /*12890*/  @!P4 IMAD.IADD R11, R11, 0x1, -R2.reuse ;  /* 0x000000010b0bc824 */ /* 0x100fe200078e0a02 */
[----:B------:R0:W-:Y:S01]  /*128a0*/  STL [R1+0x3f4], R12 ;  /* 0x0003f40c01007387 */ /* 0x0001e20000100800 */
[----:B------:R-:W-:Y:S01]  /*128b0*/  @!P0 IMAD.IADD R4, R4, 0x1, -R2 ;  /* 0x0000000104048824 */ /* 0x000fe200078e0a02 */
[C---:B------:R-:W-:Y:S01]  /*128c0*/  ISETP.GT.U32.AND P4, PT, R2.reuse, R6, PT ;  /* 0x000000060200720c */ /* 0x040fe20003f84070 */
[C---:B------:R-:W-:Y:S01]  /*128d0*/  IMAD R181, R2.reuse, R178, R181 ;  /* 0x000000b202b57224 */ /* 0x040fe200078e02b5 */
[----:B------:R-:W-:Y:S01]  /*128e0*/  ISETP.GE.AND P0, PT, R179, RZ, PT ;  /* 0x000000ffb300720c */ /* 0x000fe20003f06270 */
[----:B------:R-:W-:Y:S01]  /*128f0*/  IMAD.HI.U32 R177, R9, R180, RZ ;  /* 0x000000b409b17227 */ /* 0x000fe200078e00ff */
[----:B------:R-:W-:-:S03]  /*12900*/  ISETP.GT.U32.AND P6, PT, R2, R4, PT ;  /* 0x000000040200720c */ /* 0x000fc60003fc4070 */
[----:B------:R-:W-:Y:S02]  /*12910*/  IMAD.MOV R177, RZ, RZ, -R177 ;  /* 0x000000ffffb17224 */ /* 0x000fe400078e0ab1 */
[----:B0-----:R-:W-:Y:S02]  /*12920*/  IMAD.MOV.U32 R12, RZ, RZ, R11 ;  /* 0x000000ffff0c7224 */ /* 0x001fe400078e000b */
[----:B------:R-:W-:Y:S01]  /*12930*/  @!P1 IMAD.MOV R10, RZ, RZ, -R10 ;  /* 0x000000ffff0a9224 */ /* 0x000fe200078e0a0a */
[----:B------:R-:W-:Y:S01]  /*12940*/  ISETP.GE.AND P1, PT, R3, RZ, PT ;  /* 0x000000ff0300720c */ /* 0x000fe20003f26270 */
[----:B------:R-:W-:Y:S01]  /*12950*/  @!P3 IMAD.MOV R12, RZ, RZ, -R12 ;  /* 0x000000ffff0cb224 */ /* 0x000fe200078e0a0c */
[C---:B------:R-:W-:Y:S01]  /*12960*/  ISETP.GT.U32.AND P3, PT, R2.reuse, R181, PT ;  /* 0x000000b50200720c */ /* 0x040fe20003f64070 */
[----:B------:R-:W-:Y:S01]  /*12970*/  IMAD R180, R2, R177, R180 ;  /* 0x000000b102b47224 */ /* 0x000fe200078e02b4 */
[----:B------:R0:W-:Y:S01]  /*12980*/  STL [R1+0x3ec], R10 ;  /* 0x0003ec0a01007387 */ /* 0x0001e20000100800 */
[----:B------:R-:W-:-:S02]  /*12990*/  VIADD R3, R0, 0x94 ;  /* 0x0000009400037836 */ /* 0x000fc40000000000 */
[--C-:B------:R-:W-:Y:S01]  /*129a0*/  @!P2 IMAD.IADD R182, R182, 0x1, -R2.reuse ;  /* 0x00000001b6b6a824 */ /* 0x100fe200078e0a02 */
[----:B------:R-:W-:Y:S01]  /*129b0*/  ISETP.GT.U32.AND P2, PT, R2, R180, PT ;  /* 0x000000b40200720c */ /* 0x000fe20003f44070 */
[--C-:B------:R-:W-:Y:S01]  /*129c0*/  @!P4 IMAD.IADD R6, R6, 0x1, -R2.reuse ;  /* 0x000000010606c824 */ /* 0x100fe200078e0a02 */
[----:B------:R-:W-:Y:S01]  /*129d0*/  ISETP.GE.AND P4, PT, R8, RZ, PT ;  /* 0x000000ff0800720c */ /* 0x000fe20003f86270 */
[--C-:B------:R-:W-:Y:S01]  /*129e0*/  @!P6 IMAD.IADD R4, R4, 0x1, -R2.reuse ;  /* 0x000000010404e824 */ /* 0x100fe200078e0a02 */
[----:B------:R-:W-:Y:S01]  /*129f0*/  ISETP.GE.AND P6, PT, R7, RZ, PT ;  /* 0x000000ff0700720c */ /* 0x000fe20003fc6270 */
[----:B------:R-:W-:Y:S01]  /*12a00*/  VIADD R7, R0, 0x93 ;  /* 0x0000009300077836 */ /* 0x000fe20000000000 */
[----:B0-----:R-:W-:Y:S01]  /*12a10*/  IABS R10, R3 ;  /* 0x00000003000a7213 */ /* 0x001fe20000000000 */
[----:B------:R-:W-:Y:S01]  /*12a20*/  @!P3 IMAD.IADD R181, R181, 0x1, -R2 ;  /* 0x00000001b5b5b824 */ /* 0x000fe200078e0a02 */
[----:B------:R-:W-:Y:S01]  /*12a30*/  ISETP.GT.U32.AND P3, PT, R2, R6, PT ;  /* 0x000000060200720c */ /* 0x000fe20003f64070 */
[----:B------:R0:W-:Y:S01]  /*12a40*/  STL [R1+0x3e8], R12 ;  /* 0x0003e80c01007387 */ /* 0x0001e20000100800 */
[----:B------:R-:W-:Y:S01]  /*12a50*/  IABS R8, R7 ;  /* 0x0000000700087213 */ /* 0x000fe20000000000 */
[----:B------:R-:W-:-:S04]  /*12a60*/  IMAD.HI.U32 R11, R9, R10, RZ ;  /* 0x0000000a090b7227 */ /* 0x000fc800078e00ff */
[----:B------:R-:W-:Y:S02]  /*12a70*/  IMAD.MOV R11, RZ, RZ, -R11 ;  /* 0x000000ffff0b7224 */ /* 0x000fe400078e0a0b */
[----:B------:R-:W-:Y:S02]  /*12a80*/  @!P2 IMAD.IADD R180, R180, 0x1, -R2 ;  /* 0x00000001b4b4a824 */ /* 0x000fe400078e0a02 */
[----:B0-----:R-:W-:Y:S02]  /*12a90*/  IMAD.MOV.U32 R12, RZ, RZ, R4 ;  /* 0x000000ffff0c7224 */ /* 0x001fe400078e0004 */
[----:B------:R-:W-:Y:S01]  /*12aa0*/  IMAD.MOV.U32 R4, RZ, RZ, R8 ;  /* 0x000000ffff047224 */ /* 0x000fe200078e0008 */
[C---:B------:R-:W-:Y:S01]  /*12ab0*/  ISETP.GT.U32.AND P2, PT, R2.reuse, R180, PT ;  /* 0x000000b40200720c */ /* 0x040fe20003f44070 */
[----:B------:R-:W-:Y:S02]  /*12ac0*/  IMAD R10, R2, R11, R10 ;  /* 0x0000000b020a7224 */ /* 0x000fe400078e020a */
[----:B------:R-:W-:-:S04]  /*12ad0*/  IMAD.HI.U32 R8, R9, R4, RZ ;  /* 0x0000000409087227 */ /* 0x000fc800078e00ff */
[----:B------:R-:W-:Y:S01]  /*12ae0*/  @!P3 IMAD.IADD R6, R6, 0x1, -R2 ;  /* 0x000000010606b824 */ /* 0x000fe200078e0a02 */
[C---:B------:R-:W-:Y:S01]  /*12af0*/  ISETP.GT.U32.AND P3, PT, R2.reuse, R10, PT ;  /* 0x0000000a0200720c */ /* 0x040fe20003f64070 */
[----:B------:R-:W-:Y:S01]  /*12b00*/  @!P5 IMAD.MOV R12, RZ, RZ, -R12 ;  /* 0x000000ffff0cd224 */ /* 0x000fe200078e0a0c */
[----:B------:R-:W-:Y:S01]  /*12b10*/  ISETP.GT.U32.AND P5, PT, R2, R181, PT ;  /* 0x000000b50200720c */ /* 0x000fe20003fa4070 */
[----:B------:R-:W-:Y:S02]  /*12b20*/  VIADD R178, R0, 0x92 ;  /* 0x0000009200b27836 */ /* 0x000fe40000000000 */
[----:B------:R-:W-:Y:S01]  /*12b30*/  IMAD.MOV R8, RZ, RZ, -R8 ;  /* 0x000000ffff087224 */ /* 0x000fe200078e0a08 */
[----:B------:R0:W-:Y:S01]  /*12b40*/  STL [R1+0x39c], R12 ;  /* 0x00039c0c01007387 */ /* 0x0001e20000100800 */
[----:B------:R-:W-:Y:S01]  /*12b50*/  @!P2 IMAD.IADD R180, R180, 0x1, -R2 ;  /* 0x00000001b4b4a824 */ /* 0x000fe200078e0a02 */
[----:B------:R-:W-:Y:S01]  /*12b60*/  IABS R179, R178 ;  /* 0x000000b200b37213 */ /* 0x000fe20000000000 */
[----:B------:R-:W-:-:S02]  /*12b70*/  IMAD R4, R2, R8, R4 ;  /* 0x0000000802047224 */ /* 0x000fc400078e0204 */
[----:B------:R-:W-:Y:S02]  /*12b80*/  IMAD.MOV.U32 R13, RZ, RZ, R182 ;  /* 0x000000ffff0d7224 */ /* 0x000fe400078e00b6 */
[----:B------:R-:W-:Y:S01]  /*12b90*/  IMAD.HI.U32 R8, R9, R179, RZ ;  /* 0x000000b309087227 */ /* 0x000fe200078e00ff */
[----:B------:R-:W-:-:S03]  /*12ba0*/  ISETP.GT.U32.AND P2, PT, R2, R4, PT ;  /* 0x000000040200720c */ /* 0x000fc60003f44070 */
[--C-:B------:R-:W-:Y:S01]  /*12bb0*/  @!P3 IMAD.IADD R10, R10, 0x1, -R2.reuse ;  /* 0x000000010a0ab824 */ /* 0x100fe200078e0a02 */
[----:B------:R-:W-:Y:S01]  /*12bc0*/  ISETP.GE.AND P3, PT, R7, RZ, PT ;  /* 0x000000ff0700720c */ /* 0x000fe20003f66270 */
[C---:B------:R-:W-:Y:S02]  /*12bd0*/  VIADD R177, R0.reuse, 0x91 ;  /* 0x0000009100b17836 */ /* 0x040fe40000000000 */
[----:B------:R-:W-:Y:S01]  /*12be0*/  @!P5 IMAD.IADD R181, R181, 0x1, -R2 ;  /* 0x00000001b5b5d824 */ /* 0x000fe200078e0a02 */
[----:B------:R-:W-:Y:S01]  /*12bf0*/  ISETP.GE.AND P5, PT, R3, RZ, PT ;  /* 0x000000ff0300720c */ /* 0x000fe20003fa6270 */
[----:B------:R-:W-:Y:S01]  /*12c00*/  VIADD R3, R0, 0x90 ;  /* 0x0000009000037836 */ /* 0x000fe20000000000 */
[----:B------:R-:W-:Y:S01]  /*12c10*/  IABS R184, R177 ;  /* 0x000000b100b87213 */ /* 0x000fe20000000000 */
[----:B------:R-:W-:Y:S02]  /*12c20*/  IMAD.MOV R8, RZ, RZ, -R8 ;  /* 0x000000ffff087224 */ /* 0x000fe400078e0a08 */
[----:B------:R-:W-:Y:S01]  /*12c30*/  @!P0 IMAD.MOV R13, RZ, RZ, -R13 ;  /* 0x000000ffff0d8224 */ /* 0x000fe200078e0a0d */
[C---:B------:R-:W-:Y:S01]  /*12c40*/  ISETP.GT.U32.AND P0, PT, R2.reuse, R10, PT ;  /* 0x0000000a0200720c */ /* 0x040fe20003f04070 */
[----:B------:R-:W-:Y:S01]  /*12c50*/  IMAD R179, R2, R8, R179 ;  /* 0x0000000802b37224 */ /* 0x000fe200078e02b3 */
[----:B------:R-:W-:Y:S01]  /*12c60*/  IABS R8, R3 ;  /* 0x0000000300087213 */ /* 0x000fe20000000000 */
[----:B0-----:R-:W-:Y:S01]  /*12c70*/  IMAD.MOV.U32 R12, RZ, RZ, R6 ;  /* 0x000000ffff0c7224 */ /* 0x001fe200078e0006 */
[----:B------:R0:W-:Y:S01]  /*12c80*/  STL [R1+0x3a0], R13 ;  /* 0x0003a00d01007387 */ /* 0x0001e20000100800 */
[----:B------:R-:W-:-:S04]  /*12c90*/  IMAD.HI.U32 R11, R9, R184, RZ ;  /* 0x000000b8090b7227 */ /* 0x000fc800078e00ff */
[----:B------:R-:W-:Y:S01]  /*12ca0*/  @!P2 IMAD.IADD R4, R4, 0x1, -R2 ;  /* 0x000000010404a824 */ /* 0x000fe200078e0a02 */
[----:B------:R-:W-:Y:S01]  /*12cb0*/  ISETP.GT.U32.AND P2, PT, R2, R179, PT ;  /* 0x000000b30200720c */ /* 0x000fe20003f44070 */
[----:B------:R-:W-:-:S04]  /*12cc0*/  IMAD.HI.U32 R6, R9, R8, RZ ;  /* 0x0000000809067227 */ /* 0x000fc800078e00ff */
[----:B0-----:R-:W-:Y:S02]  /*12cd0*/  IMAD.MOV.U32 R13, RZ, RZ, R181 ;  /* 0x000000ffff0d7224 */ /* 0x001fe400078e00b5 */
[----:B------:R-:W-:Y:S01]  /*12ce0*/  @!P1 IMAD.MOV R12, RZ, RZ, -R12 ;  /* 0x000000ffff0c9224 */ /* 0x000fe200078e0a0c */
[----:B------:R-:W-:Y:S01]  /*12cf0*/  ISETP.GT.U32.AND P1, PT, R2, R4, PT ;  /* 0x000000040200720c */ /* 0x000fe20003f24070 */
[----:B------:R-:W-:Y:S02]  /*12d00*/  IMAD.MOV R11, RZ, RZ, -R11 ;  /* 0x000000ffff0b7224 */ /* 0x000fe400078e0a0b */
[----:B------:R-:W-:Y:S01]  /*12d10*/  VIADD R7, R0, 0x8f ;  /* 0x0000008f00077836 */ /* 0x000fe20000000000 */
[----:B------:R0:W-:Y:S01]  /*12d20*/  STL [R1+0x3d0], R12 ;  /* 0x0003d00c01007387 */ /* 0x0001e20000100800 */
[----:B------:R-:W-:Y:S02]  /*12d30*/  @!P6 IMAD.MOV R13, RZ, RZ, -R13 ;  /* 0x000000ffff0de224 */ /* 0x000fe400078e0a0d */
[----:B------:R-:W-:Y:S01]  /*12d40*/  @!P0 IMAD.IADD R10, R10, 0x1, -R2 ;  /* 0x000000010a0a8824 */ /* 0x000fe200078e0a02 */
[----:B------:R-:W-:Y:S01]  /*12d50*/  ISETP.GE.AND P0, PT, R177, RZ, PT ;  /* 0x000000ffb100720c */ /* 0x000fe20003f06270 */
[----:B------:R-:W-:Y:S01]  /*12d60*/  IMAD.MOV R6, RZ, RZ, -R6 ;  /* 0x000000ffff067224 */ /* 0x000fe200078e0a06 */
[----:B------:R1:W-:Y:S01]  /*12d70*/  STL [R1+0x3ac], R13 ;  /* 0x0003ac0d01007387 */ /* 0x0003e20000100800 */
[C---:B------:R-:W-:Y:S01]  /*12d80*/  IMAD R184, R2.reuse, R11, R184 ;  /* 0x0000000b02b87224 */ /* 0x040fe200078e02b8 */
[----:B------:R-:W-:Y:S01]  /*12d90*/  IABS R11, R7 ;  /* 0x00000007000b7213 */ /* 0x000fe20000000000 */
[----:B------:R-:W-:-:S02]  /*12da0*/  IMAD R8, R2, R6, R8 ;  /* 0x0000000602087224 */ /* 0x000fc400078e0208 */
[----:B0-----:R-:W-:Y:S01]  /*12db0*/  IMAD.MOV.U32 R12, RZ, RZ, R180 ;  /* 0x000000ffff0c7224 */ /* 0x001fe200078e00b4 */
[----:B------:R-:W-:Y:S01]  /*12dc0*/  ISETP.GT.U32.AND P6, PT, R2, R184, PT ;  /* 0x000000b80200720c */ /* 0x000fe20003fc4070 */
[----:B------:R-:W-:-:S04]  /*12dd0*/  IMAD.HI.U32 R180, R9, R11, RZ ;  /* 0x0000000b09b47227 */ /* 0x000fc800078e00ff */
[----:B-1----:R-:W-:Y:S02]  /*12de0*/  IMAD.MOV.U32 R13, RZ, RZ, R10 ;  /* 0x000000ffff0d7224 */ /* 0x002fe400078e000a */
[----:B------:R-:W-:Y:S01]  /*12df0*/  @!P4 IMAD.MOV R12, RZ, RZ, -R12 ;  /* 0x000000ffff0cc224 */ /* 0x000fe200078e0a0c */
[----:B------:R-:W-:Y:S01]  /*12e00*/  ISETP.GE.AND P4, PT, R178, RZ, PT ;  /* 0x000000ffb200720c */ /* 0x000fe20003f86270 */
[----:B------:R-:W-:Y:S01]  /*12e10*/  @!P5 IMAD.MOV R13, RZ, RZ, -R13 ;  /* 0x000000ffff0dd224 */ /* 0x000fe200078e0a0d */
[----:B------:R-:W-:Y:S01]  /*12e20*/  ISETP.GT.U32.AND P5, PT, R2, R8, PT ;  /* 0x000000080200720c */ /* 0x000fe20003fa4070 */
[----:B------:R-:W-:Y:S01]  /*12e30*/  IMAD.MOV R180, RZ, RZ, -R180 ;  /* 0x000000ffffb47224 */ /* 0x000fe200078e0ab4 */
[----:B------:R0:W-:Y:S01]  /*12e40*/  STL [R1+0x3cc], R12 ;  /* 0x0003cc0c01007387 */ /* 0x0001e20000100800 */
[--C-:B------:R-:W-:Y:S01]  /*12e50*/  @!P1 IMAD.IADD R4, R4, 0x1, -R2.reuse ;  /* 0x0000000104049824 */ /* 0x100fe200078e0a02 */
[----:B------:R-:W-:Y:S01]  /*12e60*/  ISETP.GE.AND P1, PT, R3, RZ, PT ;  /* 0x000000ff0300720c */ /* 0x000fe20003f26270 */
[----:B------:R-:W-:Y:S01]  /*12e70*/  @!P2 IMAD.IADD R179, R179, 0x1, -R2 ;  /* 0x00000001b3b3a824 */ /* 0x000fe200078e0a02 */
[----:B------:R-:W-:Y:S01]  /*12e80*/  STL [R1+0x3b0], R13 ;  /* 0x0003b00d01007387 */ /* 0x000fe20000100800 */
[----:B------:R-:W-:-:S02]  /*12e90*/  IMAD R11, R2, R180, R11 ;  /* 0x000000b4020b7224 */ /* 0x000fc400078e020b */
[----:B------:R-:W-:Y:S01]  /*12ea0*/  VIADD R3, R0, 0x8e ;  /* 0x0000008e00037836 */ /* 0x000fe20000000000 */
[----:B------:R-:W-:Y:S01]  /*12eb0*/  ISETP.GT.U32.AND P2, PT, R2, R179, PT ;  /* 0x000000b30200720c */ /* 0x000fe20003f44070 */
[----:B------:R-:W-:Y:S02]  /*12ec0*/  @!P6 IMAD.IADD R184, R184, 0x1, -R2 ;  /* 0x00000001b8b8e824 */ /* 0x000fe400078e0a02 */
[----:B0-----:R-:W-:Y:S01]  /*12ed0*/  IMAD.MOV.U32 R12, RZ, RZ, R4 ;  /* 0x000000ffff0c7224 */ /* 0x001fe200078e0004 */
[----:B------:R-:W-:Y:S01]  /*12ee0*/  IABS R178, R3 ;  /* 0x0000000300b27213 */ /* 0x000fe20000000000 */
[----:B------:R-:W-:Y:S01]  /*12ef0*/  @!P5 IMAD.IADD R8, R8, 0x1, -R2 ;  /* 0x000000010808d824 */ /* 0x000fe200078e0a02 */
[C---:B------:R-:W-:Y:S01]  /*12f00*/  ISETP.GT.U32.AND P6, PT, R2.reuse, R184, PT ;  /* 0x000000b80200720c */ /* 0x040fe20003fc4070 */
[----:B------:R-:W-:Y:S01]  /*12f10*/  @!P3 IMAD.MOV R12, RZ, RZ, -R12 ;  /* 0x000000ffff0cb224 */ /* 0x000fe200078e0a0c */
[C---:B------:R-:W-:Y:S01]  /*12f20*/  ISETP.GT.U32.AND P3, PT, R2.reuse, R11, PT ;  /* 0x0000000b0200720c */ /* 0x040fe20003f64070 */
[----:B------:R-:W-:Y:S01]  /*12f30*/  IMAD.HI.U32 R10, R9, R178, RZ ;  /* 0x000000b2090a7227 */ /* 0x000fe200078e00ff */
[----:B------:R-:W-:-:S02]  /*12f40*/  ISETP.GT.U32.AND P5, PT, R2, R8, PT ;  /* 0x000000080200720c */ /* 0x000fc40003fa4070 */
[----:B------:R0:W-:Y:S01]  /*12f50*/  STL [R1+0x3c0], R12 ;  /* 0x0003c00c01007387 */ /* 0x0001e20000100800 */
[----:B------:R-:W-:Y:S02]  /*12f60*/  VIADD R6, R0, 0x8d ;  /* 0x0000008d00067836 */ /* 0x000fe40000000000 */
[----:B------:R-:W-:Y:S01]  /*12f70*/  @!P2 IMAD.IADD R179, R179, 0x1, -R2 ;  /* 0x00000001b3b3a824 */ /* 0x000fe200078e0a02 */
[----:B------:R-:W-:Y:S01]  /*12f80*/  ISETP.GE.AND P2, PT, R7, RZ, PT ;  /* 0x000000ff0700720c */ /* 0x000fe20003f46270 */
[----:B------:R-:W-:Y:S01]  /*12f90*/  IMAD.MOV R10, RZ, RZ, -R10 ;  /* 0x000000ffff0a7224 */ /* 0x000fe200078e0a0a */
[----:B------:R-:W-:Y:S01]  /*12fa0*/  IABS R4, R6 ;  /* 0x0000000600047213 */ /* 0x000fe20000000000 */
[--C-:B------:R-:W-:Y:S01]  /*12fb0*/  @!P6 IMAD.IADD R184, R184, 0x1, -R2.reuse ;  /* 0x00000001b8b8e824 */ /* 0x100fe200078e0a02 */
[----:B------:R-:W-:Y:S01]  /*12fc0*/  ISETP.GE.AND P6, PT, R3, RZ, PT ;  /* 0x000000ff0300720c */ /* 0x000fe20003fc6270 */
[----:B------:R-:W-:Y:S01]  /*12fd0*/  @!P3 IMAD.IADD R11, R11, 0x1, -R2 ;  /* 0x000000010b0bb824 */ /* 0x000fe200078e0a02 */
[----:B------:R-:W-:Y:S01]  /*12fe0*/  ISETP.GE.AND P3, PT, R6, RZ, PT ;  /* 0x000000ff0600720c */ /* 0x000fe20003f66270 */
[----:B0-----:R-:W-:-:S02]  /*12ff0*/  IMAD.MOV.U32 R12, RZ, RZ, R179 ;  /* 0x000000ffff0c7224 */ /* 0x001fc400078e00b3 */
[C---:B------:R-:W-:Y:S02]  /*13000*/  IMAD R178, R2.reuse, R10, R178 ;  /* 0x0000000a02b27224 */ /* 0x040fe400078e02b2 */
[----:B------:R-:W-:Y:S01]  /*13010*/  @!P4 IMAD.MOV R12, RZ, RZ, -R12 ;  /* 0x000000ffff0cc224 */ /* 0x000fe200078e0a0c */
[----:B------:R-:W-:Y:S01]  /*13020*/  ISETP.GT.U32.AND P4, PT, R2, R11, PT ;  /* 0x0000000b0200720c */ /* 0x000fe20003f84070 */
[----:B------:R-:W-:Y:S02]  /*13030*/  VIADD R7, R0, 0x8c ;  /* 0x0000008c00077836 */ /* 0x000fe40000000000 */
[----:B------:R-:W-:Y:S01]  /*13040*/  IMAD.HI.U32 R3, R9, R4, RZ ;  /* 0x0000000409037227 */ /* 0x000fe200078e00ff */
[----:B------:R0:W-:Y:S02]  /*13050*/  STL [R1+0x3b4], R12 ;  /* 0x0003b40c01007387 */ /* 0x0001e40000100800 */
[----:B------:R-:W-:Y:S01]  /*13060*/  IABS R177, R7 ;  /* 0x0000000700b17213 */ /* 0x000fe20000000000 */
[----:B------:R-:W-:Y:S01]  /*13070*/  @!P5 IMAD.IADD R8, R8, 0x1, -R2 ;  /* 0x000000010808d824 */ /* 0x000fe200078e0a02 */
[----:B------:R-:W-:Y:S01]  /*13080*/  ISETP.GT.U32.AND P5, PT, R2, R178, PT ;  /* 0x000000b20200720c */ /* 0x000fe20003fa4070 */
[----:B------:R-:W-:-:S02]  /*13090*/  IMAD.MOV R3, RZ, RZ, -R3 ;  /* 0x000000ffff037224 */ /* 0x000fc400078e0a03 */
[----:B------:R-:W-:-:S04]  /*130a0*/  IMAD.HI.U32 R6, R9, R177, RZ ;  /* 0x000000b109067227 */ /* 0x000fc800078e00ff */
[----:B------:R-:W-:Y:S02]  /*130b0*/  IMAD R4, R2, R3, R4 ;  /* 0x0000000302047224 */ /* 0x000fe400078e0204 */
[----:B------:R-:W-:Y:S02]  /*130c0*/  VIADD R179, R0, 0x8b ;  /* 0x0000008b00b37836 */ /* 0x000fe40000000000 */
[----:B------:R-:W-:Y:S01]  /*130d0*/  @!P4 IMAD.IADD R11, R11, 0x1, -R2 ;  /* 0x000000010b0bc824 */ /* 0x000fe200078e0a02 */
[----:B------:R-:W-:Y:S01]  /*130e0*/  ISETP.GT.U32.AND P4, PT, R2, R4, PT ;  /* 0x000000040200720c */ /* 0x000fe20003f84070 */
[----:B------:R-:W-:Y:S01]  /*130f0*/  IMAD.MOV R6, RZ, RZ, -R6 ;  /* 0x000000ffff067224 */ /* 0x000fe200078e0a06 */
[----:B------:R-:W-:Y:S01]  /*13100*/  IABS R182, R179 ;  /* 0x000000b300b67213 */ /* 0x000fe20000000000 */
[----:B------:R-:W-:Y:S02]  /*13110*/  @!P5 IMAD.IADD R178, R178, 0x1, -R2 ;  /* 0x00000001b2b2d824 */ /* 0x000fe400078e0a02 */
[----:B0-----:R-:W-:-:S02]  /*13120*/  IMAD.MOV.U32 R12, RZ, RZ, R184 ;  /* 0x000000ffff0c7224 */ /* 0x001fc400078e00b8 */
[----:B------:R-:W-:Y:S02]  /*13130*/  IMAD R177, R2, R6, R177 ;  /* 0x0000000602b17224 */ /* 0x000fe400078e02b1 */
[----:B------:R-:W-:Y:S02]  /*13140*/  VIADD R180, R0, 0x8a ;  /* 0x0000008a00b47836 */ /* 0x000fe40000000000 */
[----:B------:R-:W-:Y:S01]  /*13150*/  @!P0 IMAD.MOV R12, RZ, RZ, -R12 ;  /* 0x000000ffff0c8224 */ /* 0x000fe200078e0a0c */
[----:B------:R-:W-:Y:S01]  /*13160*/  ISETP.GT.U32.AND P0, PT, R2, R178, PT ;  /* 0x000000b20200720c */ /* 0x000fe20003f04070 */
[----:B------:R-:W-:Y:S01]  /*13170*/  VIADD R3, R0, 0x89 ;  /* 0x0000008900037836 */ /* 0x000fe20000000000 */
[----:B------:R-:W-:Y:S01]  /*13180*/  ISETP.GT.U32.AND P5, PT, R2, R177, PT ;  /* 0x000000b10200720c */ /* 0x000fe20003fa4070 */
[----:B------:R-:W-:Y:S01]  /*13190*/  IMAD.HI.U32 R185, R9, R182, RZ ;  /* 0x000000b609b97227 */ /* 0x000fe200078e00ff */
[----:B------:R-:W-:Y:S01]  /*131a0*/  IABS R181, R180 ;  /* 0x000000b400b57213 */ /* 0x000fe20000000000 */
[----:B------:R0:W-:Y:S01]  /*131b0*/  STL [R1+0x3a8], R12 ;  /* 0x0003a80c01007387 */ /* 0x0001e20000100800 */
[----:B------:R-:W-:Y:S01]  /*131c0*/  IABS R6, R3 ;  /* 0x0000000300067213 */ /* 0x000fe20000000000 */
[----:B------:R-:W-:-:S02]  /*131d0*/  IMAD.MOV R185, RZ, RZ, -R185 ;  /* 0x000000ffffb97224 */ /* 0x000fc400078e0ab9 */
[----:B------:R-:W-:Y:S01]  /*131e0*/  @!P4 IMAD.IADD R4, R4, 0x1, -R2 ;  /* 0x000000010404c824 */ /* 0x000fe200078e0a02 */
[----:B------:R-:W-:Y:S01]  /*131f0*/  ISETP.GE.AND P4, PT, R7, RZ, PT ;  /* 0x000000ff0700720c */ /* 0x000fe20003f86270 */
[----:B------:R-:W-:-:S04]  /*13200*/  IMAD.HI.U32 R183, R9, R181, RZ ;  /* 0x000000b509b77227 */ /* 0x000fc800078e00ff */
[----:B0-----:R-:W-:Y:S02]  /*13210*/  IMAD.MOV.U32 R12, RZ, RZ, R8 ;  /* 0x000000ffff0c7224 */ /* 0x001fe400078e0008 */
[C---:B------:R-:W-:Y:S02]  /*13220*/  IMAD R7, R2.reuse, R185, R182 ;  /* 0x000000b902077224 */ /* 0x040fe400078e02b6 */
[----:B------:R-:W-:Y:S02]  /*13230*/  IMAD.MOV.U32 R184, RZ, RZ, R6 ;  /* 0x000000ffffb87224 */ /* 0x000fe400078e0006 */
[----:B------:R-:W-:Y:S01]  /*13240*/  @!P1 IMAD.MOV R12, RZ, RZ, -R12 ;  /* 0x000000ffff0c9224 */ /* 0x000fe200078e0a0c */
[----:B------:R-:W-:Y:S01]  /*13250*/  ISETP.GT.U32.AND P1, PT, R2, R4, PT ;  /* 0x000000040200720c */ /* 0x000fe20003f24070 */
[----:B------:R-:W-:Y:S02]  /*13260*/  IMAD.MOV R183, RZ, RZ, -R183 ;  /* 0x000000ffffb77224 */ /* 0x000fe400078e0ab7 */
[--C-:B------:R-:W-:Y:S01]  /*13270*/  @!P0 IMAD.IADD R178, R178, 0x1, -R2.reuse ;  /* 0x00000001b2b28824 */ /* 0x100fe200078e0a02 */
[----:B------:R-:W-:Y:S01]  /*13280*/  ISETP.GT.U32.AND P0, PT, R2, R7, PT ;  /* 0x000000070200720c */ /* 0x000fe20003f04070 */
[----:B------:R-:W-:Y:S01]  /*13290*/  IMAD.HI.U32 R8, R9, R184, RZ ;  /* 0x000000b809087227 */ /* 0x000fe200078e00ff */
[----:B------:R0:W-:Y:S03]  /*132a0*/  STL [R1+0x398], R12 ;  /* 0x0003980c01007387 */ /* 0x0001e60000100800 */
[----:B------:R-:W-:-:S02]  /*132b0*/  @!P5 IMAD.IADD R177, R177, 0x1, -R2 ;  /* 0x00000001b1b1d824 */ /* 0x000fc400078e0a02 */
[----:B------:R-:W-:Y:S02]  /*132c0*/  IMAD R6, R2, R183, R181 ;  /* 0x000000b702067224 */ /* 0x000fe400078e02b5 */
[----:B------:R-:W-:Y:S01]  /*132d0*/  VIADD R10, R0, 0x88 ;  /* 0x00000088000a7836 */ /* 0x000fe20000000000 */
[C---:B------:R-:W-:Y:S01]  /*132e0*/  ISETP.GT.U32.AND P5, PT, R2.reuse, R177, PT ;  /* 0x000000b10200720c */ /* 0x040fe20003fa4070 */
[----:B------:R-:W-:Y:S02]  /*132f0*/  IMAD.MOV R8, RZ, RZ, -R8 ;  /* 0x000000ffff087224 */ /* 0x000fe400078e0a08 */
[----:B0-----:R-:W-:Y:S01]  /*13300*/  IMAD.MOV.U32 R12, RZ, RZ, R178 ;  /* 0x000000ffff0c7224 */ /* 0x001fe200078e00b2 */
[----:B------:R-:W-:Y:S01]  /*13310*/  IABS R182, R10 ;  /* 0x0000000a00b67213 */ /* 0x000fe20000000000 */
[C---:B------:R-:W-:Y:S02]  /*13320*/  IMAD R178, R2.reuse, R8, R184 ;  /* 0x0000000802b27224 */ /* 0x040fe400078e02b8 */
[----:B------:R-:W-:Y:S01]  /*13330*/  @!P6 IMAD.MOV R12, RZ, RZ, -R12 ;  /* 0x000000ffff0ce224 */ /* 0x000fe200078e0a0c */
[----:B------:R-:W-:Y:S01]  /*13340*/  ISETP.GT.U32.AND P6, PT, R2, R6, PT ;  /* 0x000000060200720c */ /* 0x000fe20003fc4070 */
[----:B------:R-:W-:-:S02]  /*13350*/  IMAD.MOV.U32 R13, RZ, RZ, R11 ;  /* 0x000000ffff0d7224 */ /* 0x000fc400078e000b */
[----:B------:R-:W-:Y:S01]  /*13360*/  @!P0 IMAD.IADD R7, R7, 0x1, -R2 ;  /* 0x0000000107078824 */ /* 0x000fe200078e0a02 */
[----:B------:R-:W-:Y:S01]  /*13370*/  ISETP.GT.U32.AND P0, PT, R2, R178, PT ;  /* 0x000000b20200720c */ /* 0x000fe20003f04070 */
[----:B------:R-:W-:-:S04]  /*13380*/  IMAD.HI.U32 R11, R9, R182, RZ ;  /* 0x000000b6090b7227 */ /* 0x000fc800078e00ff */
[----:B------:R-:W-:Y:S01]  /*13390*/  @!P2 IMAD.MOV R13, RZ, RZ, -R13 ;  /* 0x000000ffff0da224 */ /* 0x000fe200078e0a0d */
[----:B------:R-:W-:Y:S01]  /*133a0*/  ISETP.GE.AND P2, PT, R179, RZ, PT ;  /* 0x000000ffb300720c */ /* 0x000fe20003f46270 */
[--C-:B------:R-:W-:Y:S01]  /*133b0*/  @!P1 IMAD.IADD R4, R4, 0x1, -R2.reuse ;  /* 0x0000000104049824 */ /* 0x100fe200078e0a02 */
[----:B------:R-:W-:Y:S01]  /*133c0*/  ISETP.GE.AND P1, PT, R180, RZ, PT ;  /* 0x000000ffb400720c */ /* 0x000fe20003f26270 */
[----:B------:R-:W-:Y:S01]  /*133d0*/  IMAD.MOV R11, RZ, RZ, -R11 ;  /* 0x000000ffff0b7224 */ /* 0x000fe200078e0a0b */
[----:B------:R-:W-:Y:S01]  /*133e0*/  STL [R1+0x394], R13 ;  /* 0x0003940d01007387 */ /* 0x000fe20000100800 */
[--C-:B------:R-:W-:Y:S01]  /*133f0*/  @!P5 IMAD.IADD R177, R177, 0x1, -R2.reuse ;  /* 0x00000001b1b1d824 */ /* 0x100fe200078e0a02 */
[----:B------:R-:W-:Y:S01]  /*13400*/  ISETP.GE.AND P5, PT, R3, RZ, PT ;  /* 0x000000ff0300720c */ /* 0x000fe20003fa6270 */
[----:B------:R-:W-:Y:S01]  /*13410*/  @!P6 IMAD.IADD R6, R6, 0x1, -R2 ;  /* 0x000000010606e824 */ /* 0x000fe200078e0a02 */
[----:B------:R0:W-:Y:S01]  /*13420*/  STL [R1+0x390], R12 ;  /* 0x0003900c01007387 */ /* 0x0001e20000100800 */
[C---:B------:R-:W-:Y:S01]  /*13430*/  IMAD R3, R2.reuse, R11, R182 ;  /* 0x0000000b02037224 */ /* 0x040fe200078e02b6 */
[----:B------:R-:W-:Y:S01]  /*13440*/  ISETP.GT.U32.AND P6, PT, R2, R7, PT ;  /* 0x000000070200720c */ /* 0x000fe20003fc4070 */
[----:B------:R-:W-:-:S02]  /*13450*/  VIADD R11, R0, 0x87 ;  /* 0x00000087000b7836 */ /* 0x000fc40000000000 */
[----:B------:R-:W-:Y:S02]  /*13460*/  @!P0 IMAD.IADD R178, R178, 0x1, -R2 ;  /* 0x00000001b2b28824 */ /* 0x000fe400078e0a02 */
[C---:B------:R-:W-:Y:S01]  /*13470*/  VIADD R8, R0.reuse, 0x86 ;  /* 0x0000008600087836 */ /* 0x040fe20000000000 */
[----:B------:R-:W-:Y:S01]  /*13480*/  IABS R182, R11 ;  /* 0x0000000b00b67213 */ /* 0x000fe20000000000 */
[----:B------:R-:W-:Y:S01]  /*13490*/  VIADD R181, R0, 0x84 ;  /* 0x0000008400b57836 */ /* 0x000fe20000000000 */
[----:B------:R-:W-:Y:S01]  /*134a0*/  ISETP.GT.U32.AND P0, PT, R2, R178, PT ;  /* 0x000000b20200720c */ /* 0x000fe20003f04070 */
[----:B0-----:R-:W-:Y:S01]  /*134b0*/  IMAD.MOV.U32 R12, RZ, RZ, R4 ;  /* 0x000000ffff0c7224 */ /* 0x001fe200078e0004 */
[----:B------:R-:W-:Y:S01]  /*134c0*/  IABS R183, R8 ;  /* 0x0000000800b77213 */ /* 0x000fe20000000000 */
[----:B------:R-:W-:Y:S01]  /*134d0*/  IMAD.HI.U32 R184, R9, R182, RZ ;  /* 0x000000b609b87227 */ /* 0x000fe200078e00ff */
[----:B------:R-:W-:-:S03]  /*134e0*/  IABS R179, R181 ;  /* 0x000000b500b37213 */ /* 0x000fc60000000000 */
[----:B------:R-:W-:Y:S01]  /*134f0*/  @!P3 IMAD.MOV R12, RZ, RZ, -R12 ;  /* 0x000000ffff0cb224 */ /* 0x000fe200078e0a0c */
[----:B------:R-:W-:Y:S01]  /*13500*/  ISETP.GT.U32.AND P3, PT, R2, R6, PT ;  /* 0x000000060200720c */ /* 0x000fe20003f64070 */
[----:B------:R-:W-:Y:S02]  /*13510*/  IMAD.MOV R184, RZ, RZ, -R184 ;  /* 0x000000ffffb87224 */ /* 0x000fe400078e0ab8 */
[----:B------:R-:W-:Y:S01]  /*13520*/  VIADD R4, R0, 0x85 ;  /* 0x0000008500047836 */ /* 0x000fe20000000000 */
[----:B------:R0:W-:Y:S01]  /*13530*/  STL [R1+0x38c], R12 ;  /* 0x00038c0c01007387 */ /* 0x0001e20000100800 */
[--C-:B------:R-:W-:Y:S01]  /*13540*/  @!P6 IMAD.IADD R7, R7, 0x1, -R2.reuse ;  /* 0x000000010707e824 */ /* 0x100fe200078e0a02 */
[----:B------:R-:W-:Y:S01]  /*13550*/  ISETP.GT.U32.AND P6, PT, R2, R3, PT ;  /* 0x000000030200720c */ /* 0x000fe20003fc4070 */
[----:B------:R-:W-:Y:S01]  /*13560*/  @!P0 IMAD.IADD R178, R178, 0x1, -R2 ;  /* 0x00000001b2b28824 */ /* 0x000fe200078e0a02 */
[----:B------:R-:W-:Y:S01]  /*13570*/  IABS R180, R4 ;  /* 0x0000000400b47213 */ /* 0x000fe20000000000 */
[----:B------:R-:W-:-:S02]  /*13580*/  IMAD.MOV.U32 R13, RZ, RZ, R177 ;  /* 0x000000ffff0d7224 */ /* 0x000fc400078e00b1 */
[----:B------:R-:W-:Y:S02]  /*13590*/  VIADD R16, R0, 0x4 ;  /* 0x0000000400107836 */ /* 0x000fe40000000000 */
[----:B------:R-:W-:Y:S01]  /*135a0*/  @!P3 IMAD.IADD R6, R6, 0x1, -R2 ;  /* 0x000000010606b824 */ /* 0x000fe200078e0a02 */
[----:B------:R-:W-:Y:S01]  /*135b0*/  ISETP.GE.AND P3, PT, R10, RZ, PT ;  /* 0x000000ff0a00720c */ /* 0x000fe20003f66270 */
[----:B------:R-:W-:Y:S02]  /*135c0*/  IMAD R10, R2, R184, R182 ;  /* 0x000000b8020a7224 */ /* 0x000fe400078e02b6 */
[----:B------:R-:W-:-:S03]  /*135d0*/  IMAD.HI.U32 R185, R9, R180, RZ ;  /* 0x000000b409b97227 */ /* 0x000fc600078e00ff */
[----:B------:R-:W-:Y:S01]  /*135e0*/  ISETP.GT.U32.AND P0, PT, R2, R10, PT ;  /* 0x0000000a0200720c */ /* 0x000fe20003f04070 */
[----:B------:R-:W-:Y:S02]  /*135f0*/  IMAD.MOV R185, RZ, RZ, -R185 ;  /* 0x000000ffffb97224 */ /* 0x000fe400078e0ab9 */
[----:B------:R-:W-:Y:S01]  /*13600*/  @!P6 IMAD.IADD R3, R3, 0x1, -R2 ;  /* 0x000000010303e824 */ /* 0x000fe200078e0a02 */
[----:B------:R-:W-:Y:S01]  /*13610*/  ISETP.GE.AND P6, PT, R11, RZ, PT ;  /* 0x000000ff0b00720c */ /* 0x000fe20003fc6270 */
[----:B0-----:R-:W-:Y:S02]  /*13620*/  IMAD.MOV.U32 R12, RZ, RZ, R7 ;  /* 0x000000ffff0c7224 */ /* 0x001fe400078e0007 */
[----:B------:R-:W-:-:S04]  /*13630*/  IMAD.HI.U32 R182, R9, R183, RZ ;  /* 0x000000b709b67227 */ /* 0x000fc800078e00ff */
[----:B------:R-:W-:Y:S02]  /*13640*/  IMAD R180, R2, R185, R180 ;  /* 0x000000b902b47224 */ /* 0x000fe400078e02b4 */
[----:B------:R-:W-:Y:S01]  /*13650*/  @!P0 IMAD.IADD R10, R10, 0x1, -R2 ;  /* 0x000000010a0a8824 */ /* 0x000fe200078e0a02 */
[C---:B------:R-:W-:Y:S01]  /*13660*/  ISETP.GT.U32.AND P0, PT, R2.reuse, R3, PT ;  /* 0x000000030200720c */ /* 0x040fe20003f04070 */
[----:B------:R-:W-:Y:S02]  /*13670*/  @!P4 IMAD.MOV R13, RZ, RZ, -R13 ;  /* 0x000000ffff0dc224 */ /* 0x000fe400078e0a0d */
[----:B------:R-:W-:Y:S01]  /*13680*/  IMAD.HI.U32 R184, R9, R179, RZ ;  /* 0x000000b309b87227 */ /* 0x000fe200078e00ff */
[----:B------:R-:W-:Y:S02]  /*13690*/  ISETP.GT.U32.AND P4, PT, R2, R10, PT ;  /* 0x0000000a0200720c */ /* 0x000fe40003f84070 */
[----:B------:R-:W-:Y:S01]  /*136a0*/  STL [R1+0x378], R13 ;  /* 0x0003780d01007387 */ /* 0x000fe20000100800 */
[----:B------:R-:W-:-:S02]  /*136b0*/  @!P2 IMAD.MOV R12, RZ, RZ, -R12 ;  /* 0x000000ffff0ca224 */ /* 0x000fc400078e0a0c */
[----:B------:R-:W-:Y:S02]  /*136c0*/  IMAD.MOV R182, RZ, RZ, -R182 ;  /* 0x000000ffffb67224 */ /* 0x000fe400078e0ab6 */
[----:B------:R-:W-:Y:S01]  /*136d0*/  @!P1 IMAD.MOV R6, RZ, RZ, -R6 ;  /* 0x000000ffff069224 */ /* 0x000fe200078e0a06 */
[----:B------:R-:W-:Y:S01]  /*136e0*/  ISETP.GT.U32.AND P1, PT, R2, R180, PT ;  /* 0x000000b40200720c */ /* 0x000fe20003f24070 */
[----:B------:R-:W-:Y:S01]  /*136f0*/  IMAD.MOV R184, RZ, RZ, -R184 ;  /* 0x000000ffffb87224 */ /* 0x000fe200078e0ab8 */
[----:B------:R0:W-:Y:S01]  /*13700*/  STL [R1+0x374], R12 ;  /* 0x0003740c01007387 */ /* 0x0001e20000100800 */
[----:B------:R-:W-:Y:S02]  /*13710*/  VIADD R11, R0, 0x83 ;  /* 0x00000083000b7836 */ /* 0x000fe40000000000 */
[C---:B------:R-:W-:Y:S01]  /*13720*/  IMAD R182, R2.reuse, R182, R183 ;  /* 0x000000b602b67224 */ /* 0x040fe200078e02b7 */
[----:B------:R1:W-:Y:S01]  /*13730*/  STL [R1+0x36c], R6 ;  /* 0x00036c0601007387 */ /* 0x0003e20000100800 */
[----:B------:R-:W-:Y:S01]  /*13740*/  IMAD R179, R2, R184, R179 ;  /* 0x000000b802b37224 */ /* 0x000fe200078e02b3 */
[----:B------:R-:W-:Y:S01]  /*13750*/  IABS R184, R11 ;  /* 0x0000000b00b87213 */ /* 0x000fe20000000000 */
[----:B------:R-:W-:Y:S01]  /*13760*/  VIADD R183, R0, 0x82 ;  /* 0x0000008200b77836 */ /* 0x000fe20000000000 */
[C---:B------:R-:W-:Y:S01]  /*13770*/  ISETP.GT.U32.AND P2, PT, R2.reuse, R182, PT ;  /* 0x000000b60200720c */ /* 0x040fe20003f44070 */
[----:B------:R-:W-:Y:S01]  /*13780*/  @!P0 IMAD.IADD R3, R3, 0x1, -R2 ;  /* 0x0000000103038824 */ /* 0x000fe200078e0a02 */
[----:B------:R-:W-:Y:S01]  /*13790*/  ISETP.GT.U32.AND P0, PT, R2, R179, PT ;  /* 0x000000b30200720c */ /* 0x000fe20003f04070 */
[----:B0-----:R-:W-:Y:S01]  /*137a0*/  IMAD.MOV.U32 R12, RZ, RZ, R178 ;  /* 0x000000ffff0c7224 */ /* 0x001fe200078e00b2 */
[----:B------:R-:W-:Y:S01]  /*137b0*/  IABS R177, R183 ;  /* 0x000000b700b17213 */ /* 0x000fe20000000000 */
[----:B------:R-:W-:-:S02]  /*137c0*/  IMAD.MOV.U32 R7, RZ, RZ, R184 ;  /* 0x000000ffff077224 */ /* 0x000fc400078e00b8 */
[----:B------:R-:W-:Y:S01]  /*137d0*/  @!P5 IMAD.MOV R12, RZ, RZ, -R12 ;  /* 0x000000ffff0cd224 */ /* 0x000fe200078e0a0c */
[----:B------:R-:W-:Y:S01]  /*137e0*/  ISETP.GE.AND P5, PT, R8, RZ, PT ;  /* 0x000000ff0800720c */ /* 0x000fe20003fa6270 */
[--C-:B------:R-:W-:Y:S02]  /*137f0*/  @!P1 IMAD.IADD R180, R180, 0x1, -R2.reuse ;  /* 0x00000001b4b49824 */ /* 0x100fe400078e0a02 */
[----:B------:R-:W-:Y:S01]  /*13800*/  IMAD.HI.U32 R178, R9, R7, RZ ;  /* 0x0000000709b27227 */ /* 0x000fe200078e00ff */
[----:B------:R0:W-:Y:S03]  /*13810*/  STL [R1+0x364], R12 ;  /* 0x0003640c01007387 */ /* 0x0001e60000100800 */
[----:B-1----:R-:W-:Y:S02]  /*13820*/  IMAD.MOV.U32 R6, RZ, RZ, R177 ;  /* 0x000000ffff067224 */ /* 0x002fe400078e00b1 */
[----:B------:R-:W-:Y:S01]  /*13830*/  @!P4 IMAD.IADD R10, R10, 0x1, -R2 ;  /* 0x000000010a0ac824 */ /* 0x000fe200078e0a02 */
[----:B------:R-:W-:Y:S01]  /*13840*/  ISETP.GE.AND P4, PT, R4, RZ, PT ;  /* 0x000000ff0400720c */ /* 0x000fe20003f86270 */
[----:B------:R-:W-:-:S02]  /*13850*/  IMAD.MOV R178, RZ, RZ, -R178 ;  /* 0x000000ffffb27224 */ /* 0x000fc400078e0ab2 */
[----:B------:R-:W-:-:S04]  /*13860*/  IMAD.HI.U32 R4, R9, R6, RZ ;  /* 0x0000000609047227 */ /* 0x000fc800078e00ff */
[----:B0-----:R-:W-:Y:S02]  /*13870*/  IMAD.MOV.U32 R12, RZ, RZ, R3 ;  /* 0x000000ffff0c7224 */ /* 0x001fe400078e0003 */
[----:B------:R-:W-:Y:S01]  /*13880*/  @!P2 IMAD.IADD R182, R182, 0x1, -R2 ;  /* 0x00000001b6b6a824 */ /* 0x000fe200078e0a02 */
[----:B------:R-:W-:Y:S01]  /*13890*/  ISETP.GE.AND P2, PT, R181, RZ, PT ;  /* 0x000000ffb500720c */ /* 0x000fe20003f46270 */
[----:B------:R-:W-:Y:S01]  /*138a0*/  @!P3 IMAD.MOV R12, RZ, RZ, -R12 ;  /* 0x000000ffff0cb224 */ /* 0x000fe200078e0a0c */
[C---:B------:R-:W-:Y:S01]  /*138b0*/  ISETP.GT.U32.AND P3, PT, R2.reuse, R180, PT ;  /* 0x000000b40200720c */ /* 0x040fe20003f64070 */
[C---:B------:R-:W-:Y:S01]  /*138c0*/  IMAD R8, R2.reuse, R178, R7 ;  /* 0x000000b202087224 */ /* 0x040fe200078e0207 */
[C---:B------:R-:W-:Y:S01]  /*138d0*/  ISETP.GT.U32.AND P1, PT, R2.reuse, R182, PT ;  /* 0x000000b60200720c */ /* 0x040fe20003f24070 */
[----:B------:R-:W-:Y:S01]  /*138e0*/  IMAD.MOV R4, RZ, RZ, -R4 ;  /* 0x000000ffff047224 */ /* 0x000fe200078e0a04 */
[----:B------:R0:W-:Y:S01]  /*138f0*/  STL [R1+0x360], R12 ;  /* 0x0003600c01007387 */ /* 0x0001e20000100800 */
[----:B------:R-:W-:Y:S01]  /*13900*/  @!P6 IMAD.MOV R10, RZ, RZ, -R10 ;  /* 0x000000ffff0ae224 */ /* 0x000fe200078e0a0a */
[C---:B------:R-:W-:Y:S01]  /*13910*/  ISETP.GT.U32.AND P6, PT, R2.reuse, R8, PT ;  /* 0x000000080200720c */ /* 0x040fe20003fc4070 */
[----:B------:R-:W-:-:S02]  /*13920*/  IMAD R3, R2, R4, R6 ;  /* 0x0000000402037224 */ /* 0x000fc400078e0206 */
[--C-:B------:R-:W-:Y:S01]  /*13930*/  @!P0 IMAD.IADD R179, R179, 0x1, -R2.reuse ;  /* 0x00000001b3b38824 */ /* 0x100fe200078e0a02 */
[----:B------:R1:W-:Y:S01]  /*13940*/  STL [R1+0x350], R10 ;  /* 0x0003500a01007387 */ /* 0x0003e20000100800 */
[----:B------:R-:W-:Y:S02]  /*13950*/  VIADD R177, R0, 0x81 ;  /* 0x0000008100b17836 */ /* 0x000fe40000000000 */
[--C-:B------:R-:W-:Y:S01]  /*13960*/  @!P3 IMAD.IADD R180, R180, 0x1, -R2.reuse ;  /* 0x00000001b4b4b824 */ /* 0x100fe200078e0a02 */
[----:B------:R-:W-:Y:S01]  /*13970*/  ISETP.GT.U32.AND P3, PT, R2, R3, PT ;  /* 0x000000030200720c */ /* 0x000fe20003f64070 */
[----:B------:R-:W-:Y:S01]  /*13980*/  VIADD R7, R0, 0x80 ;  /* 0x0000008000077836 */ /* 0x000fe20000000000 */
[----:B------:R-:W-:Y:S01]  /*13990*/  ISETP.GT.U32.AND P0, PT, R2, R179, PT ;  /* 0x000000b30200720c */ /* 0x000fe20003f04070 */
[--C-:B------:R-:W-:Y:S01]  /*139a0*/  @!P1 IMAD.IADD R182, R182, 0x1, -R2.reuse ;  /* 0x00000001b6b69824 */ /* 0x100fe200078e0a02 */
[----:B------:R-:W-:Y:S01]  /*139b0*/  IABS R6, R177 ;  /* 0x000000b100067213 */ /* 0x000fe20000000000 */
[----:B------:R-:W-:Y:S01]  /*139c0*/  @!P6 IMAD.IADD R8, R8, 0x1, -R2 ;  /* 0x000000010808e824 */ /* 0x000fe200078e0a02 */
[----:B------:R-:W-:Y:S01]  /*139d0*/  IABS R4, R7 ;  /* 0x0000000700047213 */ /* 0x000fe20000000000 */
[----:B0-----:R-:W-:Y:S01]  /*139e0*/  IMAD.MOV.U32 R12, RZ, RZ, R182 ;  /* 0x000000ffff0c7224 */ /* 0x001fe200078e00b6 */
[----:B------:R-:W-:Y:S01]  /*139f0*/  ISETP.GE.AND P1, PT, R11, RZ, PT ;  /* 0x000000ff0b00720c */ /* 0x000fe20003f26270 */
[----:B------:R-:W-:Y:S01]  /*13a00*/  VIADD R11, R0, 0x7f ;  /* 0x0000007f000b7836 */ /* 0x000fe20000000000 */
[----:B------:R-:W-:Y:S01]  /*13a10*/  ISETP.GE.AND P6, PT, R177, RZ, PT ;  /* 0x000000ffb100720c */ /* 0x000fe20003fc6270 */
[----:B------:R-:W-:-:S03]  /*13a20*/  IMAD.HI.U32 R181, R9, R6, RZ ;  /* 0x0000000609b57227 */ /* 0x000fc600078e00ff */
[----:B-1----:R-:W-:Y:S01]  /*13a30*/  IABS R10, R11 ;  /* 0x0000000b000a7213 */ /* 0x002fe20000000000 */
[----:B------:R-:W-:Y:S01]  /*13a40*/  @!P3 IMAD.IADD R3, R3, 0x1, -R2 ;  /* 0x000000010303b824 */ /* 0x000fe200078e0a02 */
[----:B------:R-:W-:Y:S01]  /*13a50*/  ISETP.GT.U32.AND P3, PT, R2, R8, PT ;  /* 0x000000080200720c */ /* 0x000fe20003f64070 */
[----:B------:R-:W-:-:S04]  /*13a60*/  IMAD.HI.U32 R178, R9, R4, RZ ;  /* 0x0000000409b27227 */ /* 0x000fc800078e00ff */
[----:B------:R-:W-:Y:S01]  /*13a70*/  @!P5 IMAD.MOV R12, RZ, RZ, -R12 ;  /* 0x000000ffff0cd224 */ /* 0x000fe200078e0a0c */
[C---:B------:R-:W-:Y:S01]  /*13a80*/  ISETP.GT.U32.AND P5, PT, R2.reuse, R3, PT ;  /* 0x000000030200720c */ /* 0x040fe20003fa4070 */
[----:B------:R-:W-:Y:S01]  /*13a90*/  @!P0 IMAD.IADD R179, R179, 0x1, -R2 ;  /* 0x00000001b3b38824 */ /* 0x000fe200078e0a02 */
[----:B------:R-:W-:Y:S01]  /*13aa0*/  ISETP.GE.AND P0, PT, R183, RZ, PT ;  /* 0x000000ffb700720c */ /* 0x000fe20003f06270 */
[----:B------:R-:W-:Y:S01]  /*13ab0*/  IMAD.MOV R181, RZ, RZ, -R181 ;  /* 0x000000ffffb57224 */ /* 0x000fe200078e0ab5 */
[----:B------:R0:W-:Y:S01]  /*13ac0*/  STL [R1+0x34c], R12 ;  /* 0x00034c0c01007387 */ /* 0x0001e20000100800 */
[----:B------:R-:W-:Y:S02]  /*13ad0*/  IMAD.MOV R177, RZ, RZ, -R178 ;  /* 0x000000ffffb17224 */ /* 0x000fe400078e0ab2 */
[----:B------:R-:W-:Y:S02]  /*13ae0*/  IMAD R6, R2, R181, R6 ;  /* 0x000000b502067224 */ /* 0x000fe400078e0206 */
[----:B------:R-:W-:-:S02]  /*13af0*/  IMAD.MOV.U32 R13, RZ, RZ, R180 ;  /* 0x000000ffff0d7224 */ /* 0x000fc400078e00b4 */
[----:B------:R-:W-:Y:S02]  /*13b00*/  IMAD R4, R2, R177, R4 ;  /* 0x000000b102047224 */ /* 0x000fe400078e0204 */
[----:B------:R-:W-:-:S04]  /*13b10*/  IMAD.HI.U32 R177, R9, R10, RZ ;  /* 0x0000000a09b17227 */ /* 0x000fc800078e00ff */
[----:B0-----:R-:W-:Y:S02]  /*13b20*/  IMAD.MOV.U32 R12, RZ, RZ, R179 ;  /* 0x000000ffff0c7224 */ /* 0x001fe400078e00b3 */
[----:B------:R-:W-:Y:S01]  /*13b30*/  @!P4 IMAD.MOV R13, RZ, RZ, -R13 ;  /* 0x000000ffff0dc224 */ /* 0x000fe200078e0a0d */
[----:B------:R-:W-:Y:S01]  /*13b40*/  ISETP.GT.U32.AND P4, PT, R2, R6, PT ;  /* 0x000000060200720c */ /* 0x000fe20003f84070 */
[----:B------:R-:W-:Y:S01]  /*13b50*/  @!P2 IMAD.MOV R12, RZ, RZ, -R12 ;  /* 0x000000ffff0ca224 */ /* 0x000fe200078e0a0c */
[----:B------:R-:W-:Y:S01]  /*13b60*/  ISETP.GE.AND P2, PT, R7, RZ, PT ;  /* 0x000000ff0700720c */ /* 0x000fe20003f46270 */
[----:B------:R-:W-:Y:S01]  /*13b70*/  IMAD.MOV R7, RZ, RZ, -R177 ;  /* 0x000000ffff077224 */ /* 0x000fe200078e0ab1 */
[----:B------:R0:W-:Y:S01]  /*13b80*/  STL [R1+0x320], R13 ;  /* 0x0003200d01007387 */ /* 0x0001e20000100800 */
[----:B------:R-:W-:Y:S01]  /*13b90*/  @!P3 IMAD.IADD R8, R8, 0x1, -R2 ;  /* 0x000000010808b824 */ /* 0x000fe200078e0a02 */
[C---:B------:R-:W-:Y:S01]  /*13ba0*/  ISETP.GT.U32.AND P3, PT, R2.reuse, R4, PT ;  /* 0x000000040200720c */ /* 0x040fe20003f64070 */
[----:B------:R-:W-:Y:S01]  /*13bb0*/  IMAD R7, R2, R7, R10 ;  /* 0x0000000702077224 */ /* 0x000fe200078e020a */
[----:B------:R1:W-:Y:S01]  /*13bc0*/  STL [R1+0x324], R12 ;  /* 0x0003240c01007387 */ /* 0x0003e20000100800 */
[----:B------:R-:W-:Y:S01]  /*13bd0*/  @!P5 IMAD.IADD R3, R3, 0x1, -R2 ;  /* 0x000000010303d824 */ /* 0x000fe200078e0a02 */
[----:B------:R-:W-:Y:S01]  /*13be0*/  ISETP.GE.AND P5, PT, R11, RZ, PT ;  /* 0x000000ff0b00720c */ /* 0x000fe20003fa6270 */
[----:B------:R-:W-:-:S02]  /*13bf0*/  VIADD R10, R0, 0x7c ;  /* 0x0000007c000a7836 */ /* 0x000fc40000000000 */
[----:B------:R-:W-:Y:S02]  /*13c00*/  @!P4 IMAD.IADD R6, R6, 0x1, -R2 ;  /* 0x000000010606c824 */ /* 0x000fe400078e0a02 */
[----:B0-----:R-:W-:Y:S01]  /*13c10*/  IMAD.MOV.U32 R13, RZ, RZ, R8 ;  /* 0x000000ffff0d7224 */ /* 0x001fe200078e0008 */
[----:B------:R-:W-:Y:S01]  /*13c20*/  IABS R178, R10 ;  /* 0x0000000a00b27213 */ /* 0x000fe20000000000 */
[----:B------:R-:W-:Y:S01]  /*13c30*/  VIADD R11, R0, 0x7d ;  /* 0x0000007d000b7836 */ /* 0x000fe20000000000 */
[C---:B------:R-:W-:Y:S01]  /*13c40*/  ISETP.GT.U32.AND P4, PT, R2.reuse, R6, PT ;  /* 0x000000060200720c */ /* 0x040fe20003f84070 */
[----:B------:R-:W-:Y:S01]  /*13c50*/  @!P1 IMAD.MOV R13, RZ, RZ, -R13 ;  /* 0x000000ffff0d9224 */ /* 0x000fe200078e0a0d */
[----:B------:R-:W-:Y:S01]  /*13c60*/  ISETP.GT.U32.AND P1, PT, R2, R7, PT ;  /* 0x000000070200720c */ /* 0x000fe20003f24070 */
[----:B------:R-:W-:Y:S01]  /*13c70*/  @!P3 IMAD.IADD R4, R4, 0x1, -R2 ;  /* 0x000000010404b824 */ /* 0x000fe200078e0a02 */
[----:B------:R-:W-:Y:S01]  /*13c80*/  IABS R186, R11 ;  /* 0x0000000b00ba7213 */ /* 0x000fe20000000000 */
[----:B------:R-:W-:Y:S01]  /*13c90*/  VIADD R177, R0, 0x7e ;  /* 0x0000007e00b17836 */ /* 0x000fe20000000000 */
[----:B------:R0:W-:Y:S01]  /*13ca0*/  STL [R1+0x328], R13 ;  /* 0x0003280d01007387 */ /* 0x0001e20000100800 */
[----:B------:R-:W-:Y:S01]  /*13cb0*/  IMAD.MOV.U32 R8, RZ, RZ, R178 ;  /* 0x000000ffff087224 */ /* 0x000fe200078e00b2 */
[----:B------:R-:W-:Y:S01]  /*13cc0*/  ISETP.GT.U32.AND P3, PT, R2, R4, PT ;  /* 0x000000040200720c */ /* 0x000fe20003f64070 */
[----:B------:R-:W-:Y:S01]  /*13cd0*/  IMAD.HI.U32 R178, R9, R186, RZ ;  /* 0x000000ba09b27227 */ /* 0x000fe200078e00ff */
[----:B------:R-:W-:-:S03]  /*13ce0*/  IABS R185, R177 ;  /* 0x000000b100b97213 */ /* 0x000fc60000000000 */
[--C-:B------:R-:W-:Y:S01]  /*13cf0*/  @!P4 IMAD.IADD R6, R6, 0x1, -R2.reuse ;  /* 0x000000010606c824 */ /* 0x100fe200078e0a02 */
[----:B------:R-:W-:Y:S01]  /*13d00*/  ISETP.GE.AND P4, PT, R11, RZ, PT ;  /* 0x000000ff0b00720c */ /* 0x000fe20003f86270 */
[----:B------:R-:W-:Y:S02]  /*13d10*/  @!P1 IMAD.IADD R7, R7, 0x1, -R2 ;  /* 0x0000000107079824 */ /* 0x000fe400078e0a02 */
[----:B-1----:R-:W-:Y:S02]  /*13d20*/  IMAD.MOV.U32 R12, RZ, RZ, R3 ;  /* 0x000000ffff0c7224 */ /* 0x002fe400078e0003 */
[----:B------:R-:W-:Y:S01]  /*13d30*/  IMAD.MOV R11, RZ, RZ, -R178 ;  /* 0x000000ffff0b7224 */ /* 0x000fe200078e0ab2 */
[C---:B------:R-:W-:Y:S01]  /*13d40*/  ISETP.GT.U32.AND P1, PT, R2.reuse, R7, PT ;  /* 0x000000070200720c */ /* 0x040fe20003f24070 */
[----:B------:R-:W-:Y:S01]  /*13d50*/  @!P0 IMAD.MOV R12, RZ, RZ, -R12 ;  /* 0x000000ffff0c8224 */ /* 0x000fe200078e0a0c */
[----:B------:R-:W-:Y:S01]  /*13d60*/  ISETP.GE.AND P0, PT, R177, RZ, PT ;  /* 0x000000ffb100720c */ /* 0x000fe20003f06270 */
[----:B------:R-:W-:-:S02]  /*13d70*/  IMAD R186, R2, R11, R186 ;  /* 0x0000000b02ba7224 */ /* 0x000fc400078e02ba */
[----:B------:R-:W-:Y:S01]  /*13d80*/  IMAD.HI.U32 R177, R9, R185, RZ ;  /* 0x000000b909b17227 */ /* 0x000fe200078e00ff */
[----:B------:R1:W-:Y:S03]  /*13d90*/  STL [R1+0x330], R12 ;  /* 0x0003300c01007387 */ /* 0x0003e60000100800 */
[--C-:B------:R-:W-:Y:S01]  /*13da0*/  @!P3 IMAD.IADD R4, R4, 0x1, -R2.reuse ;  /* 0x000000010404b824 */ /* 0x100fe200078e0a02 */
[----:B------:R-:W-:Y:S01]  /*13db0*/  ISETP.GE.AND P3, PT, R10, RZ, PT ;  /* 0x000000ff0a00720c */ /* 0x000fe20003f66270 */
[----:B------:R-:W-:Y:S02]  /*13dc0*/  IMAD.MOV R177, RZ, RZ, -R177 ;  /* 0x000000ffffb17224 */ /* 0x000fe400078e0ab1 */
[----:B------:R-:W-:Y:S01]  /*13dd0*/  @!P1 IMAD.IADD R7, R7, 0x1, -R2 ;  /* 0x0000000107079824 */ /* 0x000fe200078e0a02 */
[----:B------:R-:W-:Y:S01]  /*13de0*/  ISETP.GT.U32.AND P1, PT, R2, R186, PT ;  /* 0x000000ba0200720c */ /* 0x000fe20003f24070 */
[----:B0-----:R-:W-:-:S02]  /*13df0*/  IMAD.MOV.U32 R13, RZ, RZ, R6 ;  /* 0x000000ffff0d7224 */ /* 0x001fc400078e0006 */
[----:B-1----:R-:W-:Y:S02]  /*13e00*/  IMAD.MOV.U32 R12, RZ, RZ, R4 ;  /* 0x000000ffff0c7224 */ /* 0x002fe400078e0004 */
[----:B------:R-:W-:Y:S02]  /*13e10*/  IMAD R185, R2, R177, R185 ;  /* 0x000000b102b97224 */ /* 0x000fe400078e02b9 */
[----:B------:R-:W-:-:S04]  /*13e20*/  IMAD.HI.U32 R3, R9, R8, RZ ;  /* 0x0000000809037227 */ /* 0x000fc800078e00ff */
[----:B------:R-:W-:Y:S01]  /*13e30*/  @!P6 IMAD.MOV R13, RZ, RZ, -R13 ;  /* 0x000000ffff0de224 */ /* 0x000fe200078e0a0d */
[----:B------:R-:W-:Y:S01]  /*13e40*/  ISETP.GT.U32.AND P6, PT, R2, R185, PT ;  /* 0x000000b90200720c */ /* 0x000fe20003fc4070 */
[----:B------:R-:W-:Y:S02]  /*13e50*/  @!P2 IMAD.MOV R12, RZ, RZ, -R12 ;  /* 0x000000ffff0ca224 */ /* 0x000fe400078e0a0c */
[C---:B------:R-:W-:Y:S01]  /*13e60*/  VIADD R180, R0.reuse, 0x7b ;  /* 0x0000007b00b47836 */ /* 0x040fe20000000000 */
[----:B------:R-:W-:Y:S01]  /*13e70*/  STL [R1+0x338], R13 ;  /* 0x0003380d01007387 */ /* 0x000fe20000100800 */
[----:B------:R-:W-:Y:S02]  /*13e80*/  IMAD.MOV R3, RZ, RZ, -R3 ;  /* 0x000000ffff037224 */ /* 0x000fe400078e0a03 */
[----:B------:R-:W-:Y:S01]  /*13e90*/  VIADD R177, R0, 0x7a ;  /* 0x0000007a00b17836 */ /* 0x000fe20000000000 */
[----:B------:R0:W-:Y:S01]  /*13ea0*/  STL [R1+0x33c], R12 ;  /* 0x00033c0c01007387 */ /* 0x0001e20000100800 */
[----:B------:R-:W-:Y:S01]  /*13eb0*/  IMAD R3, R2, R3, R8 ;  /* 0x0000000302037224 */ /* 0x000fe200078e0208 */
[----:B------:R-:W-:Y:S01]  /*13ec0*/  ISETP.GE.AND P2, PT, R180, RZ, PT ;  /* 0x000000ffb400720c */ /* 0x000fe20003f46270 */
[--C-:B------:R-:W-:Y:S01]  /*13ed0*/  @!P1 IMAD.IADD R186, R186, 0x1, -R2.reuse ;  /* 0x00000001baba9824 */ /* 0x100fe200078e0a02 */
[----:B------:R-:W-:Y:S01]  /*13ee0*/  IABS R180, R180 ;  /* 0x000000b400b47213 */ /* 0x000fe20000000000 */
[----:B------:R-:W-:Y:S01]  /*13ef0*/  @!P6 IMAD.IADD R185, R185, 0x1, -R2 ;  /* 0x00000001b9b9e824 */ /* 0x000fe200078e0a02 */
[----:B------:R-:W-:Y:S01]  /*13f00*/  IABS R4, R177 ;  /* 0x000000b100047213 */ /* 0x000fe20000000000 */
[----:B------:R-:W-:Y:S01]  /*13f10*/  VIADD R11, R0, 0x78 ;  /* 0x00000078000b7836 */ /* 0x000fe20000000000 */
[C---:B------:R-:W-:Y:S01]  /*13f20*/  ISETP.GT.U32.AND P1, PT, R2.reuse, R186, PT ;  /* 0x000000ba0200720c */ /* 0x040fe20003f24070 */
[----:B------:R-:W-:Y:S01]  /*13f30*/  IMAD.HI.U32 R178, R9, R180, RZ ;  /* 0x000000b409b27227 */ /* 0x000fe200078e00ff */
[----:B------:R-:W-:-:S02]  /*13f40*/  ISETP.GT.U32.AND P6, PT, R2, R185, PT ;  /* 0x000000b90200720c */ /* 0x000fc40003fc4070 */
[----:B------:R-:W-:Y:S01]  /*13f50*/  IABS R181, R11 ;  /* 0x0000000b00b57213 */ /* 0x000fe20000000000 */
[----:B0-----:R-:W-:Y:S02]  /*13f60*/  IMAD.MOV.U32 R12, RZ, RZ, R7 ;  /* 0x000000ffff0c7224 */ /* 0x001fe400078e0007 */
[----:B------:R-:W-:-:S04]  /*13f70*/  IMAD.HI.U32 R8, R9, R4, RZ ;  /* 0x0000000409087227 */ /* 0x000fc800078e00ff */
[----:B------:R-:W-:Y:S01]  /*13f80*/  @!P5 IMAD.MOV R12, RZ, RZ, -R12 ;  /* 0x000000ffff0cd224 */ /* 0x000fe200078e0a0c */
[C---:B------:R-:W-:Y:S01]  /*13f90*/  ISETP.GT.U32.AND P5, PT, R2.reuse, R3, PT ;  /* 0x000000030200720c */ /* 0x040fe20003fa4070 */
[----:B------:R-:W-:Y:S02]  /*13fa0*/  IMAD.MOV R178, RZ, RZ, -R178 ;  /* 0x000000ffffb27224 */ /* 0x000fe400078e0ab2 */
[----:B------:R-:W-:Y:S01]  /*13fb0*/  IMAD.MOV R8, RZ, RZ, -R8 ;  /* 0x000000ffff087224 */ /* 0x000fe200078e0a08 */
[----:B------:R0:W-:Y:S01]  /*13fc0*/  STL [R1+0x32c], R12 ;  /* 0x00032c0c01007387 */ /* 0x0001e20000100800 */
[C---:B------:R-:W-:Y:S02]  /*13fd0*/  IMAD R180, R2.reuse, R178, R180 ;  /* 0x000000b202b47224 */ /* 0x040fe400078e02b4 */
[----:B------:R-:W-:Y:S02]  /*13fe0*/  IMAD R4, R2, R8, R4 ;  /* 0x0000000802047224 */ /* 0x000fe400078e0204 */
[----:B------:R-:W-:Y:S01]  /*13ff0*/  @!P1 IMAD.IADD R186, R186, 0x1, -R2 ;  /* 0x00000001baba9824 */ /* 0x000fe200078e0a02 */
[----:B------:R-:W-:Y:S01]  /*14000*/  ISETP.GT.U32.AND P1, PT, R2, R180, PT ;  /* 0x000000b40200720c */ /* 0x000fe20003f24070 */
[----:B------:R-:W-:-:S02]  /*14010*/  VIADD R182, R0, 0x79 ;  /* 0x0000007900b67836 */ /* 0x000fc40000000000 */
[--C-:B------:R-:W-:Y:S01]  /*14020*/  @!P5 IMAD.IADD R3, R3, 0x1, -R2.reuse ;  /* 0x000000010303d824 */ /* 0x100fe200078e0a02 */
[----:B------:R-:W-:Y:S01]  /*14030*/  ISETP.GT.U32.AND P5, PT, R2, R4, PT ;  /* 0x000000040200720c */ /* 0x000fe20003fa4070 */
[--C-:B------:R-:W-:Y:S01]  /*14040*/  @!P6 IMAD.IADD R185, R185, 0x1, -R2.reuse ;  /* 0x00000001b9b9e824 */ /* 0x100fe200078e0a02 */
[----:B------:R-:W-:Y:S01]  /*14050*/  ISETP.GE.AND P6, PT, R177, RZ, PT ;  /* 0x000000ffb100720c */ /* 0x000fe20003fc6270 */
[C---:B------:R-:W-:Y:S01]  /*14060*/  VIADD R178, R0.reuse, 0x76 ;  /* 0x0000007600b27836 */ /* 0x040fe20000000000 */
[----:B------:R-:W-:Y:S01]  /*14070*/  IABS R10, R182 ;  /* 0x000000b6000a7213 */ /* 0x000fe20000000000 */
[----:B------:R-:W-:Y:S02]  /*14080*/  VIADD R177, R0, 0x77 ;  /* 0x0000007700b17836 */ /* 0x000fe40000000000 */
[----:B0-----:R-:W-:Y:S01]  /*14090*/  IMAD.MOV.U32 R12, RZ, RZ, R185 ;  /* 0x000000ffff0c7224 */ /* 0x001fe200078e00b9 */
[----:B------:R-:W-:Y:S01]  /*140a0*/  IABS R183, R178 ;  /* 0x000000b200b77213 */ /* 0x000fe20000000000 */
[----:B------:R-:W-:Y:S01]  /*140b0*/  @!P1 IMAD.IADD R180, R180, 0x1, -R2 ;  /* 0x00000001b4b49824 */ /* 0x000fe200078e0a02 */
[----:B------:R-:W-:Y:S01]  /*140c0*/  ISETP.GT.U32.AND P1, PT, R2, R3, PT ;  /* 0x000000030200720c */ /* 0x000fe20003f24070 */
[----:B------:R-:W-:Y:S01]  /*140d0*/  IMAD.HI.U32 R6, R9, R181, RZ ;  /* 0x000000b509067227 */ /* 0x000fe200078e00ff */
[----:B------:R-:W-:-:S03]  /*140e0*/  IABS R8, R177 ;  /* 0x000000b100087213 */ /* 0x000fc60000000000 */
[----:B------:R-:W-:Y:S01]  /*140f0*/  @!P5 IMAD.IADD R4, R4, 0x1, -R2 ;  /* 0x000000010404d824 */ /* 0x000fe200078e0a02 */
[----:B------:R-:W-:Y:S01]  /*14100*/  ISETP.GT.U32.AND P5, PT, R2, R180, PT ;  /* 0x000000b40200720c */ /* 0x000fe20003fa4070 */
[----:B------:R-:W-:-:S04]  /*14110*/  IMAD.HI.U32 R179, R9, R10, RZ ;  /* 0x0000000a09b37227 */ /* 0x000fc800078e00ff */
[----:B------:R-:W-:Y:S01]  /*14120*/  @!P0 IMAD.MOV R12, RZ, RZ, -R12 ;  /* 0x000000ffff0c8224 */ /* 0x000fe200078e0a0c */
[----:B------:R-:W-:Y:S01]  /*14130*/  ISETP.GT.U32.AND P0, PT, R2, R4, PT ;  /* 0x000000040200720c */ /* 0x000fe20003f04070 */
[----:B------:R-:W-:Y:S02]  /*14140*/  IMAD.MOV R6, RZ, RZ, -R6 ;  /* 0x000000ffff067224 */ /* 0x000fe400078e0a06 */
[C---:B------:R-:W-:Y:S01]  /*14150*/  IMAD.HI.U32 R185, R9.reuse, R183, RZ ;  /* 0x000000b709b97227 */ /* 0x040fe200078e00ff */
[----:B------:R0:W-:Y:S03]  /*14160*/  STL [R1+0x318], R12 ;  /* 0x0003180c01007387 */ /* 0x0001e60000100800 */
[----:B------:R-:W-:Y:S02]  /*14170*/  IMAD.MOV R7, RZ, RZ, -R179 ;  /* 0x000000ffff077224 */ /* 0x000fe400078e0ab3 */
[----:B------:R-:W-:-:S04]  /*14180*/  IMAD.HI.U32 R187, R9, R8, RZ ;  /* 0x0000000809bb7227 */ /* 0x000fc800078e00ff */
[C---:B------:R-:W-:Y:S02]  /*14190*/  IMAD R181, R2.reuse, R6, R181 ;  /* 0x0000000602b57224 */ /* 0x040fe400078e02b5 */
[----:B------:R-:W-:Y:S02]  /*141a0*/  IMAD.MOV R185, RZ, RZ, -R185 ;  /* 0x000000ffffb97224 */ /* 0x000fe400078e0ab9 */
[C---:B------:R-:W-:Y:S02]  /*141b0*/  IMAD R10, R2.reuse, R7, R10 ;  /* 0x00000007020a7224 */ /* 0x040fe400078e020a */
[----:B0-----:R-:W-:Y:S02]  /*141c0*/  IMAD.MOV.U32 R12, RZ, RZ, R186 ;  /* 0x000000ffff0c7224 */ /* 0x001fe400078e00ba */
[----:B------:R-:W-:Y:S02]  /*141d0*/  IMAD.MOV R187, RZ, RZ, -R187 ;  /* 0x000000ffffbb7224 */ /* 0x000fe400078e0abb */
[----:B------:R-:W-:Y:S01]  /*141e0*/  @!P1 IMAD.IADD R3, R3, 0x1, -R2 ;  /* 0x0000000103039824 */ /* 0x000fe200078e0a02 */
[C---:B------:R-:W-:Y:S01]  /*141f0*/  ISETP.GT.U32.AND P1, PT, R2.reuse, R181, PT ;  /* 0x000000b50200720c */ /* 0x040fe20003f24070 */
[----:B------:R-:W-:-:S02]  /*14200*/  IMAD R183, R2, R185, R183 ;  /* 0x000000b902b77224 */ /* 0x000fc400078e02b7 */
[----:B------:R-:W-:Y:S02]  /*14210*/  VIADD R6, R0, 0x75 ;  /* 0x0000007500067836 */ /* 0x000fe40000000000 */
[----:B------:R-:W-:Y:S01]  /*14220*/  @!P4 IMAD.MOV R12, RZ, RZ, -R12 ;  /* 0x000000ffff0cc224 */ /* 0x000fe200078e0a0c */
[C---:B------:R-:W-:Y:S01]  /*14230*/  ISETP.GT.U32.AND P4, PT, R2.reuse, R10, PT ;  /* 0x0000000a0200720c */ /* 0x040fe20003f84070 */
[----:B------:R-:W-:Y:S01]  /*14240*/  IMAD R8, R2, R187, R8 ;  /* 0x000000bb02087224 */ /* 0x000fe200078e0208 */
[----:B------:R-:W-:Y:S01]  /*14250*/  IABS R184, R6 ;  /* 0x0000000600b87213 */ /* 0x000fe20000000000 */
[--C-:B------:R-:W-:Y:S01]  /*14260*/  @!P0 IMAD.IADD R4, R4, 0x1, -R2.reuse ;  /* 0x0000000104048824 */ /* 0x100fe200078e0a02 */
[----:B------:R-:W-:Y:S01]  /*14270*/  ISETP.GT.U32.AND P0, PT, R2, R183, PT ;  /* 0x000000b70200720c */ /* 0x000fe20003f04070 */
[----:B------:R-:W-:Y:S01]  /*14280*/  @!P5 IMAD.IADD R180, R180, 0x1, -R2 ;  /* 0x00000001b4b4d824 */ /* 0x000fe200078e0a02 */
[----:B------:R-:W-:Y:S01]  /*14290*/  ISETP.GT.U32.AND P5, PT, R2, R8, PT ;  /* 0x000000080200720c */ /* 0x000fe20003fa4070 */
[----:B------:R0:W-:Y:S01]  /*142a0*/  STL [R1+0x314], R12 ;  /* 0x0003140c01007387 */ /* 0x0001e20000100800 */
[----:B------:R-:W-:-:S02]  /*142b0*/  IMAD.MOV.U32 R13, RZ, RZ, R3 ;  /* 0x000000ffff0d7224 */ /* 0x000fc400078e0003 */
[----:B------:R-:W-:Y:S02]  /*142c0*/  VIADD R7, R0, 0x74 ;  /* 0x0000007400077836 */ /* 0x000fe40000000000 */
[----:B------:R-:W-:-:S03]  /*142d0*/  IMAD.HI.U32 R186, R9, R184, RZ ;  /* 0x000000b809ba7227 */ /* 0x000fc600078e00ff */
[----:B------:R-:W-:Y:S01]  /*142e0*/  IABS R179, R7 ;  /* 0x0000000700b37213 */ /* 0x000fe20000000000 */
[----:B------:R-:W-:Y:S02]  /*142f0*/  @!P3 IMAD.MOV R13, RZ, RZ, -R13 ;  /* 0x000000ffff0db224 */ /* 0x000fe400078e0a0d */
[----:B0-----:R-:W-:Y:S02]  /*14300*/  IMAD.MOV.U32 R12, RZ, RZ, R180 ;  /* 0x000000ffff0c7224 */ /* 0x001fe400078e00b4 */
[----:B------:R-:W-:Y:S01]  /*14310*/  @!P1 IMAD.IADD R181, R181, 0x1, -R2 ;  /* 0x00000001b5b59824 */ /* 0x000fe200078e0a02 */
[----:B------:R-:W-:Y:S01]  /*14320*/  STL [R1+0x304], R13 ;  /* 0x0003040d01007387 */ /* 0x000fe20000100800 */
[----:B------:R-:W-:Y:S01]  /*14330*/  @!P2 IMAD.MOV R12, RZ, RZ, -R12 ;  /* 0x000000ffff0ca224 */ /* 0x000fe200078e0a0c */
[----:B------:R-:W-:Y:S01]  /*14340*/  ISETP.GE.AND P1, PT, R11, RZ, PT ;  /* 0x000000ff0b00720c */ /* 0x000fe20003f26270 */
[----:B------:R-:W-:Y:S02]  /*14350*/  IMAD.MOV R186, RZ, RZ, -R186 ;  /* 0x000000ffffba7224 */ /* 0x000fe400078e0aba */
[--C-:B------:R-:W-:Y:S01]  /*14360*/  @!P4 IMAD.IADD R10, R10, 0x1, -R2.reuse ;  /* 0x000000010a0ac824 */ /* 0x100fe200078e0a02 */
[----:B------:R0:W-:Y:S01]  /*14370*/  STL [R1+0x300], R12 ;  /* 0x0003000c01007387 */ /* 0x0001e20000100800 */
[----:B------:R-:W-:Y:S01]  /*14380*/  @!P0 IMAD.IADD R183, R183, 0x1, -R2 ;  /* 0x00000001b7b78824 */ /* 0x000fe200078e0a02 */
[C---:B------:R-:W-:Y:S01]  /*14390*/  ISETP.GT.U32.AND P0, PT, R2.reuse, R181, PT ;  /* 0x000000b50200720c */ /* 0x040fe20003f04070 */
[----:B------:R-:W-:Y:S01]  /*143a0*/  IMAD R184, R2, R186, R184 ;  /* 0x000000ba02b87224 */ /* 0x000fe200078e02b8 */
[----:B------:R-:W-:Y:S01]  /*143b0*/  ISETP.GE.AND P4, PT, R182, RZ, PT ;  /* 0x000000ffb600720c */ /* 0x000fe20003f86270 */
[----:B------:R-:W-:Y:S01]  /*143c0*/  @!P5 IMAD.IADD R8, R8, 0x1, -R2 ;  /* 0x000000010808d824 */ /* 0x000fe200078e0a02 */
[C---:B------:R-:W-:Y:S01]  /*143d0*/  ISETP.GT.U32.AND P5, PT, R2.reuse, R10, PT ;  /* 0x0000000a0200720c */ /* 0x040fe20003fa4070 */
[----:B------:R-:W-:Y:S01]  /*143e0*/  IMAD.HI.U32 R187, R9, R179, RZ ;  /* 0x000000b309bb7227 */ /* 0x000fe200078e00ff */
[----:B------:R-:W-:-:S02]  /*143f0*/  ISETP.GT.U32.AND P2, PT, R2, R183, PT ;  /* 0x000000b70200720c */ /* 0x000fc40003f44070 */
[C---:B------:R-:W-:Y:S01]  /*14400*/  ISETP.GT.U32.AND P3, PT, R2.reuse, R8, PT ;  /* 0x000000080200720c */ /* 0x040fe20003f64070 */
[----:B0-----:R-:W-:Y:S02]  /*14410*/  IMAD.MOV.U32 R12, RZ, RZ, R4 ;  /* 0x000000ffff0c7224 */ /* 0x001fe400078e0004 */
[----:B------:R-:W-:Y:S02]  /*14420*/  IMAD.MOV R187, RZ, RZ, -R187 ;  /* 0x000000ffffbb7224 */ /* 0x000fe400078e0abb */
[----:B------:R-:W-:Y:S01]  /*14430*/  @!P6 IMAD.MOV R12, RZ, RZ, -R12 ;  /* 0x000000ffff0ce224 */ /* 0x000fe200078e0a0c */
[----:B------:R-:W-:Y:S01]  /*14440*/  ISETP.GT.U32.AND P6, PT, R2, R184, PT ;  /* 0x000000b80200720c */ /* 0x000fe20003fc4070 */
[----:B------:R-:W-:Y:S02]  /*14450*/  VIADD R182, R0, 0x73 ;  /* 0x0000007300b67836 */ /* 0x000fe40000000000 */
[----:B------:R-:W-:Y:S01]  /*14460*/  IMAD R179, R2, R187, R179 ;  /* 0x000000bb02b37224 */ /* 0x000fe200078e02b3 */
[----:B------:R0:W-:Y:S01]  /*14470*/  STL [R1+0x2f0], R12 ;  /* 0x0002f00c01007387 */ /* 0x0001e20000100800 */
[----:B------:R-:W-:Y:S01]  /*14480*/  VIADD R11, R0, 0x72 ;  /* 0x00000072000b7836 */ /* 0x000fe20000000000 */
[----:B------:R-:W-:Y:S01]  /*14490*/  IABS R4, R182 ;  /* 0x000000b600047213 */ /* 0x000fe20000000000 */
[--C-:B------:R-:W-:Y:S01]  /*144a0*/  @!P0 IMAD.IADD R181, R181, 0x1, -R2.reuse ;  /* 0x00000001b5b58824 */ /* 0x100fe200078e0a02 */
[----:B------:R-:W-:Y:S01]  /*144b0*/  ISETP.GT.U32.AND P0, PT, R2, R179, PT ;  /* 0x000000b30200720c */ /* 0x000fe20003f04070 */
[--C-:B------:R-:W-:Y:S01]  /*144c0*/  @!P5 IMAD.IADD R10, R10, 0x1, -R2.reuse ;  /* 0x000000010a0ad824 */ /* 0x100fe200078e0a02 */
[----:B------:R-:W-:Y:S01]  /*144d0*/  IABS R3, R11 ;  /* 0x0000000b00037213 */ /* 0x000fe20000000000 */
[----:B------:R-:W-:Y:S01]  /*144e0*/  @!P3 IMAD.IADD R8, R8, 0x1, -R2 ;  /* 0x000000010808b824 */ /* 0x000fe200078e0a02 */
[----:B------:R-:W-:Y:S01]  /*144f0*/  ISETP.GE.AND P5, PT, R177, RZ, PT ;  /* 0x000000ffb100720c */ /* 0x000fe20003fa6270 */
[----:B------:R-:W-:Y:S01]  /*14500*/  IMAD.HI.U32 R177, R9, R4, RZ ;  /* 0x0000000409b17227 */ /* 0x000fe200078e00ff */
[----:B------:R-:W-:-:S03]  /*14510*/  ISETP.GE.AND P3, PT, R178, RZ, PT ;  /* 0x000000ffb200720c */ /* 0x000fc60003f66270 */
[--C-:B------:R-:W-:Y:S01]  /*14520*/  @!P2 IMAD.IADD R183, R183, 0x1, -R2.reuse ;  /* 0x00000001b7b7a824 */ /* 0x100fe200078e0a02 */
[----:B------:R-:W-:Y:S01]  /*14530*/  ISETP.GE.AND P2, PT, R6, RZ, PT ;  /* 0x000000ff0600720c */ /* 0x000fe20003f46270 */
[----:B------:R-:W-:Y:S01]  /*14540*/  @!P6 IMAD.IADD R184, R184, 0x1, -R2 ;  /* 0x00000001b8b8e824 */ /* 0x000fe200078e0a02 */
[----:B------:R-:W-:Y:S01]  /*14550*/  ISETP.GE.AND P6, PT, R7, RZ, PT ;  /* 0x000000ff0700720c */ /* 0x000fe20003fc6270 */
[----:B------:R-:W-:-:S04]  /*14560*/  IMAD.HI.U32 R6, R9, R3, RZ ;  /* 0x0000000309067227 */ /* 0x000fc800078e00ff */
[----:B------:R-:W-:Y:S02]  /*14570*/  IMAD.MOV R7, RZ, RZ, -R177 ;  /* 0x000000ffff077224 */ /* 0x000fe400078e0ab1 */
[----:B------:R-:W-:Y:S02]  /*14580*/  IMAD.MOV R6, RZ, RZ, -R6 ;  /* 0x000000ffff067224 */ /* 0x000fe400078e0a06 */
[C---:B------:R-:W-:Y:S02]  /*14590*/  IMAD R7, R2.reuse, R7, R4 ;  /* 0x0000000702077224 */ /* 0x040fe400078e0204 */
[----:B------:R-:W-:Y:S02]  /*145a0*/  IMAD.MOV.U32 R13, RZ, RZ, R10 ;  /* 0x000000ffff0d7224 */ /* 0x000fe400078e000a */
[----:B0-----:R-:W-:Y:S02]  /*145b0*/  IMAD.MOV.U32 R12, RZ, RZ, R181 ;  /* 0x000000ffff0c7224 */ /* 0x001fe400078e00b5 */
[----:B------:R-:W-:Y:S01]  /*145c0*/  @!P0 IMAD.IADD R179, R179, 0x1, -R2 ;  /* 0x00000001b3b38824 */ /* 0x000fe200078e0a02 */
[C---:B------:R-:W-:Y:S01]  /*145d0*/  ISETP.GT.U32.AND P0, PT, R2.reuse, R184, PT ;  /* 0x000000b80200720c */ /* 0x040fe20003f04070 */
[----:B------:R-:W-:-:S02]  /*145e0*/  IMAD R3, R2, R6, R3 ;  /* 0x0000000602037224 */ /* 0x000fc400078e0203 */
[----:B------:R-:W-:Y:S02]  /*145f0*/  IMAD.MOV.U32 R10, RZ, RZ, R183 ;  /* 0x000000ffff0a7224 */ /* 0x000fe400078e00b7 */
[----:B------:R-:W-:Y:S01]  /*14600*/  @!P5 IMAD.MOV R8, RZ, RZ, -R8 ;  /* 0x000000ffff08d224 */ /* 0x000fe200078e0a08 */
[C---:B------:R-:W-:Y:S01]  /*14610*/  ISETP.GT.U32.AND P5, PT, R2.reuse, R7, PT ;  /* 0x000000070200720c */ /* 0x040fe20003fa4070 */
[----:B------:R-:W-:Y:S01]  /*14620*/  @!P1 IMAD.MOV R12, RZ, RZ, -R12 ;  /* 0x000000ffff0c9224 */ /* 0x000fe200078e0a0c */
[C---:B------:R-:W-:Y:S01]  /*14630*/  ISETP.GT.U32.AND P1, PT, R2.reuse, R179, PT ;  /* 0x000000b30200720c */ /* 0x040fe20003f24070 */
[----:B------:R-:W-:Y:S01]  /*14640*/  @!P3 IMAD.MOV R10, RZ, RZ, -R10 ;  /* 0x000000ffff0ab224 */ /* 0x000fe200078e0a0a */
[----:B------:R-:W-:Y:S01]  /*14650*/  ISETP.GT.U32.AND P3, PT, R2, R3, PT ;  /* 0x000000030200720c */ /* 0x000fe20003f64070 */
[----:B------:R-:W-:Y:S01]  /*14660*/  @!P4 IMAD.MOV R13, RZ, RZ, -R13 ;  /* 0x000000ffff0dc224 */ /* 0x000fe200078e0a0d */
[----:B------:R-:W-:Y:S01]  /*14670*/  ISETP.GE.AND P4, PT, R182, RZ, PT ;  /* 0x000000ffb600720c */ /* 0x000fe20003f86270 */
[----:B------:R-:W-:-:S02]  /*14680*/  VIADD R4, R0, 0x70 ;  /* 0x0000007000047836 */ /* 0x000fc40000000000 */
[----:B------:R-:W-:Y:S01]  /*14690*/  VIADD R6, R0, 0x71 ;  /* 0x0000007100067836 */ /* 0x000fe20000000000 */
[----:B------:R-:W-:Y:S01]  /*146a0*/  STL [R1+0x2e8], R13 ;  /* 0x0002e80d01007387 */ /* 0x000fe20000100800 */
[--C-:B------:R-:W-:Y:S01]  /*146b0*/  @!P0 IMAD.IADD R184, R184, 0x1, -R2.reuse ;  /* 0x00000001b8b88824 */ /* 0x100fe200078e0a02 */
[----:B------:R-:W-:Y:S01]  /*146c0*/  ISETP.GE.AND P0, PT, R11, RZ, PT ;  /* 0x000000ff0b00720c */ /* 0x000fe20003f06270 */
[--C-:B------:R-:W-:Y:S01]  /*146d0*/  @!P5 IMAD.IADD R7, R7, 0x1, -R2.reuse ;  /* 0x000000010707d824 */ /* 0x100fe200078e0a02 */
[----:B------:R-:W-:Y:S01]  /*146e0*/  STL [R1+0x2e4], R12 ;  /* 0x0002e40c01007387 */ /* 0x000fe20000100800 */
[----:B------:R-:W-:Y:S01]  /*146f0*/  IABS R177, R6 ;  /* 0x0000000600b17213 */ /* 0x000fe20000000000 */
[--C-:B------:R-:W-:Y:S01]  /*14700*/  @!P1 IMAD.IADD R179, R179, 0x1, -R2.reuse ;  /* 0x00000001b3b39824 */ /* 0x100fe200078e0a02 */
[----:B------:R-:W-:Y:S01]  /*14710*/  ISETP.GE.AND P1, PT, R6, RZ, PT ;  /* 0x000000ff0600720c */ /* 0x000fe20003f26270 */
[----:B------:R0:W-:Y:S01]  /*14720*/  STL [R1+0x2e0], R8 ;  /* 0x0002e00801007387 */ /* 0x0001e20000100800 */
[----:B------:R-:W-:Y:S01]  /*14730*/  @!P3 IMAD.IADD R3, R3, 0x1, -R2 ;  /* 0x000000010303b824 */ /* 0x000fe200078e0a02 */
[----:B------:R-:W-:Y:S01]  /*14740*/  ISETP.GT.U32.AND P3, PT, R2, R7, PT ;  /* 0x000000070200720c */ /* 0x000fe20003f64070 */
[----:B------:R-:W-:Y:S01]  /*14750*/  VIADD R180, R0, 0x6f ;  /* 0x0000006f00b47836 */ /* 0x000fe20000000000 */
[----:B------:R1:W-:Y:S01]  /*14760*/  STL [R1+0x2b0], R10 ;  /* 0x0002b00a01007387 */ /* 0x0003e20000100800 */
[----:B------:R-:W-:Y:S01]  /*14770*/  ISETP.GE.AND P5, PT, R4, RZ, PT ;  /* 0x000000ff0400720c */ /* 0x000fe20003fa6270 */
[----:B------:R-:W-:-:S02]  /*14780*/  VIADD R182, R0, 0x6a ;  /* 0x0000006a00b67836 */ /* 0x000fc40000000000 */
[C---:B------:R-:W-:Y:S01]  /*14790*/  VIADD R183, R0.reuse, 0x6b ;  /* 0x0000006b00b77836 */ /* 0x040fe20000000000 */
[----:B0-----:R-:W-:Y:S01]  /*147a0*/  IABS R8, R4 ;  /* 0x0000000400087213 */ /* 0x001fe20000000000 */
[C---:B------:R-:W-:Y:S02]  /*147b0*/  VIADD R186, R0.reuse, 0x4e ;  /* 0x0000004e00ba7836 */ /* 0x040fe40000000000 */
[----:B------:R-:W-:Y:S02]  /*147c0*/  VIADD R187, R0, 0x4c ;  /* 0x0000004c00bb7836 */ /* 0x000fe40000000000 */
[----:B------:R-:W-:Y:S02]  /*147d0*/  IMAD.MOV.U32 R6, RZ, RZ, R8 ;  /* 0x000000ffff067224 */ /* 0x000fe400078e0008 */
[----:B------:R-:W-:Y:S01]  /*147e0*/  IMAD.HI.U32 R8, R9, R177, RZ ;  /* 0x000000b109087227 */ /* 0x000fe200078e00ff */
[----:B------:R-:W-:-:S03]  /*147f0*/  IABS R188, R187 ;  /* 0x000000bb00bc7213 */ /* 0x000fc60000000000 */
[----:B------:R-:W-:Y:S02]  /*14800*/  IMAD.MOV R8, RZ, RZ, -R8 ;  /* 0x000000ffff087224 */ /* 0x000fe400078e0a08 */
[----:B-1----:R-:W-:Y:S02]  /*14810*/  IMAD.MOV.U32 R10, RZ, RZ, R184 ;  /* 0x000000ffff0a7224 */ /* 0x002fe400078e00b8 */
[----:B------:R-:W-:Y:S02]  /*14820*/  IMAD R177, R2, R8, R177 ;  /* 0x0000000802b17224 */ /* 0x000fe400078e02b1 */
[----:B------:R-:W-:-:S04]  /*14830*/  IMAD.HI.U32 R4, R9, R6, RZ ;  /* 0x0000000609047227 */ /* 0x000fc800078e00ff */
[----:B------:R-:W-:Y:S01]  /*14840*/  @!P3 IMAD.IADD R7, R7, 0x1, -R2 ;  /* 0x000000010707b824 */ /* 0x000fe200078e0a02 */
[C---:B------:R-:W-:Y:S01]  /*14850*/  ISETP.GT.U32.AND P3, PT, R2.reuse, R177, PT ;  /* 0x000000b10200720c */ /* 0x040fe20003f64070 */
[----:B------:R-:W-:Y:S01]  /*14860*/  @!P2 IMAD.MOV R10, RZ, RZ, -R10 ;  /* 0x000000ffff0aa224 */ /* 0x000fe200078e0a0a */
[C---:B------:R-:W-:Y:S01]  /*14870*/  ISETP.GT.U32.AND P2, PT, R2.reuse, R3, PT ;  /* 0x000000030200720c */ /* 0x040fe20003f44070 */
[----:B------:R-:W-:Y:S02]  /*14880*/  IMAD.MOV R4, RZ, RZ, -R4 ;  /* 0x000000ffff047224 */ /* 0x000fe400078e0a04 */
[----:B------:R-:W-:Y:S01]  /*14890*/  IMAD.MOV.U32 R12, RZ, RZ, R7 ;  /* 0x000000ffff0c7224 */ /* 0x000fe200078e0007 */
[----:B------:R0:W-:Y:S01]  /*148a0*/  STL [R1+0x2b8], R10 ;  /* 0x0002b80a01007387 */ /* 0x0001e20000100800 */
[----:B------:R-:W-:Y:S02]  /*148b0*/  IMAD R6, R2, R4, R6 ;  /* 0x0000000402067224 */ /* 0x000fe400078e0206 */
[----:B------:R-:W-:-:S02]  /*148c0*/  @!P4 IMAD.MOV R12, RZ, RZ, -R12 ;  /* 0x000000ffff0cc224 */ /* 0x000fc400078e0a0c */
[----:B------:R-:W-:Y:S01]  /*148d0*/  VIADD R4, R0, 0x6c ;  /* 0x0000006c00047836 */ /* 0x000fe20000000000 */
[C---:B------:R-:W-:Y:S01]  /*148e0*/  ISETP.GT.U32.AND P4, PT, R2.reuse, R6, PT ;  /* 0x000000060200720c */ /* 0x040fe20003f84070 */
[--C-:B------:R-:W-:Y:S02]  /*148f0*/  @!P3 IMAD.IADD R177, R177, 0x1, -R2.reuse ;  /* 0x00000001b1b1b824 */ /* 0x100fe400078e0a02 */
[----:B------:R-:W-:Y:S02]  /*14900*/  @!P2 IMAD.IADD R3, R3, 0x1, -R2 ;  /* 0x000000010303a824 */ /* 0x000fe400078e0a02 */
[----:B0-----:R-:W-:Y:S01]  /*14910*/  IMAD.MOV.U32 R10, RZ, RZ, R179 ;  /* 0x000000ffff0a7224 */ /* 0x001fe200078e00b3 */
[----:B------:R-:W-:Y:S01]  /*14920*/  ISETP.GT.U32.AND P3, PT, R2, R177, PT ;  /* 0x000000b10200720c */ /* 0x000fe20003f64070 */
[----:B------:R-:W-:Y:S02]  /*14930*/  VIADD R179, R0, 0x6d ;  /* 0x0000006d00b37836 */ /* 0x000fe40000000000 */
[----:B------:R-:W-:Y:S01]  /*14940*/  @!P6 IMAD.MOV R10, RZ, RZ, -R10 ;  /* 0x000000ffff0ae224 */ /* 0x000fe200078e0a0a */
[----:B------:R-:W-:Y:S01]  /*14950*/  ISETP.GE.AND P6, PT, R180, RZ, PT ;  /* 0x000000ffb400720c */ /* 0x000fe20003fc6270 */
[----:B------:R-:W-:Y:S01]  /*14960*/  IMAD.MOV.U32 R11, RZ, RZ, R3 ;  /* 0x000000ffff0b7224 */ /* 0x000fe200078e0003 */
[----:B------:R-:W-:Y:S01]  /*14970*/  IABS R180, R180 ;  /* 0x000000b400b47213 */ /* 0x000fe20000000000 */
[----:B------:R-:W-:Y:S01]  /*14980*/  @!P4 IMAD.IADD R6, R6, 0x1, -R2 ;  /* 0x000000010606c824 */ /* 0x000fe200078e0a02 */
[----:B------:R0:W-:Y:S01]  /*14990*/  STL [R1+0x2bc], R10 ;  /* 0x0002bc0a01007387 */ /* 0x0001e20000100800 */
[----:B------:R-:W-:Y:S01]  /*149a0*/  @!P0 IMAD.MOV R11, RZ, RZ, -R11 ;  /* 0x000000ffff0b8224 */ /* 0x000fe200078e0a0b */
[----:B------:R-:W-:Y:S01]  /*149b0*/  ISETP.GE.AND P0, PT, R179, RZ, PT ;  /* 0x000000ffb300720c */ /* 0x000fe20003f06270 */
[----:B------:R-:W-:Y:S01]  /*149c0*/  IMAD.HI.U32 R8, R9, R180, RZ ;  /* 0x000000b409087227 */ /* 0x000fe200078e00ff */
[----:B------:R-:W-:Y:S01]  /*149d0*/  IABS R179, R179 ;  /* 0x000000b300b37213 */ /* 0x000fe20000000000 */
[----:B------:R-:W-:Y:S01]  /*149e0*/  STL [R1+0x2c0], R12 ;  /* 0x0002c00c01007387 */ /* 0x000fe20000100800 */
[----:B------:R-:W-:Y:S01]  /*149f0*/  ISETP.GT.U32.AND P4, PT, R2, R6, PT ;  /* 0x000000060200720c */ /* 0x000fe20003f84070 */
[----:B------:R-:W-:-:S02]  /*14a00*/  IMAD.MOV R7, RZ, RZ, -R8 ;  /* 0x000000ffff077224 */ /* 0x000fc400078e0a08 */
[----:B------:R1:W-:Y:S01]  /*14a10*/  STL [R1+0x2d4], R11 ;  /* 0x0002d40b01007387 */ /* 0x0003e20000100800 */
[----:B0-----:R-:W-:Y:S02]  /*14a20*/  VIADD R10, R0, 0x6e ;  /* 0x0000006e000a7836 */ /* 0x001fe40000000000 */
[----:B------:R-:W-:Y:S02]  /*14a30*/  IMAD R180, R2, R7, R180 ;  /* 0x0000000702b47224 */ /* 0x000fe400078e02b4 */
[----:B------:R-:W-:Y:S01]  /*14a40*/  IMAD.HI.U32 R7, R9, R179, RZ ;  /* 0x000000b309077227 */ /* 0x000fe200078e00ff */
[----:B------:R-:W-:Y:S02]  /*14a50*/  ISETP.GE.AND P2, PT, R10, RZ, PT ;  /* 0x000000ff0a00720c */ /* 0x000fe40003f46270 */
[----:B------:R-:W-:Y:S01]  /*14a60*/  IABS R10, R10 ;  /* 0x0000000a000a7213 */ /* 0x000fe20000000000 */
[----:B------:R-:W-:Y:S01]  /*14a70*/  @!P3 IMAD.IADD R177, R177, 0x1, -R2 ;  /* 0x00000001b1b1b824 */ /* 0x000fe200078e0a02 */
[----:B-1----:R-:W-:Y:S01]  /*14a80*/  IABS R11, R4 ;  /* 0x00000004000b7213 */ /* 0x002fe20000000000 */
[----:B------:R-:W-:Y:S01]  /*14a90*/  IMAD.MOV R7, RZ, RZ, -R7 ;  /* 0x000000ffff077224 */ /* 0x000fe200078e0a07 */
[----:B------:R-:W-:Y:S01]  /*14aa0*/  ISETP.GT.U32.AND P3, PT, R2, R180, PT ;  /* 0x000000b40200720c */ /* 0x000fe20003f64070 */
[----:B------:R-:W-:-:S04]  /*14ab0*/  IMAD.HI.U32 R3, R9, R10, RZ ;  /* 0x0000000a09037227 */ /* 0x000fc800078e00ff */
[----:B------:R-:W-:-:S04]  /*14ac0*/  IMAD.HI.U32 R8, R9, R11, RZ ;  /* 0x0000000b09087227 */ /* 0x000fc800078e00ff */
[----:B------:R-:W-:Y:S02]  /*14ad0*/  IMAD.MOV R8, RZ, RZ, -R8 ;  /* 0x000000ffff087224 */ /* 0x000fe400078e0a08 */
[C---:B------:R-:W-:Y:S02]  /*14ae0*/  IMAD R179, R2.reuse, R7, R179 ;  /* 0x0000000702b37224 */ /* 0x040fe400078e02b3 */
[----:B------:R-:W-:Y:S02]  /*14af0*/  IMAD R11, R2, R8, R11 ;  /* 0x00000008020b7224 */ /* 0x000fe400078e020b */
[--C-:B------:R-:W-:Y:S01]  /*14b00*/  @!P4 IMAD.IADD R6, R6, 0x1, -R2.reuse ;  /* 0x000000010606c824 */ /* 0x100fe200078e0a02 */
[----:B------:R-:W-:Y:S01]  /*14b10*/  ISETP.GT.U32.AND P4, PT, R2, R179, PT ;  /* 0x000000b30200720c */ /* 0x000fe20003f84070 */
[----:B------:R-:W-:Y:S02]  /*14b20*/  IMAD.MOV R3, RZ, RZ, -R3 ;  /* 0x000000ffff037224 */ /* 0x000fe400078e0a03 */
[----:B------:R-:W-:Y:S01]  /*14b30*/  @!P3 IMAD.IADD R180, R180, 0x1, -R2 ;  /* 0x00000001b4b4b824 */ /* 0x000fe200078e0a02 */
[C---:B------:R-:W-:Y:S01]  /*14b40*/  ISETP.GT.U32.AND P3, PT, R2.reuse, R11, PT ;  /* 0x0000000b0200720c */ /* 0x040fe20003f64070 */
[----:B------:R-:W-:Y:S01]  /*14b50*/  IMAD R10, R2, R3, R10 ;  /* 0x00000003020a7224 */ /* 0x000fe200078e020a */
[----:B------:R-:W-:Y:S01]  /*14b60*/  IABS R3, R183 ;  /* 0x000000b700037213 */ /* 0x000fe20000000000 */
[----:B------:R-:W-:Y:S01]  /*14b70*/  IMAD.MOV.U32 R12, RZ, RZ, R177 ;  /* 0x000000ffff0c7224 */ /* 0x000fe200078e00b1 */
[----:B------:R-:W-:Y:S01]  /*14b80*/  IABS R177, R182 ;  /* 0x000000b600b17213 */ /* 0x000fe20000000000 */
[----:B------:R-:W-:-:S02]  /*14b90*/  VIADD R8, R0, 0x69 ;  /* 0x0000006900087836 */ /* 0x000fc40000000000 */
[----:B------:R-:W-:Y:S01]  /*14ba0*/  @!P1 IMAD.MOV R12, RZ, RZ, -R12 ;  /* 0x000000ffff0c9224 */ /* 0x000fe200078e0a0c */
[C---:B------:R-:W-:Y:S01]  /*14bb0*/  ISETP.GT.U32.AND P1, PT, R2.reuse, R10, PT ;  /* 0x0000000a0200720c */ /* 0x040fe20003f24070 */
[--C-:B------:R-:W-:Y:S01]  /*14bc0*/  @!P4 IMAD.IADD R179, R179, 0x1, -R2.reuse ;  /* 0x00000001b3b3c824 */ /* 0x100fe200078e0a02 */
[----:B------:R-:W-:Y:S01]  /*14bd0*/  IABS R178, R8 ;  /* 0x0000000800b27213 */ /* 0x000fe20000000000 */
[----:B------:R-:W-:Y:S01]  /*14be0*/  IMAD.HI.U32 R7, R9, R3, RZ ;  /* 0x0000000309077227 */ /* 0x000fe200078e00ff */
[----:B------:R0:W-:Y:S03]  /*14bf0*/  STL [R1+0x2c8], R12 ;  /* 0x0002c80c01007387 */ /* 0x0001e60000100800 */
[----:B------:R-:W-:Y:S01]  /*14c00*/  @!P3 IMAD.IADD R11, R11, 0x1, -R2 ;  /* 0x000000010b0bb824 */ /* 0x000fe200078e0a02 */
[----:B------:R-:W-:Y:S01]  /*14c10*/  ISETP.GT.U32.AND P3, PT, R2, R179, PT ;  /* 0x000000b30200720c */ /* 0x000fe20003f64070 */
[----:B------:R-:W-:-:S02]  /*14c20*/  IMAD.MOV R7, RZ, RZ, -R7 ;  /* 0x000000ffff077224 */ /* 0x000fc400078e0a07 */
[----:B------:R-:W-:-:S04]  /*14c30*/  IMAD.HI.U32 R181, R9, R178, RZ ;  /* 0x000000b209b57227 */ /* 0x000fc800078e00ff */
[----:B0-----:R-:W-:Y:S02]  /*14c40*/  IMAD.MOV.U32 R12, RZ, RZ, R6 ;  /* 0x000000ffff0c7224 */ /* 0x001fe400078e0006 */
        /* <DEDUP_REMOVED lines=8> */
[----:B------:R-:W-:Y:S01]  /*14cd0*/  @!P3 IMAD.IADD R179, R179, 0x1, -R2 ;  /* 0x00000001b3b3b824 */ /* 0x000fe200078e0a02 */
[----:B------:R0:W-:Y:S01]  /*14ce0*/  STL [R1+0x2c4], R12 ;  /* 0x0002c40c01007387 */ /* 0x0001e20000100800 */
[C---:B------:R-:W-:Y:S01]  /*14cf0*/  IMAD R3, R2.reuse, R7, R3 ;  /* 0x0000000702037224 */ /* 0x040fe200078e0203 */
[----:B------:R-:W-:Y:S01]  /*14d00*/  ISETP.GT.U32.AND P3, PT, R2, R177, PT ;  /* 0x000000b10200720c */ /* 0x000fe20003f64070 */
[----:B------:R-:W-:-:S02]  /*14d10*/  VIADD R7, R0, 0x68 ;  /* 0x0000006800077836 */ /* 0x000fc40000000000 */
[--C-:B------:R-:W-:Y:S01]  /*14d20*/  @!P1 IMAD.IADD R180, R180, 0x1, -R2.reuse ;  /* 0x00000001b4b49824 */ /* 0x100fe200078e0a02 */
[----:B------:R-:W-:Y:S01]  /*14d30*/  ISETP.GT.U32.AND P1, PT, R2, R3, PT ;  /* 0x000000030200720c */ /* 0x000fe20003f24070 */
[----:B------:R-:W-:Y:S01]  /*14d40*/  VIADD R6, R0, 0x67 ;  /* 0x0000006700067836 */ /* 0x000fe20000000000 */
[----:B------:R-:W-:Y:S01]  /*14d50*/  IABS R184, R7 ;  /* 0x0000000700b87213 */ /* 0x000fe20000000000 */
[--C-:B------:R-:W-:Y:S01]  /*14d60*/  @!P4 IMAD.IADD R10, R10, 0x1, -R2.reuse ;  /* 0x000000010a0ac824 */ /* 0x100fe200078e0a02 */
[----:B------:R-:W-:Y:S01]  /*14d70*/  ISETP.GE.AND P4, PT, R4, RZ, PT ;  /* 0x000000ff0400720c */ /* 0x000fe20003f86270 */
[----:B------:R-:W-:Y:S01]  /*14d80*/  @!P5 IMAD.IADD R11, R11, 0x1, -R2 ;  /* 0x000000010b0bd824 */ /* 0x000fe200078e0a02 */
[----:B------:R-:W-:Y:S01]  /*14d90*/  ISETP.GE.AND P5, PT, R183, RZ, PT ;  /* 0x000000ffb700720c */ /* 0x000fe20003fa6270 */
[----:B------:R-:W-:Y:S01]  /*14da0*/  IMAD.HI.U32 R4, R9, R184, RZ ;  /* 0x000000b809047227 */ /* 0x000fe200078e00ff */
[----:B------:R-:W-:-:S03]  /*14db0*/  IABS R183, R6 ;  /* 0x0000000600b77213 */ /* 0x000fc60000000000 */
[----:B0-----:R-:W-:Y:S02]  /*14dc0*/  IMAD.MOV.U32 R12, RZ, RZ, R180 ;  /* 0x000000ffff0c7224 */ /* 0x001fe400078e00b4 */
[----:B------:R-:W-:Y:S02]  /*14dd0*/  @!P3 IMAD.IADD R177, R177, 0x1, -R2 ;  /* 0x00000001b1b1b824 */ /* 0x000fe400078e0a02 */
[----:B------:R-:W-:Y:S02]  /*14de0*/  IMAD.MOV R4, RZ, RZ, -R4 ;  /* 0x000000ffff047224 */ /* 0x000fe400078e0a04 */
[----:B------:R-:W-:Y:S01]  /*14df0*/  @!P6 IMAD.MOV R12, RZ, RZ, -R12 ;  /* 0x000000ffff0ce224 */ /* 0x000fe200078e0a0c */
[----:B------:R-:W-:Y:S01]  /*14e00*/  ISETP.GT.U32.AND P6, PT, R2, R177, PT ;  /* 0x000000b10200720c */ /* 0x000fe20003fc4070 */
[----:B------:R-:W-:Y:S01]  /*14e10*/  @!P1 IMAD.IADD R3, R3, 0x1, -R2 ;  /* 0x0000000103039824 */ /* 0x000fe200078e0a02 */
[----:B------:R-:W-:Y:S01]  /*14e20*/  ISETP.GE.AND P1, PT, R182, RZ, PT ;  /* 0x000000ffb600720c */ /* 0x000fe20003f26270 */
[----:B------:R-:W-:Y:S01]  /*14e30*/  IMAD.HI.U32 R180, R9, R183, RZ ;  /* 0x000000b709b47227 */ /* 0x000fe200078e00ff */
[----:B------:R0:W-:Y:S02]  /*14e40*/  STL [R1+0x28c], R12 ;  /* 0x00028c0c01007387 */ /* 0x0001e40000100800 */
[C---:B------:R-:W-:Y:S01]  /*14e50*/  ISETP.GT.U32.AND P3, PT, R2.reuse, R3, PT ;  /* 0x000000030200720c */ /* 0x040fe20003f64070 */
[----:B------:R-:W-:-:S02]  /*14e60*/  IMAD R184, R2, R4, R184 ;  /* 0x0000000402b87224 */ /* 0x000fc400078e02b8 */
[----:B------:R-:W-:Y:S02]  /*14e70*/  IMAD.MOV R181, RZ, RZ, -R181 ;  /* 0x000000ffffb57224 */ /* 0x000fe400078e0ab5 */
[----:B------:R-:W-:Y:S02]  /*14e80*/  IMAD.MOV.U32 R13, RZ, RZ, R10 ;  /* 0x000000ffff0d7224 */ /* 0x000fe400078e000a */
[----:B------:R-:W-:Y:S02]  /*14e90*/  IMAD.MOV R10, RZ, RZ, -R180 ;  /* 0x000000ffff0a7224 */ /* 0x000fe400078e0ab4 */
[----:B------:R-:W-:Y:S01]  /*14ea0*/  @!P4 IMAD.MOV R11, RZ, RZ, -R11 ;  /* 0x000000ffff0bc224 */ /* 0x000fe200078e0a0b */
[C---:B------:R-:W-:Y:S01]  /*14eb0*/  ISETP.GT.U32.AND P4, PT, R2.reuse, R184, PT ;  /* 0x000000b80200720c */ /* 0x040fe20003f84070 */
[C---:B------:R-:W-:Y:S02]  /*14ec0*/  IMAD R178, R2.reuse, R181, R178 ;  /* 0x000000b502b27224 */ /* 0x040fe400078e02b2 */
[----:B------:R-:W-:-:S02]  /*14ed0*/  IMAD R183, R2, R10, R183 ;  /* 0x0000000a02b77224 */ /* 0x000fc400078e02b7 */
[----:B------:R-:W-:Y:S01]  /*14ee0*/  @!P2 IMAD.MOV R13, RZ, RZ, -R13 ;  /* 0x000000ffff0da224 */ /* 0x000fe200078e0a0d */
[C---:B------:R-:W-:Y:S01]  /*14ef0*/  ISETP.GT.U32.AND P2, PT, R2.reuse, R178, PT ;  /* 0x000000b20200720c */ /* 0x040fe20003f44070 */
[--C-:B------:R-:W-:Y:S01]  /*14f00*/  @!P6 IMAD.IADD R177, R177, 0x1, -R2.reuse ;  /* 0x00000001b1b1e824 */ /* 0x100fe200078e0a02 */
[----:B------:R-:W-:Y:S01]  /*14f10*/  ISETP.GT.U32.AND P6, PT, R2, R183, PT ;  /* 0x000000b70200720c */ /* 0x000fe20003fc4070 */
[----:B0-----:R-:W-:Y:S01]  /*14f20*/  IMAD.MOV.U32 R12, RZ, RZ, R179 ;  /* 0x000000ffff0c7224 */ /* 0x001fe200078e00b3 */
[----:B------:R-:W-:Y:S01]  /*14f30*/  STL [R1+0x290], R13 ;  /* 0x0002900d01007387 */ /* 0x000fe20000100800 */
[----:B------:R-:W-:Y:S01]  /*14f40*/  @!P3 IMAD.IADD R3, R3, 0x1, -R2 ;  /* 0x000000010303b824 */ /* 0x000fe200078e0a02 */
[----:B------:R-:W-:Y:S01]  /*14f50*/  ISETP.GE.AND P3, PT, R7, RZ, PT ;  /* 0x000000ff0700720c */ /* 0x000fe20003f66270 */
[----:B------:R-:W-:Y:S01]  /*14f60*/  @!P0 IMAD.MOV R12, RZ, RZ, -R12 ;  /* 0x000000ffff0c8224 */ /* 0x000fe200078e0a0c */
[----:B------:R-:W-:Y:S01]  /*14f70*/  ISETP.GE.AND P0, PT, R8, RZ, PT ;  /* 0x000000ff0800720c */ /* 0x000fe20003f06270 */
[----:B------:R-:W-:-:S02]  /*14f80*/  @!P4 IMAD.IADD R184, R184, 0x1, -R2 ;  /* 0x00000001b8b8c824 */ /* 0x000fc400078e0a02 */
[----:B------:R-:W-:Y:S01]  /*14f90*/  VIADD R7, R0, 0x65 ;  /* 0x0000006500077836 */ /* 0x000fe20000000000 */
[----:B------:R-:W-:Y:S01]  /*14fa0*/  STL [R1+0x29c], R12 ;  /* 0x00029c0c01007387 */ /* 0x000fe20000100800 */
[----:B------:R-:W-:Y:S01]  /*14fb0*/  IMAD.MOV.U32 R8, RZ, RZ, R3 ;  /* 0x000000ffff087224 */ /* 0x000fe200078e0003 */
[----:B------:R-:W-:Y:S01]  /*14fc0*/  ISETP.GT.U32.AND P4, PT, R2, R184, PT ;  /* 0x000000b80200720c */ /* 0x000fe20003f84070 */
[----:B------:R-:W-:Y:S01]  /*14fd0*/  @!P2 IMAD.IADD R178, R178, 0x1, -R2 ;  /* 0x00000001b2b2a824 */ /* 0x000fe200078e0a02 */
[----:B------:R-:W-:Y:S01]  /*14fe0*/  ISETP.GE.AND P2, PT, R6, RZ, PT ;  /* 0x000000ff0600720c */ /* 0x000fe20003f46270 */
[----:B------:R-:W-:Y:S01]  /*14ff0*/  @!P5 IMAD.MOV R8, RZ, RZ, -R8 ;  /* 0x000000ffff08d224 */ /* 0x000fe200078e0a08 */
[----:B------:R-:W-:Y:S01]  /*15000*/  IABS R6, R7 ;  /* 0x0000000700067213 */ /* 0x000fe20000000000 */
[--C-:B------:R-:W-:Y:S01]  /*15010*/  @!P6 IMAD.IADD R183, R183, 0x1, -R2.reuse ;  /* 0x00000001b7b7e824 */ /* 0x100fe200078e0a02 */
[----:B------:R0:W-:Y:S01]  /*15020*/  STL [R1+0x2a0], R11 ;  /* 0x0002a00b01007387 */ /* 0x0001e20000100800 */
[----:B------:R-:W-:Y:S01]  /*15030*/  VIADD R4, R0, 0x66 ;  /* 0x0000006600047836 */ /* 0x000fe20000000000 */
[----:B------:R-:W-:Y:S01]  /*15040*/  ISETP.GT.U32.AND P5, PT, R2, R178, PT ;  /* 0x000000b20200720c */ /* 0x000fe20003fa4070 */
[----:B------:R-:W-:Y:S01]  /*15050*/  VIADD R3, R0, 0x63 ;  /* 0x0000006300037836 */ /* 0x000fe20000000000 */
[----:B------:R1:W-:Y:S01]  /*15060*/  STL [R1+0x2a4], R8 ;  /* 0x0002a40801007387 */ /* 0x0003e20000100800 */
[----:B------:R-:W-:Y:S01]  /*15070*/  ISETP.GT.U32.AND P6, PT, R2, R183, PT ;  /* 0x000000b70200720c */ /* 0x000fe20003fc4070 */
[----:B------:R-:W-:Y:S01]  /*15080*/  @!P1 IMAD.MOV R177, RZ, RZ, -R177 ;  /* 0x000000ffffb19224 */ /* 0x000fe200078e0ab1 */
[----:B------:R-:W-:Y:S01]  /*15090*/  IABS R180, R4 ;  /* 0x0000000400b47213 */ /* 0x000fe20000000000 */
[----:B------:R-:W-:Y:S01]  /*150a0*/  @!P4 IMAD.IADD R184, R184, 0x1, -R2 ;  /* 0x00000001b8b8c824 */ /* 0x000fe200078e0a02 */
[----:B------:R-:W-:Y:S01]  /*150b0*/  ISETP.GE.AND P4, PT, R4, RZ, PT ;  /* 0x000000ff0400720c */ /* 0x000fe20003f86270 */
[----:B0-----:R-:W-:-:S02]  /*150c0*/  VIADD R11, R0, 0x64 ;  /* 0x00000064000b7836 */ /* 0x001fc40000000000 */
[----:B------:R-:W-:-:S03]  /*150d0*/  IMAD.HI.U32 R10, R9, R180, RZ ;  /* 0x000000b4090a7227 */ /* 0x000fc600078e00ff */
[----:B------:R-:W-:Y:S01]  /*150e0*/  IABS R181, R11 ;  /* 0x0000000b00b57213 */ /* 0x000fe20000000000 */
[----:B-1----:R-:W-:-:S04]  /*150f0*/  IMAD.HI.U32 R8, R9, R6, RZ ;  /* 0x0000000609087227 */ /* 0x002fc800078e00ff */
[----:B------:R-:W-:Y:S02]  /*15100*/  IMAD.MOV R8, RZ, RZ, -R8 ;  /* 0x000000ffff087224 */ /* 0x000fe400078e0a08 */
[----:B------:R-:W-:Y:S02]  /*15110*/  IMAD.MOV R10, RZ, RZ, -R10 ;  /* 0x000000ffff0a7224 */ /* 0x000fe400078e0a0a */
[C---:B------:R-:W-:Y:S02]  /*15120*/  IMAD R4, R2.reuse, R8, R6 ;  /* 0x0000000802047224 */ /* 0x040fe400078e0206 */
[----:B------:R-:W-:Y:S02]  /*15130*/  @!P6 IMAD.IADD R183, R183, 0x1, -R2 ;  /* 0x00000001b7b7e824 */ /* 0x000fe400078e0a02 */
[C---:B------:R-:W-:Y:S01]  /*15140*/  IMAD R180, R2.reuse, R10, R180 ;  /* 0x0000000a02b47224 */ /* 0x040fe200078e02b4 */
[----:B------:R-:W-:Y:S01]  /*15150*/  ISETP.GT.U32.AND P6, PT, R2, R4, PT ;  /* 0x000000040200720c */ /* 0x000fe20003fc4070 */
[----:B------:R-:W-:Y:S01]  /*15160*/  @!P5 IMAD.IADD R178, R178, 0x1, -R2 ;  /* 0x00000001b2b2d824 */ /* 0x000fe200078e0a02 */
[----:B------:R-:W-:Y:S01]  /*15170*/  IABS R10, R3 ;  /* 0x00000003000a7213 */ /* 0x000fe20000000000 */
[----:B------:R-:W-:Y:S01]  /*15180*/  VIADD R8, R0, 0x62 ;  /* 0x0000006200087836 */ /* 0x000fe20000000000 */
[----:B------:R-:W-:Y:S01]  /*15190*/  ISETP.GT.U32.AND P5, PT, R2, R180, PT ;  /* 0x000000b40200720c */ /* 0x000fe20003fa4070 */
[----:B------:R-:W-:-:S03]  /*151a0*/  IMAD.HI.U32 R182, R9, R181, RZ ;  /* 0x000000b509b67227 */ /* 0x000fc600078e00ff */
[----:B------:R-:W-:Y:S01]  /*151b0*/  IABS R179, R8 ;  /* 0x0000000800b37213 */ /* 0x000fe20000000000 */
[----:B------:R-:W-:Y:S02]  /*151c0*/  IMAD.MOV R182, RZ, RZ, -R182 ;  /* 0x000000ffffb67224 */ /* 0x000fe400078e0ab6 */
[----:B------:R-:W-:Y:S02]  /*151d0*/  @!P0 IMAD.MOV R178, RZ, RZ, -R178 ;  /* 0x000000ffffb28224 */ /* 0x000fe400078e0ab2 */
[--C-:B------:R-:W-:Y:S02]  /*151e0*/  @!P6 IMAD.IADD R4, R4, 0x1, -R2.reuse ;  /* 0x000000010404e824 */ /* 0x100fe400078e0a02 */
[----:B------:R-:W-:Y:S02]  /*151f0*/  IMAD R181, R2, R182, R181 ;  /* 0x000000b602b57224 */ /* 0x000fe400078e02b5 */
[----:B------:R-:W-:Y:S01]  /*15200*/  @!P5 IMAD.IADD R180, R180, 0x1, -R2 ;  /* 0x00000001b4b4d824 */ /* 0x000fe200078e0a02 */
[C---:B------:R-:W-:Y:S01]  /*15210*/  ISETP.GT.U32.AND P0, PT, R2.reuse, R4, PT ;  /* 0x000000040200720c */ /* 0x040fe20003f04070 */
[----:B------:R-:W-:Y:S01]  /*15220*/  IMAD.HI.U32 R182, R9, R179, RZ ;  /* 0x000000b309b67227 */ /* 0x000fe200078e00ff */
[----:B------:R-:W-:-:S02]  /*15230*/  ISETP.GT.U32.AND P6, PT, R2, R181, PT ;  /* 0x000000b50200720c */ /* 0x000fc40003fc4070 */
[----:B------:R-:W-:Y:S01]  /*15240*/  ISETP.GT.U32.AND P1, PT, R2, R180, PT ;  /* 0x000000b40200720c */ /* 0x000fe20003f24070 */
[----:B------:R-:W-:Y:S01]  /*15250*/  IMAD.MOV.U32 R13, RZ, RZ, R184 ;  /* 0x000000ffff0d7224 */ /* 0x000fe200078e00b8 */
[----:B------:R-:W-:Y:S01]  /*15260*/  ISETP.GE.AND P5, PT, R7, RZ, PT ;  /* 0x000000ff0700720c */ /* 0x000fe20003fa6270 */
[----:B------:R-:W-:Y:S02]  /*15270*/  IMAD.MOV R182, RZ, RZ, -R182 ;  /* 0x000000ffffb67224 */ /* 0x000fe400078e0ab6 */
[----:B------:R-:W-:-:S04]  /*15280*/  IMAD.HI.U32 R6, R9, R10, RZ ;  /* 0x0000000a09067227 */ /* 0x000fc800078e00ff */
[----:B------:R-:W-:Y:S01]  /*15290*/  @!P3 IMAD.MOV R13, RZ, RZ, -R13 ;  /* 0x000000ffff0db224 */ /* 0x000fe200078e0a0d */
[----:B------:R-:W-:Y:S01]  /*152a0*/  ISETP.GE.AND P3, PT, R11, RZ, PT ;  /* 0x000000ff0b00720c */ /* 0x000fe20003f66270 */
[----:B------:R-:W-:Y:S02]  /*152b0*/  IMAD R11, R2, R182, R179 ;  /* 0x000000b6020b7224 */ /* 0x000fe400078e02b3 */
[----:B------:R-:W-:Y:S01]  /*152c0*/  IMAD.MOV R6, RZ, RZ, -R6 ;  /* 0x000000ffff067224 */ /* 0x000fe200078e0a06 */
[----:B------:R-:W-:Y:S01]  /*152d0*/  STL [R1+0x1d4], R13 ;  /* 0x0001d40d01007387 */ /* 0x000fe20000100800 */
[----:B------:R-:W-:Y:S02]  /*152e0*/  IMAD.MOV.U32 R12, RZ, RZ, R183 ;  /* 0x000000ffff0c7224 */ /* 0x000fe400078e00b7 */
[----:B------:R-:W-:Y:S01]  /*152f0*/  @!P0 IMAD.IADD R4, R4, 0x1, -R2 ;  /* 0x0000000104048824 */ /* 0x000fe200078e0a02 */
[C---:B------:R-:W-:Y:S01]  /*15300*/  ISETP.GT.U32.AND P0, PT, R2.reuse, R11, PT ;  /* 0x0000000b0200720c */ /* 0x040fe20003f04070 */
[----:B------:R-:W-:-:S02]  /*15310*/  IMAD R10, R2, R6, R10 ;  /* 0x00000006020a7224 */ /* 0x000fc400078e020a */
[----:B------:R-:W-:Y:S02]  /*15320*/  @!P2 IMAD.MOV R12, RZ, RZ, -R12 ;  /* 0x000000ffff0ca224 */ /* 0x000fe400078e0a0c */
[--C-:B------:R-:W-:Y:S01]  /*15330*/  @!P1 IMAD.IADD R180, R180, 0x1, -R2.reuse ;  /* 0x00000001b4b49824 */ /* 0x100fe200078e0a02 */
[----:B------:R-:W-:Y:S01]  /*15340*/  ISETP.GT.U32.AND P2, PT, R2, R10, PT ;  /* 0x0000000a0200720c */ /* 0x000fe20003f44070 */
[C---:B------:R-:W-:Y:S01]  /*15350*/  VIADD R7, R0.reuse, 0x61 ;  /* 0x0000006100077836 */ /* 0x040fe20000000000 */
[----:B------:R0:W-:Y:S01]  /*15360*/  STL [R1+0x26c], R12 ;  /* 0x00026c0c01007387 */ /* 0x0001e20000100800 */
[----:B------:R-:W-:Y:S01]  /*15370*/  ISETP.GE.AND P1, PT, R3, RZ, PT ;  /* 0x000000ff0300720c */ /* 0x000fe20003f26270 */
[----:B------:R-:W-:Y:S02]  /*15380*/  VIADD R3, R0, 0x60 ;  /* 0x0000006000037836 */ /* 0x000fe40000000000 */
[--C-:B------:R-:W-:Y:S01]  /*15390*/  @!P6 IMAD.IADD R181, R181, 0x1, -R2.reuse ;  /* 0x00000001b5b5e824 */ /* 0x100fe200078e0a02 */
[----:B------:R-:W-:Y:S01]  /*153a0*/  IABS R6, R7 ;  /* 0x0000000700067213 */ /* 0x000fe20000000000 */
[----:B------:R-:W-:Y:S01]  /*153b0*/  @!P0 IMAD.IADD R11, R11, 0x1, -R2 ;  /* 0x000000010b0b8824 */ /* 0x000fe200078e0a02 */
[----:B------:R-:W-:Y:S01]  /*153c0*/  ISETP.GE.AND P6, PT, R8, RZ, PT ;  /* 0x000000ff0800720c */ /* 0x000fe20003fc6270 */
[----:B------:R-:W-:-:S02]  /*153d0*/  VIADD R8, R0, 0x5f ;  /* 0x0000005f00087836 */ /* 0x000fc40000000000 */
[----:B0-----:R-:W-:Y:S01]  /*153e0*/  IMAD.MOV.U32 R12, RZ, RZ, R180 ;  /* 0x000000ffff0c7224 */ /* 0x001fe200078e00b4 */
[----:B------:R-:W-:Y:S01]  /*153f0*/  IABS R180, R3 ;  /* 0x0000000300b47213 */ /* 0x000fe20000000000 */
[----:B------:R-:W-:Y:S01]  /*15400*/  @!P2 IMAD.IADD R10, R10, 0x1, -R2 ;  /* 0x000000010a0aa824 */ /* 0x000fe200078e0a02 */
[C---:B------:R-:W-:Y:S01]  /*15410*/  ISETP.GT.U32.AND P0, PT, R2.reuse, R11, PT ;  /* 0x0000000b0200720c */ /* 0x040fe20003f04070 */
[----:B------:R-:W-:Y:S01]  /*15420*/  @!P4 IMAD.MOV R12, RZ, RZ, -R12 ;  /* 0x000000ffff0cc224 */ /* 0x000fe200078e0a0c */
[C---:B------:R-:W-:Y:S01]  /*15430*/  ISETP.GT.U32.AND P2, PT, R2.reuse, R181, PT ;  /* 0x000000b50200720c */ /* 0x040fe20003f44070 */
[----:B------:R-:W-:Y:S01]  /*15440*/  IMAD.HI.U32 R179, R9, R6, RZ ;  /* 0x0000000609b37227 */ /* 0x000fe200078e00ff */
[----:B------:R-:W-:Y:S02]  /*15450*/  ISETP.GT.U32.AND P4, PT, R2, R10, PT ;  /* 0x0000000a0200720c */ /* 0x000fe40003f84070 */
[----:B------:R0:W-:Y:S01]  /*15460*/  STL [R1+0x270], R12 ;  /* 0x0002700c01007387 */ /* 0x0001e20000100800 */
[----:B------:R-:W-:-:S02]  /*15470*/  IMAD.MOV R179, RZ, RZ, -R179 ;  /* 0x000000ffffb37224 */ /* 0x000fc400078e0ab3 */
[----:B------:R-:W-:-:S04]  /*15480*/  IMAD.HI.U32 R189, R9, R188, RZ ;  /* 0x000000bc09bd7227 */ /* 0x000fc800078e00ff */
[----:B------:R-:W-:Y:S01]  /*15490*/  IMAD R6, R2, R179, R6 ;  /* 0x000000b302067224 */ /* 0x000fe200078e0206 */
[----:B------:R-:W-:Y:S01]  /*154a0*/  IABS R179, R8 ;  /* 0x0000000800b37213 */ /* 0x000fe20000000000 */
[----:B------:R-:W-:Y:S02]  /*154b0*/  @!P0 IMAD.IADD R11, R11, 0x1, -R2 ;  /* 0x000000010b0b8824 */ /* 0x000fe400078e0a02 */
[----:B0-----:R-:W-:Y:S02]  /*154c0*/  IMAD.MOV.U32 R12, RZ, RZ, R4 ;  /* 0x000000ffff0c7224 */ /* 0x001fe400078e0004 */
[----:B------:R-:W-:-:S04]  /*154d0*/  IMAD.HI.U32 R4, R9, R180, RZ ;  /* 0x000000b409047227 */ /* 0x000fc800078e00ff */
[----:B------:R-:W-:Y:S02]  /*154e0*/  IMAD.MOV R4, RZ, RZ, -R4 ;  /* 0x000000ffff047224 */ /* 0x000fe400078e0a04 */
[----:B------:R-:W-:Y:S01]  /*154f0*/  @!P5 IMAD.MOV R12, RZ, RZ, -R12 ;  /* 0x000000ffff0cd224 */ /* 0x000fe200078e0a0c */
[----:B------:R-:W-:Y:S01]  /*15500*/  ISETP.GE.AND P5, PT, R7, RZ, PT ;  /* 0x000000ff0700720c */ /* 0x000fe20003fa6270 */
[C---:B------:R-:W-:Y:S02]  /*15510*/  IMAD R180, R2.reuse, R4, R180 ;  /* 0x0000000402b47224 */ /* 0x040fe400078e02b4 */
[--C-:B------:R-:W-:Y:S01]  /*15520*/  @!P2 IMAD.IADD R181, R181, 0x1, -R2.reuse ;  /* 0x00000001b5b5a824 */ /* 0x100fe200078e0a02 */
[C---:B------:R-:W-:Y:S01]  /*15530*/  ISETP.GT.U32.AND P2, PT, R2.reuse, R6, PT ;  /* 0x000000060200720c */ /* 0x040fe20003f44070 */
[----:B------:R0:W-:Y:S01]  /*15540*/  STL [R1+0x27c], R12 ;  /* 0x00027c0c01007387 */ /* 0x0001e20000100800 */
[----:B------:R-:W-:Y:S01]  /*15550*/  ISETP.GT.U32.AND P0, PT, R2, R180, PT ;  /* 0x000000b40200720c */ /* 0x000fe20003f04070 */
[----:B------:R-:W-:Y:S01]  /*15560*/  @!P4 IMAD.IADD R10, R10, 0x1, -R2 ;  /* 0x000000010a0ac824 */ /* 0x000fe200078e0a02 */
[----:B------:R-:W-:Y:S01]  /*15570*/  ISETP.GE.AND P4, PT, R3, RZ, PT ;  /* 0x000000ff0300720c */ /* 0x000fe20003f86270 */
[----:B------:R-:W-:-:S02]  /*15580*/  VIADD R3, R0, 0x5e ;  /* 0x0000005e00037836 */ /* 0x000fc40000000000 */
[----:B------:R-:W-:-:S03]  /*15590*/  IMAD.HI.U32 R183, R9, R179, RZ ;  /* 0x000000b309b77227 */ /* 0x000fc600078e00ff */
[----:B------:R-:W-:Y:S01]  /*155a0*/  IABS R7, R3 ;  /* 0x0000000300077213 */ /* 0x000fe20000000000 */
[----:B0-----:R-:W-:Y:S02]  /*155b0*/  IMAD.MOV.U32 R12, RZ, RZ, R181 ;  /* 0x000000ffff0c7224 */ /* 0x001fe400078e00b5 */
        /* <DEDUP_REMOVED lines=12> */
[----:B------:R-:W-:Y:S02]  /*15680*/  IMAD.MOV R8, RZ, RZ, -R8 ;  /* 0x000000ffff087224 */ /* 0x000fe400078e0a08 */
[----:B0-----:R-:W-:Y:S02]  /*15690*/  IMAD.MOV.U32 R12, RZ, RZ, R10 ;  /* 0x000000ffff0c7224 */ /* 0x001fe400078e000a */
[C---:B------:R-:W-:Y:S02]  /*156a0*/  IMAD R7, R2.reuse, R8, R7 ;  /* 0x0000000802077224 */ /* 0x040fe400078e0207 */
[----:B------:R-:W-:Y:S01]  /*156b0*/  @!P1 IMAD.MOV R12, RZ, RZ, -R12 ;  /* 0x000000ffff0c9224 */ /* 0x000fe200078e0a0c */
[----:B------:R-:W-:Y:S01]  /*156c0*/  ISETP.GT.U32.AND P1, PT, R2, R179, PT ;  /* 0x000000b30200720c */ /* 0x000fe20003f24070 */
[----:B------:R-:W-:-:S03]  /*156d0*/  IMAD.HI.U32 R10, R9, R182, RZ ;  /* 0x000000b6090a7227 */ /* 0x000fc600078e00ff */
[----:B------:R0:W-:Y:S01]  /*156e0*/  STL [R1+0x23c], R12 ;  /* 0x00023c0c01007387 */ /* 0x0001e20000100800 */
[----:B------:R-:W-:Y:S01]  /*156f0*/  @!P0 IMAD.IADD R180, R180, 0x1, -R2 ;  /* 0x00000001b4b48824 */ /* 0x000fe200078e0a02 */
[----:B------:R-:W-:Y:S01]  /*15700*/  ISETP.GT.U32.AND P0, PT, R2, R7, PT ;  /* 0x000000070200720c */ /* 0x000fe20003f04070 */
[----:B------:R-:W-:Y:S02]  /*15710*/  IMAD.MOV R10, RZ, RZ, -R10 ;  /* 0x000000ffff0a7224 */ /* 0x000fe400078e0a0a */
[----:B------:R-:W-:Y:S01]  /*15720*/  @!P3 IMAD.IADD R6, R6, 0x1, -R2 ;  /* 0x000000010606b824 */ /* 0x000fe200078e0a02 */
[----:B------:R-:W-:Y:S01]  /*15730*/  ISETP.GE.AND P3, PT, R4, RZ, PT ;  /* 0x000000ff0400720c */ /* 0x000fe20003f66270 */
[----:B------:R-:W-:Y:S02]  /*15740*/  IMAD R182, R2, R10, R182 ;  /* 0x0000000a02b67224 */ /* 0x000fe400078e02b6 */
[----:B------:R-:W-:Y:S02]  /*15750*/  @!P1 IMAD.IADD R179, R179, 0x1, -R2 ;  /* 0x00000001b3b39824 */ /* 0x000fe400078e0a02 */
[----:B------:R-:W-:-:S02]  /*15760*/  IMAD.MOV.U32 R13, RZ, RZ, R6 ;  /* 0x000000ffff0d7224 */ /* 0x000fc400078e0006 */
[----:B------:R-:W-:Y:S01]  /*15770*/  @!P6 IMAD.MOV R11, RZ, RZ, -R11 ;  /* 0x000000ffff0be224 */ /* 0x000fe200078e0a0b */
[C---:B------:R-:W-:Y:S01]  /*15780*/  ISETP.GT.U32.AND P1, PT, R2.reuse, R179, PT ;  /* 0x000000b30200720c */ /* 0x040fe20003f24070 */
[----:B------:R-:W-:Y:S01]  /*15790*/  @!P5 IMAD.MOV R13, RZ, RZ, -R13 ;  /* 0x000000ffff0dd224 */ /* 0x000fe200078e0a0d */
[----:B------:R-:W-:Y:S01]  /*157a0*/  ISETP.GT.U32.AND P5, PT, R2, R182, PT ;  /* 0x000000b60200720c */ /* 0x000fe20003fa4070 */
[----:B------:R-:W-:Y:S01]  /*157b0*/  @!P0 IMAD.IADD R7, R7, 0x1, -R2 ;  /* 0x0000000107078824 */ /* 0x000fe200078e0a02 */
[----:B------:R1:W-:Y:S01]  /*157c0*/  STL [R1+0x240], R11 ;  /* 0x0002400b01007387 */ /* 0x0003e20000100800 */
[----:B0-----:R-:W-:Y:S01]  /*157d0*/  IMAD.MOV.U32 R12, RZ, RZ, R180 ;  /* 0x000000ffff0c7224 */ /* 0x001fe200078e00b4 */
[----:B------:R-:W-:Y:S01]  /*157e0*/  ISETP.GE.AND P6, PT, R3, RZ, PT ;  /* 0x000000ff0300720c */ /* 0x000fe20003fc6270 */
[----:B------:R-:W-:Y:S01]  /*157f0*/  VIADD R10, R0, 0x5b ;  /* 0x0000005b000a7836 */ /* 0x000fe20000000000 */
[----:B------:R-:W-:Y:S01]  /*15800*/  ISETP.GT.U32.AND P0, PT, R2, R7, PT ;  /* 0x000000070200720c */ /* 0x000fe20003f04070 */
[----:B------:R-:W-:Y:S01]  /*15810*/  @!P4 IMAD.MOV R12, RZ, RZ, -R12 ;  /* 0x000000ffff0cc224 */ /* 0x000fe200078e0a0c */
[----:B------:R-:W-:Y:S01]  /*15820*/  STL [R1+0x260], R13 ;  /* 0x0002600d01007387 */ /* 0x000fe20000100800 */
[C---:B------:R-:W-:Y:S01]  /*15830*/  VIADD R4, R0.reuse, 0x5a ;  /* 0x0000005a00047836 */ /* 0x040fe20000000000 */
[----:B------:R-:W-:Y:S01]  /*15840*/  IABS R8, R10 ;  /* 0x0000000a00087213 */ /* 0x000fe20000000000 */
[--C-:B------:R-:W-:Y:S01]  /*15850*/  @!P1 IMAD.IADD R179, R179, 0x1, -R2.reuse ;  /* 0x00000001b3b39824 */ /* 0x100fe200078e0a02 */
[----:B------:R0:W-:Y:S01]  /*15860*/  STL [R1+0x25c], R12 ;  /* 0x00025c0c01007387 */ /* 0x0001e20000100800 */
[----:B-1----:R-:W-:Y:S01]  /*15870*/  VIADD R11, R0, 0x5c ;  /* 0x0000005c000b7836 */ /* 0x002fe20000000000 */
[----:B------:R-:W-:Y:S01]  /*15880*/  ISETP.GE.AND P1, PT, R10, RZ, PT ;  /* 0x000000ff0a00720c */ /* 0x000fe20003f26270 */
[----:B------:R-:W-:Y:S01]  /*15890*/  @!P5 IMAD.IADD R182, R182, 0x1, -R2 ;  /* 0x00000001b6b6d824 */ /* 0x000fe200078e0a02 */
[----:B------:R-:W-:Y:S01]  /*158a0*/  IABS R6, R4 ;  /* 0x0000000400067213 */ /* 0x000fe20000000000 */
[----:B------:R-:W-:Y:S01]  /*158b0*/  IMAD.HI.U32 R10, R9, R8, RZ ;  /* 0x00000008090a7227 */ /* 0x000fe200078e00ff */
[----:B------:R-:W-:-:S02]  /*158c0*/  IABS R3, R11 ;  /* 0x0000000b00037213 */ /* 0x000fc40000000000 */
[----:B------:R-:W-:Y:S01]  /*158d0*/  ISETP.GT.U32.AND P5, PT, R2, R182, PT ;  /* 0x000000b60200720c */ /* 0x000fe20003fa4070 */
[----:B------:R-:W-:Y:S01]  /*158e0*/  IMAD.MOV R10, RZ, RZ, -R10 ;  /* 0x000000ffff0a7224 */ /* 0x000fe200078e0a0a */
[----:B------:R-:W-:Y:S01]  /*158f0*/  ISETP.GE.AND P4, PT, R11, RZ, PT ;  /* 0x000000ff0b00720c */ /* 0x000fe20003f86270 */
[----:B0-----:R-:W-:Y:S02]  /*15900*/  IMAD.MOV.U32 R12, RZ, RZ, R179 ;  /* 0x000000ffff0c7224 */ /* 0x001fe400078e00b3 */
[----:B------:R-:W-:-:S04]  /*15910*/  IMAD.HI.U32 R180, R9, R3, RZ ;  /* 0x0000000309b47227 */ /* 0x000fc800078e00ff */
[----:B------:R-:W-:Y:S01]  /*15920*/  @!P2 IMAD.MOV R12, RZ, RZ, -R12 ;  /* 0x000000ffff0ca224 */ /* 0x000fe200078e0a0c */
[----:B------:R-:W-:Y:S01]  /*15930*/  ISETP.GE.AND P2, PT, R4, RZ, PT ;  /* 0x000000ff0400720c */ /* 0x000fe20003f46270 */
[----:B------:R-:W-:Y:S02]  /*15940*/  IMAD.MOV R180, RZ, RZ, -R180 ;  /* 0x000000ffffb47224 */ /* 0x000fe400078e0ab4 */
[----:B------:R-:W-:Y:S01]  /*15950*/  @!P0 IMAD.IADD R7, R7, 0x1, -R2 ;  /* 0x0000000107078824 */ /* 0x000fe200078e0a02 */
[----:B------:R0:W-:Y:S01]  /*15960*/  STL [R1+0x248], R12 ;  /* 0x0002480c01007387 */ /* 0x0001e20000100800 */
[C---:B------:R-:W-:Y:S02]  /*15970*/  IMAD R3, R2.reuse, R180, R3 ;  /* 0x000000b402037224 */ /* 0x040fe400078e0203 */
        /* <DEDUP_REMOVED lines=9> */
[----:B------:R-:W-:Y:S01]  /*15a10*/  VIADD R11, R0, 0x59 ;  /* 0x00000059000b7836 */ /* 0x000fe20000000000 */
[----:B------:R0:W-:Y:S01]  /*15a20*/  STL [R1+0x24c], R12 ;  /* 0x00024c0c01007387 */ /* 0x0001e20000100800 */
[----:B------:R-:W-:-:S02]  /*15a30*/  @!P0 IMAD.IADD R3, R3, 0x1, -R2 ;  /* 0x0000000103038824 */ /* 0x000fc400078e0a02 */
[C---:B------:R-:W-:Y:S01]  /*15a40*/  VIADD R10, R0.reuse, 0x56 ;  /* 0x00000056000a7836 */ /* 0x040fe20000000000 */
[----:B------:R-:W-:Y:S01]  /*15a50*/  ISETP.GE.AND P5, PT, R11, RZ, PT ;  /* 0x000000ff0b00720c */ /* 0x000fe20003fa6270 */
[----:B------:R-:W-:Y:S01]  /*15a60*/  VIADD R7, R0, 0x58 ;  /* 0x0000005800077836 */ /* 0x000fe20000000000 */
[----:B------:R-:W-:Y:S01]  /*15a70*/  ISETP.GT.U32.AND P0, PT, R2, R3, PT ;  /* 0x000000030200720c */ /* 0x000fe20003f04070 */
        /* <DEDUP_REMOVED lines=10> */
[C---:B------:R-:W-:Y:S01]  /*15b20*/  ISETP.GT.U32.AND P3, PT, R2.reuse, R6, PT ;  /* 0x000000060200720c */ /* 0x040fe20003f64070 */
[----:B------:R-:W-:Y:S02]  /*15b30*/  IMAD.MOV R182, RZ, RZ, -R182 ;  /* 0x000000ffffb67224 */ /* 0x000fe400078e0ab6 */
[--C-:B------:R-:W-:Y:S01]  /*15b40*/  @!P0 IMAD.IADD R3, R3, 0x1, -R2.reuse ;  /* 0x0000000103038824 */ /* 0x100fe200078e0a02 */
[----:B------:R0:W-:Y:S01]  /*15b50*/  STL [R1+0x244], R12 ;  /* 0x0002440c01007387 */ /* 0x0001e20000100800 */
[----:B------:R-:W-:Y:S01]  /*15b60*/  IMAD R11, R2, R182, R11 ;  /* 0x000000b6020b7224 */ /* 0x000fe200078e020b */
[----:B------:R-:W-:Y:S01]  /*15b70*/  ISETP.GE.AND P0, PT, R7, RZ, PT ;  /* 0x000000ff0700720c */ /* 0x000fe20003f06270 */
[----:B------:R-:W-:Y:S02]  /*15b80*/  IMAD.MOV.U32 R13, RZ, RZ, R3 ;  /* 0x000000ffff0d7224 */ /* 0x000fe400078e0003 */
[----:B------:R-:W-:Y:S01]  /*15b90*/  @!P6 IMAD.IADD R4, R4, 0x1, -R2 ;  /* 0x000000010404e824 */ /* 0x000fe200078e0a02 */
[----:B------:R-:W-:Y:S01]  /*15ba0*/  ISETP.GT.U32.AND P6, PT, R2, R11, PT ;  /* 0x0000000b0200720c */ /* 0x000fe20003fc4070 */
[----:B------:R-:W-:-:S04]  /*15bb0*/  IMAD.HI.U32 R7, R9, R181, RZ ;  /* 0x000000b509077227 */ /* 0x000fc800078e00ff */
[----:B------:R-:W-:Y:S02]  /*15bc0*/  @!P3 IMAD.IADD R6, R6, 0x1, -R2 ;  /* 0x000000010606b824 */ /* 0x000fe400078e0a02 */
[----:B0-----:R-:W-:Y:S02]  /*15bd0*/  IMAD.MOV.U32 R12, RZ, RZ, R4 ;  /* 0x000000ffff0c7224 */ /* 0x001fe400078e0004 */
[----:B------:R-:W-:Y:S01]  /*15be0*/  @!P4 IMAD.MOV R13, RZ, RZ, -R13 ;  /* 0x000000ffff0dc224 */ /* 0x000fe200078e0a0d */
[----:B------:R-:W-:Y:S01]  /*15bf0*/  ISETP.GT.U32.AND P3, PT, R2, R6, PT ;  /* 0x000000060200720c */ /* 0x000fe20003f64070 */
[----:B------:R-:W-:Y:S01]  /*15c00*/  @!P1 IMAD.MOV R12, RZ, RZ, -R12 ;  /* 0x000000ffff0c9224 */ /* 0x000fe200078e0a0c */
[----:B------:R-:W-:Y:S01]  /*15c10*/  ISETP.GE.AND P1, PT, R8, RZ, PT ;  /* 0x000000ff0800720c */ /* 0x000fe20003f26270 */
[----:B------:R-:W-:Y:S01]  /*15c20*/  IMAD.HI.U32 R183, R9, R179, RZ ;  /* 0x000000b309b77227 */ /* 0x000fe200078e00ff */
[----:B------:R-:W-:Y:S03]  /*15c30*/  STL [R1+0x234], R13 ;  /* 0x0002340d01007387 */ /* 0x000fe60000100800 */
[----:B------:R-:W-:Y:S01]  /*15c40*/  IMAD.MOV R3, RZ, RZ, -R7 ;  /* 0x000000ffff037224 */ /* 0x000fe200078e0a07 */
[----:B------:R0:W-:Y:S01]  /*15c50*/  STL [R1+0x22c], R12 ;  /* 0x00022c0c01007387 */ /* 0x0001e20000100800 */
[----:B------:R-:W-:-:S02]  /*15c60*/  IMAD.MOV R183, RZ, RZ, -R183 ;  /* 0x000000ffffb77224 */ /* 0x000fc400078e0ab7 */
[----:B------:R-:W-:Y:S02]  /*15c70*/  IMAD R3, R2, R3, R181 ;  /* 0x0000000302037224 */ /* 0x000fe400078e02b5 */
[--C-:B------:R-:W-:Y:S02]  /*15c80*/  @!P3 IMAD.IADD R6, R6, 0x1, -R2.reuse ;  /* 0x000000010606b824 */ /* 0x100fe400078e0a02 */
[C---:B------:R-:W-:Y:S02]  /*15c90*/  IMAD R179, R2.reuse, R183, R179 ;  /* 0x000000b702b37224 */ /* 0x040fe400078e02b3 */
[----:B------:R-:W-:Y:S02]  /*15ca0*/  @!P6 IMAD.IADD R11, R11, 0x1, -R2 ;  /* 0x000000010b0be824 */ /* 0x000fe400078e0a02 */
[----:B0-----:R-:W-:Y:S01]  /*15cb0*/  IMAD.MOV.U32 R12, RZ, RZ, R6 ;  /* 0x000000ffff0c7224 */ /* 0x001fe200078e0006 */
[C---:B------:R-:W-:Y:S01]  /*15cc0*/  ISETP.GT.U32.AND P4, PT, R2.reuse, R179, PT ;  /* 0x000000b30200720c */ /* 0x040fe20003f84070 */
[----:B------:R-:W-:Y:S01]  /*15cd0*/  IMAD.HI.U32 R184, R9, R180, RZ ;  /* 0x000000b409b87227 */ /* 0x000fe200078e00ff */
[----:B------:R-:W-:-:S03]  /*15ce0*/  ISETP.GT.U32.AND P6, PT, R2, R11, PT ;  /* 0x0000000b0200720c */ /* 0x000fc60003fc4070 */
[----:B------:R-:W-:Y:S01]  /*15cf0*/  @!P2 IMAD.MOV R12, RZ, RZ, -R12 ;  /* 0x000000ffff0ca224 */ /* 0x000fe200078e0a0c */
[----:B------:R-:W-:Y:S01]  /*15d00*/  ISETP.GT.U32.AND P2, PT, R2, R3, PT ;  /* 0x000000030200720c */ /* 0x000fe20003f44070 */
[----:B------:R-:W-:Y:S02]  /*15d10*/  IMAD.MOV R184, RZ, RZ, -R184 ;  /* 0x000000ffffb87224 */ /* 0x000fe400078e0ab8 */
[----:B------:R-:W-:Y:S01]  /*15d20*/  VIADD R7, R0, 0x54 ;  /* 0x0000005400077836 */ /* 0x000fe20000000000 */
[----:B------:R0:W-:Y:S01]  /*15d30*/  STL [R1+0x224], R12 ;  /* 0x0002240c01007387 */ /* 0x0001e20000100800 */
[----:B------:R-:W-:Y:S02]  /*15d40*/  IMAD R180, R2, R184, R180 ;  /* 0x000000b802b47224 */ /* 0x000fe400078e02b4 */
        /* <DEDUP_REMOVED lines=9> */
[----:B------:R-:W-:-:S02]  /*15de0*/  ISETP.GT.U32.AND P4, PT, R2, R179, PT ;  /* 0x000000b30200720c */ /* 0x000fc40003f84070 */
[----:B------:R-:W-:Y:S01]  /*15df0*/  ISETP.GT.U32.AND P2, PT, R2, R3, PT ;  /* 0x000000030200720c */ /* 0x000fe20003f44070 */
[----:B------:R-:W-:-:S04]  /*15e00*/  IMAD.HI.U32 R183, R9, R182, RZ ;  /* 0x000000b609b77227 */ /* 0x000fc800078e00ff */
[----:B------:R-:W-:Y:S02]  /*15e10*/  IMAD.MOV R10, RZ, RZ, -R10 ;  /* 0x000000ffff0a7224 */ /* 0x000fe400078e0a0a */
[----:B------:R-:W-:Y:S02]  /*15e20*/  VIADD R8, R0, 0x53 ;  /* 0x0000005300087836 */ /* 0x000fe40000000000 */
[----:B------:R-:W-:Y:S02]  /*15e30*/  IMAD.MOV R183, RZ, RZ, -R183 ;  /* 0x000000ffffb77224 */ /* 0x000fe400078e0ab7 */
[----:B------:R-:W-:Y:S01]  /*15e40*/  IMAD R181, R2, R10, R181 ;  /* 0x0000000a02b57224 */ /* 0x000fe200078e02b5 */
[----:B------:R-:W-:Y:S01]  /*15e50*/  IABS R6, R8 ;  /* 0x0000000800067213 */ /* 0x000fe20000000000 */
[----:B------:R-:W-:Y:S02]  /*15e60*/  @!P3 IMAD.IADD R180, R180, 0x1, -R2 ;  /* 0x00000001b4b4b824 */ /* 0x000fe400078e0a02 */
[----:B------:R-:W-:-:S02]  /*15e70*/  IMAD R182, R2, R183, R182 ;  /* 0x000000b702b67224 */ /* 0x000fc400078e02b6 */
[--C-:B------:R-:W-:Y:S01]  /*15e80*/  @!P2 IMAD.IADD R3, R3, 0x1, -R2.reuse ;  /* 0x000000010303a824 */ /* 0x100fe200078e0a02 */
[C---:B------:R-:W-:Y:S01]  /*15e90*/  ISETP.GT.U32.AND P2, PT, R2.reuse, R181, PT ;  /* 0x000000b50200720c */ /* 0x040fe20003f44070 */
[----:B------:R-:W-:Y:S01]  /*15ea0*/  @!P4 IMAD.IADD R179, R179, 0x1, -R2 ;  /* 0x00000001b3b3c824 */ /* 0x000fe200078e0a02 */
[C---:B------:R-:W-:Y:S01]  /*15eb0*/  ISETP.GT.U32.AND P3, PT, R2.reuse, R180, PT ;  /* 0x000000b40200720c */ /* 0x040fe20003f64070 */
[----:B------:R-:W-:Y:S01]  /*15ec0*/  IMAD.MOV.U32 R13, RZ, RZ, R11 ;  /* 0x000000ffff0d7224 */ /* 0x000fe200078e000b */
[----:B------:R-:W-:Y:S01]  /*15ed0*/  ISETP.GT.U32.AND P4, PT, R2, R182, PT ;  /* 0x000000b60200720c */ /* 0x000fe20003f84070 */
[----:B------:R-:W-:-:S04]  /*15ee0*/  IMAD.HI.U32 R11, R9, R6, RZ ;  /* 0x00000006090b7227 */ /* 0x000fc800078e00ff */
[----:B------:R-:W-:Y:S01]  /*15ef0*/  @!P5 IMAD.MOV R13, RZ, RZ, -R13 ;  /* 0x000000ffff0dd224 */ /* 0x000fe200078e0a0d */
[----:B------:R-:W-:Y:S01]  /*15f00*/  ISETP.GE.AND P5, PT, R4, RZ, PT ;  /* 0x000000ff0400720c */ /* 0x000fe20003fa6270 */
[----:B------:R-:W-:Y:S02]  /*15f10*/  IMAD.MOV R11, RZ, RZ, -R11 ;  /* 0x000000ffff0b7224 */ /* 0x000fe400078e0a0b */
[----:B------:R-:W-:Y:S01]  /*15f20*/  VIADD R4, R0, 0x52 ;  /* 0x0000005200047836 */ /* 0x000fe20000000000 */
[----:B------:R1:W-:Y:S01]  /*15f30*/  STL [R1+0x21c], R13 ;  /* 0x00021c0d01007387 */ /* 0x0003e20000100800 */
[----:B------:R-:W-:Y:S02]  /*15f40*/  IMAD R6, R2, R11, R6 ;  /* 0x0000000b02067224 */ /* 0x000fe400078e0206 */
[----:B------:R-:W-:Y:S01]  /*15f50*/  @!P2 IMAD.IADD R181, R181, 0x1, -R2 ;  /* 0x00000001b5b5a824 */ /* 0x000fe200078e0a02 */
[----:B------:R-:W-:Y:S01]  /*15f60*/  IABS R11, R4 ;  /* 0x00000004000b7213 */ /* 0x000fe20000000000 */
[----:B0-----:R-:W-:-:S02]  /*15f70*/  IMAD.MOV.U32 R12, RZ, RZ, R179 ;  /* 0x000000ffff0c7224 */ /* 0x001fc400078e00b3 */
[--C-:B------:R-:W-:Y:S01]  /*15f80*/  @!P3 IMAD.IADD R180, R180, 0x1, -R2.reuse ;  /* 0x00000001b4b4b824 */ /* 0x100fe200078e0a02 */
[----:B------:R-:W-:Y:S01]  /*15f90*/  ISETP.GE.AND P3, PT, R8, RZ, PT ;  /* 0x000000ff0800720c */ /* 0x000fe20003f66270 */
[----:B------:R-:W-:Y:S01]  /*15fa0*/  @!P4 IMAD.IADD R182, R182, 0x1, -R2 ;  /* 0x00000001b6b6c824 */ /* 0x000fe200078e0a02 */
[----:B------:R-:W-:Y:S01]  /*15fb0*/  ISETP.GT.U32.AND P2, PT, R2, R181, PT ;  /* 0x000000b50200720c */ /* 0x000fe20003f44070 */
[----:B------:R-:W-:-:S03]  /*15fc0*/  IMAD.HI.U32 R8, R9, R11, RZ ;  /* 0x0000000b09087227 */ /* 0x000fc600078e00ff */
[----:B------:R-:W-:Y:S01]  /*15fd0*/  ISETP.GT.U32.AND P4, PT, R2, R182, PT ;  /* 0x000000b60200720c */ /* 0x000fe20003f84070 */
[----:B------:R-:W-:Y:S01]  /*15fe0*/  @!P0 IMAD.MOV R12, RZ, RZ, -R12 ;  /* 0x000000ffff0c8224 */ /* 0x000fe200078e0a0c */
[----:B------:R-:W-:Y:S01]  /*15ff0*/  ISETP.GE.AND P0, PT, R7, RZ, PT ;  /* 0x000000ff0700720c */ /* 0x000fe20003f06270 */
[----:B------:R-:W-:Y:S02]  /*16000*/  VIADD R7, R0, 0x51 ;  /* 0x0000005100077836 */ /* 0x000fe40000000000 */
[----:B------:R-:W-:Y:S01]  /*16010*/  IMAD.MOV R8, RZ, RZ, -R8 ;  /* 0x000000ffff087224 */ /* 0x000fe200078e0a08 */
[----:B------:R0:W-:Y:S01]  /*16020*/  STL [R1+0x1f8], R12 ;  /* 0x0001f80c01007387 */ /* 0x0001e20000100800 */
[----:B-1----:R-:W-:Y:S01]  /*16030*/  IMAD.MOV.U32 R13, RZ, RZ, R180 ;  /* 0x000000ffff0d7224 */ /* 0x002fe200078e00b4 */
[----:B------:R-:W-:Y:S01]  /*16040*/  IABS R10, R7 ;  /* 0x00000007000a7213 */ /* 0x000fe20000000000 */
[----:B------:R-:W-:Y:S02]  /*16050*/  IMAD R11, R2, R8, R11 ;  /* 0x00000008020b7224 */ /* 0x000fe400078e020b */
[----:B------:R-:W-:-:S02]  /*16060*/  @!P2 IMAD.IADD R181, R181, 0x1, -R2 ;  /* 0x00000001b5b5a824 */ /* 0x000fc400078e0a02 */
[----:B------:R-:W-:Y:S01]  /*16070*/  @!P1 IMAD.MOV R13, RZ, RZ, -R13 ;  /* 0x000000ffff0d9224 */ /* 0x000fe200078e0a0d */
[----:B------:R-:W-:Y:S01]  /*16080*/  ISETP.GT.U32.AND P2, PT, R2, R11, PT ;  /* 0x0000000b0200720c */ /* 0x000fe20003f44070 */
[----:B------:R-:W-:Y:S01]  /*16090*/  @!P4 IMAD.IADD R182, R182, 0x1, -R2 ;  /* 0x00000001b6b6c824 */ /* 0x000fe200078e0a02 */
[----:B------:R-:W-:Y:S01]  /*160a0*/  ISETP.GT.U32.AND P4, PT, R2, R6, PT ;  /* 0x000000060200720c */ /* 0x000fe20003f84070 */
[----:B0-----:R-:W-:Y:S01]  /*160b0*/  IMAD.MOV.U32 R12, RZ, RZ, R3 ;  /* 0x000000ffff0c7224 */ /* 0x001fe200078e0003 */
[----:B------:R-:W-:Y:S01]  /*160c0*/  ISETP.GE.AND P1, PT, R4, RZ, PT ;  /* 0x000000ff0400720c */ /* 0x000fe20003f26270 */
[----:B------:R-:W-:Y:S01]  /*160d0*/  IMAD.HI.U32 R3, R9, R10, RZ ;  /* 0x0000000a09037227 */ /* 0x000fe200078e00ff */
[----:B------:R0:W-:Y:S03]  /*160e0*/  STL [R1+0x210], R13 ;  /* 0x0002100d01007387 */ /* 0x0001e60000100800 */
[----:B------:R-:W-:-:S02]  /*160f0*/  IMAD.MOV R3, RZ, RZ, -R3 ;  /* 0x000000ffff037224 */ /* 0x000fc400078e0a03 */
[----:B------:R-:W-:Y:S02]  /*16100*/  VIADD R4, R0, 0x50 ;  /* 0x0000005000047836 */ /* 0x000fe40000000000 */
[----:B------:R-:W-:Y:S02]  /*16110*/  IMAD R10, R2, R3, R10 ;  /* 0x00000003020a7224 */ /* 0x000fe400078e020a */
[----:B------:R-:W-:Y:S01]  /*16120*/  @!P2 IMAD.IADD R11, R11, 0x1, -R2 ;  /* 0x000000010b0ba824 */ /* 0x000fe200078e0a02 */
[----:B------:R-:W-:Y:S01]  /*16130*/  IABS R179, R4 ;  /* 0x0000000400b37213 */ /* 0x000fe20000000000 */
[----:B0-----:R-:W-:Y:S02]  /*16140*/  IMAD.MOV.U32 R13, RZ, RZ, R182 ;  /* 0x000000ffff0d7224 */ /* 0x001fe400078e00b6 */
[----:B------:R-:W-:Y:S01]  /*16150*/  @!P4 IMAD.IADD R6, R6, 0x1, -R2 ;  /* 0x000000010606c824 */ /* 0x000fe200078e0a02 */
[C---:B------:R-:W-:Y:S01]  /*16160*/  ISETP.GT.U32.AND P2, PT, R2.reuse, R11, PT ;  /* 0x0000000b0200720c */ /* 0x040fe20003f44070 */
[----:B------:R-:W-:Y:S01]  /*16170*/  @!P5 IMAD.MOV R13, RZ, RZ, -R13 ;  /* 0x000000ffff0dd224 */ /* 0x000fe200078e0a0d */
[C---:B------:R-:W-:Y:S01]  /*16180*/  ISETP.GT.U32.AND P5, PT, R2.reuse, R10, PT ;  /* 0x0000000a0200720c */ /* 0x040fe20003fa4070 */
[----:B------:R-:W-:Y:S01]  /*16190*/  IMAD.HI.U32 R8, R9, R179, RZ ;  /* 0x000000b309087227 */ /* 0x000fe200078e00ff */
[----:B------:R-:W-:-:S03]  /*161a0*/  ISETP.GT.U32.AND P4, PT, R2, R6, PT ;  /* 0x000000060200720c */ /* 0x000fc60003f84070 */
[----:B------:R-:W-:Y:S01]  /*161b0*/  @!P6 IMAD.MOV R12, RZ, RZ, -R12 ;  /* 0x000000ffff0ce224 */ /* 0x000fe200078e0a0c */
[----:B------:R-:W-:Y:S01]  /*161c0*/  ISETP.GE.AND P6, PT, R7, RZ, PT ;  /* 0x000000ff0700720c */ /* 0x000fe20003fc6270 */
[----:B------:R-:W-:Y:S02]  /*161d0*/  VIADD R7, R0, 0x4f ;  /* 0x0000004f00077836 */ /* 0x000fe40000000000 */
[----:B------:R-:W-:Y:S01]  /*161e0*/  IMAD.MOV R8, RZ, RZ, -R8 ;  /* 0x000000ffff087224 */ /* 0x000fe200078e0a08 */
[----:B------:R0:W-:Y:S01]  /*161f0*/  STL [R1+0x214], R12 ;  /* 0x0002140c01007387 */ /* 0x0001e20000100800 */
[--C-:B------:R-:W-:Y:S01]  /*16200*/  @!P2 IMAD.IADD R11, R11, 0x1, -R2.reuse ;  /* 0x000000010b0ba824 */ /* 0x100fe200078e0a02 */
[----:B------:R-:W-:Y:S01]  /*16210*/  IABS R180, R7 ;  /* 0x0000000700b47213 */ /* 0x000fe20000000000 */
[----:B------:R-:W-:Y:S01]  /*16220*/  IMAD R179, R2, R8, R179 ;  /* 0x0000000802b37224 */ /* 0x000fe200078e02b3 */
[----:B------:R-:W-:Y:S01]  /*16230*/  STL [R1+0x1fc], R13 ;  /* 0x0001fc0d01007387 */ /* 0x000fe20000100800 */
[----:B------:R-:W-:-:S02]  /*16240*/  @!P5 IMAD.IADD R10, R10, 0x1, -R2 ;  /* 0x000000010a0ad824 */ /* 0x000fc400078e0a02 */
[----:B------:R-:W-:Y:S01]  /*16250*/  IMAD.HI.U32 R3, R9, R180, RZ ;  /* 0x000000b409037227 */ /* 0x000fe200078e00ff */
[C---:B------:R-:W-:Y:S02]  /*16260*/  ISETP.GT.U32.AND P2, PT, R2.reuse, R179, PT ;  /* 0x000000b30200720c */ /* 0x040fe40003f44070 */
[----:B------:R-:W-:Y:S01]  /*16270*/  ISETP.GT.U32.AND P5, PT, R2, R10, PT ;  /* 0x0000000a0200720c */ /* 0x000fe20003fa4070 */
[----:B0-----:R-:W-:Y:S01]  /*16280*/  IMAD.MOV.U32 R12, RZ, RZ, R181 ;  /* 0x000000ffff0c7224 */ /* 0x001fe200078e00b5 */
[----:B------:R-:W-:Y:S01]  /*16290*/  IABS R181, R186 ;  /* 0x000000ba00b57213 */ /* 0x000fe20000000000 */
[----:B------:R-:W-:Y:S01]  /*162a0*/  @!P4 IMAD.IADD R6, R6, 0x1, -R2 ;  /* 0x000000010606c824 */ /* 0x000fe200078e0a02 */
[----:B------:R-:W-:Y:S01]  /*162b0*/  ISETP.GE.AND P4, PT, R7, RZ, PT ;  /* 0x000000ff0700720c */ /* 0x000fe20003f86270 */
[----:B------:R-:W-:Y:S01]  /*162c0*/  @!P0 IMAD.MOV R12, RZ, RZ, -R12 ;  /* 0x000000ffff0c8224 */ /* 0x000fe200078e0a0c */
[----:B------:R-:W-:Y:S01]  /*162d0*/  ISETP.GE.AND P0, PT, R4, RZ, PT ;  /* 0x000000ff0400720c */ /* 0x000fe20003f06270 */
[----:B------:R-:W-:-:S03]  /*162e0*/  IMAD.HI.U32 R4, R9, R181, RZ ;  /* 0x000000b509047227 */ /* 0x000fc600078e00ff */
[----:B------:R0:W-:Y:S01]  /*162f0*/  STL [R1+0x200], R12 ;  /* 0x0002000c01007387 */ /* 0x0001e20000100800 */
[----:B------:R-:W-:Y:S02]  /*16300*/  IMAD.MOV R3, RZ, RZ, -R3 ;  /* 0x000000ffff037224 */ /* 0x000fe400078e0a03 */
[----:B------:R-:W-:Y:S02]  /*16310*/  VIADD R7, R0, 0x4d ;  /* 0x0000004d00077836 */ /* 0x000fe40000000000 */
[----:B------:R-:W-:Y:S02]  /*16320*/  IMAD.MOV R4, RZ, RZ, -R4 ;  /* 0x000000ffff047224 */ /* 0x000fe400078e0a04 */
[C---:B------:R-:W-:Y:S01]  /*16330*/  IMAD R180, R2.reuse, R3, R180 ;  /* 0x0000000302b47224 */ /* 0x040fe200078e02b4 */
[----:B------:R-:W-:Y:S01]  /*16340*/  IABS R182, R7 ;  /* 0x0000000700b67213 */ /* 0x000fe20000000000 */
[----:B------:R-:W-:Y:S02]  /*16350*/  IMAD R181, R2, R4, R181 ;  /* 0x0000000402b57224 */ /* 0x000fe400078e02b5 */
[--C-:B------:R-:W-:Y:S01]  /*16360*/  @!P5 IMAD.IADD R10, R10, 0x1, -R2.reuse ;  /* 0x000000010a0ad824 */ /* 0x100fe200078e0a02 */
[C---:B------:R-:W-:Y:S01]  /*16370*/  ISETP.GT.U32.AND P5, PT, R2.reuse, R180, PT ;  /* 0x000000b40200720c */ /* 0x040fe20003fa4070 */
[----:B------:R-:W-:Y:S01]  /*16380*/  @!P2 IMAD.IADD R179, R179, 0x1, -R2 ;  /* 0x00000001b3b3a824 */ /* 0x000fe200078e0a02 */
[----:B------:R-:W-:Y:S01]  /*16390*/  ISETP.GT.U32.AND P2, PT, R2, R181, PT ;  /* 0x000000b50200720c */ /* 0x000fe20003f44070 */
[----:B------:R-:W-:-:S04]  /*163a0*/  IMAD.HI.U32 R190, R9, R182, RZ ;  /* 0x000000b609be7227 */ /* 0x000fc800078e00ff */
[----:B------:R-:W-:Y:S02]  /*163b0*/  VIADD R8, R0, 0x4b ;  /* 0x0000004b00087836 */ /* 0x000fe40000000000 */
[----:B------:R-:W-:Y:S02]  /*163c0*/  IMAD.MOV R190, RZ, RZ, -R190 ;  /* 0x000000ffffbe7224 */ /* 0x000fe400078e0abe */
[----:B0-----:R-:W-:Y:S01]  /*163d0*/  IMAD.MOV.U32 R12, RZ, RZ, R6 ;  /* 0x000000ffff0c7224 */ /* 0x001fe200078e0006 */
[----:B------:R-:W-:Y:S01]  /*163e0*/  IABS R184, R8 ;  /* 0x0000000800b87213 */ /* 0x000fe20000000000 */
[----:B------:R-:W-:Y:S02]  /*163f0*/  IMAD R182, R2, R190, R182 ;  /* 0x000000be02b67224 */ /* 0x000fe400078e02b6 */
[--C-:B------:R-:W-:Y:S02]  /*16400*/  @!P5 IMAD.IADD R180, R180, 0x1, -R2.reuse ;  /* 0x00000001b4b4d824 */ /* 0x100fe400078e0a02 */
[----:B------:R-:W-:Y:S01]  /*16410*/  @!P2 IMAD.IADD R181, R181, 0x1, -R2 ;  /* 0x00000001b5b5a824 */ /* 0x000fe200078e0a02 */
[C---:B------:R-:W-:Y:S01]  /*16420*/  ISETP.GT.U32.AND P5, PT, R2.reuse, R182, PT ;  /* 0x000000b60200720c */ /* 0x040fe20003fa4070 */
[----:B------:R-:W-:Y:S01]  /*16430*/  @!P3 IMAD.MOV R12, RZ, RZ, -R12 ;  /* 0x000000ffff0cb224 */ /* 0x000fe200078e0a0c */
[----:B------:R-:W-:Y:S01]  /*16440*/  ISETP.GT.U32.AND P2, PT, R2, R179, PT ;  /* 0x000000b30200720c */ /* 0x000fe20003f44070 */
[----:B------:R-:W-:Y:S01]  /*16450*/  VIADD R3, R0, 0x4a ;  /* 0x0000004a00037836 */ /* 0x000fe20000000000 */
[----:B------:R-:W-:Y:S01]  /*16460*/  ISETP.GT.U32.AND P3, PT, R2, R180, PT ;  /* 0x000000b40200720c */ /* 0x000fe20003f64070 */
[----:B------:R-:W-:Y:S01]  /*16470*/  IMAD.HI.U32 R183, R9, R184, RZ ;  /* 0x000000b809b77227 */ /* 0x000fe200078e00ff */
[----:B------:R0:W-:Y:S02]  /*16480*/  STL [R1+0x1e4], R12 ;  /* 0x0001e40c01007387 */ /* 0x0001e40000100800 */
[----:B------:R-:W-:Y:S01]  /*16490*/  IABS R185, R3 ;  /* 0x0000000300b97213 */ /* 0x000fe20000000000 */
[----:B------:R-:W-:-:S02]  /*164a0*/  IMAD.MOV R189, RZ, RZ, -R189 ;  /* 0x000000ffffbd7224 */ /* 0x000fc400078e0abd */
[----:B------:R-:W-:Y:S02]  /*164b0*/  IMAD.MOV R190, RZ, RZ, -R183 ;  /* 0x000000ffffbe7224 */ /* 0x000fe400078e0ab7 */
[C---:B------:R-:W-:Y:S02]  /*164c0*/  IMAD R183, R2.reuse, R189, R188 ;  /* 0x000000bd02b77224 */ /* 0x040fe400078e02bc */
[----:B------:R-:W-:Y:S02]  /*164d0*/  IMAD R184, R2, R190, R184 ;  /* 0x000000be02b87224 */ /* 0x000fe400078e02b8 */
[----:B0-----:R-:W-:Y:S02]  /*164e0*/  IMAD.MOV.U32 R12, RZ, RZ, R11 ;  /* 0x000000ffff0c7224 */ /* 0x001fe400078e000b */
[----:B------:R-:W-:-:S04]  /*164f0*/  IMAD.HI.U32 R4, R9, R185, RZ ;  /* 0x000000b909047227 */ /* 0x000fc800078e00ff */
[----:B------:R-:W-:Y:S01]  /*16500*/  @!P1 IMAD.MOV R12, RZ, RZ, -R12 ;  /* 0x000000ffff0c9224 */ /* 0x000fe200078e0a0c */
[C---:B------:R-:W-:Y:S01]  /*16510*/  ISETP.GT.U32.AND P1, PT, R2.reuse, R181, PT ;  /* 0x000000b50200720c */ /* 0x040fe20003f24070 */
[----:B------:R-:W-:Y:S01]  /*16520*/  @!P6 IMAD.MOV R10, RZ, RZ, -R10 ;  /* 0x000000ffff0ae224 */ /* 0x000fe200078e0a0a */
[----:B------:R-:W-:Y:S01]  /*16530*/  ISETP.GT.U32.AND P6, PT, R2, R183, PT ;  /* 0x000000b70200720c */ /* 0x000fe20003fc4070 */
[--C-:B------:R-:W-:Y:S01]  /*16540*/  @!P5 IMAD.IADD R182, R182, 0x1, -R2.reuse ;  /* 0x00000001b6b6d824 */ /* 0x100fe200078e0a02 */
[----:B------:R-:W-:Y:S01]  /*16550*/  STL [R1+0x1e0], R12 ;  /* 0x0001e00c01007387 */ /* 0x000fe20000100800 */
[----:B------:R-:W-:Y:S01]  /*16560*/  @!P2 IMAD.IADD R179, R179, 0x1, -R2 ;  /* 0x00000001b3b3a824 */ /* 0x000fe200078e0a02 */
[C---:B------:R-:W-:Y:S01]  /*16570*/  ISETP.GT.U32.AND P2, PT, R2.reuse, R184, PT ;  /* 0x000000b80200720c */ /* 0x040fe20003f44070 */
[----:B------:R-:W-:Y:S01]  /*16580*/  IMAD.MOV R188, RZ, RZ, -R4 ;  /* 0x000000ffffbc7224 */ /* 0x000fe200078e0a04 */
[----:B------:R-:W-:Y:S01]  /*16590*/  ISETP.GT.U32.AND P5, PT, R2, R182, PT ;  /* 0x000000b60200720c */ /* 0x000fe20003fa4070 */
[----:B------:R-:W-:Y:S01]  /*165a0*/  VIADD R4, R0, 0x49 ;  /* 0x0000004900047836 */ /* 0x000fe20000000000 */
[----:B------:R0:W-:Y:S01]  /*165b0*/  STL [R1+0x1dc], R10 ;  /* 0x0001dc0a01007387 */ /* 0x0001e20000100800 */
[----:B------:R-:W-:-:S02]  /*165c0*/  IMAD R185, R2, R188, R185 ;  /* 0x000000bc02b97224 */ /* 0x000fc400078e02b9 */
[----:B------:R-:W-:Y:S01]  /*165d0*/  VIADD R6, R0, 0x48 ;  /* 0x0000004800067836 */ /* 0x000fe20000000000 */
[----:B------:R-:W-:Y:S01]  /*165e0*/  IABS R188, R4 ;  /* 0x0000000400bc7213 */ /* 0x000fe20000000000 */
[--C-:B------:R-:W-:Y:S01]  /*165f0*/  @!P1 IMAD.IADD R181, R181, 0x1, -R2.reuse ;  /* 0x00000001b5b59824 */ /* 0x100fe200078e0a02 */
[----:B------:R-:W-:Y:S01]  /*16600*/  ISETP.GT.U32.AND P1, PT, R2, R185, PT ;  /* 0x000000b90200720c */ /* 0x000fe20003f24070 */
[--C-:B------:R-:W-:Y:S01]  /*16610*/  @!P3 IMAD.IADD R180, R180, 0x1, -R2.reuse ;  /* 0x00000001b4b4b824 */ /* 0x100fe200078e0a02 */
[----:B------:R-:W-:Y:S01]  /*16620*/  IABS R11, R6 ;  /* 0x00000006000b7213 */ /* 0x000fe20000000000 */
[--C-:B------:R-:W-:Y:S01]  /*16630*/  @!P6 IMAD.IADD R183, R183, 0x1, -R2.reuse ;  /* 0x00000001b7b7e824 */ /* 0x100fe200078e0a02 */
[----:B------:R-:W-:Y:S01]  /*16640*/  ISETP.GE.AND P3, PT, R186, RZ, PT ;  /* 0x000000ffba00720c */ /* 0x000fe20003f66270 */
[--C-:B------:R-:W-:Y:S01]  /*16650*/  @!P2 IMAD.IADD R184, R184, 0x1, -R2.reuse ;  /* 0x00000001b8b8a824 */ /* 0x100fe200078e0a02 */
[----:B------:R-:W-:Y:S01]  /*16660*/  ISETP.GE.AND P6, PT, R187, RZ, PT ;  /* 0x000000ffbb00720c */ /* 0x000fe20003fc6270 */
[----:B------:R-:W-:Y:S01]  /*16670*/  IMAD.HI.U32 R186, R9, R188, RZ ;  /* 0x000000bc09ba7227 */ /* 0x000fe200078e00ff */
[----:B------:R-:W-:Y:S01]  /*16680*/  ISETP.GE.AND P2, PT, R8, RZ, PT ;  /* 0x000000ff0800720c */ /* 0x000fe20003f46270 */
[----:B------:R1:W-:Y:S02]  /*16690*/  STL [R1+0x1924], R0 ;  /* 0x0019240001007387 */ /* 0x0003e40000100800 */
[----:B------:R-:W-:Y:S01]  /*166a0*/  @!P0 IMAD.MOV R179, RZ, RZ, -R179 ;  /* 0x000000ffffb38224 */ /* 0x000fe200078e0ab3 */
[----:B------:R-:W-:Y:S01]  /*166b0*/  ISETP.GT.U32.AND P0, PT, R2, R183, PT ;  /* 0x000000b70200720c */ /* 0x000fe20003f04070 */
[----:B------:R-:W-:Y:S01]  /*166c0*/  @!P5 IMAD.IADD R182, R182, 0x1, -R2 ;  /* 0x00000001b6b6d824 */ /* 0x000fe200078e0a02 */
[----:B------:R-:W-:Y:S01]  /*166d0*/  ISETP.GE.AND P5, PT, R7, RZ, PT ;  /* 0x000000ff0700720c */ /* 0x000fe20003fa6270 */
[----:B------:R-:W-:Y:S01]  /*166e0*/  @!P4 IMAD.MOV R180, RZ, RZ, -R180 ;  /* 0x000000ffffb4c224 */ /* 0x000fe200078e0ab4 */
[----:B------:R-:W-:Y:S01]  /*166f0*/  ISETP.GT.U32.AND P4, PT, R2, R184, PT ;  /* 0x000000b80200720c */ /* 0x000fe20003f84070 */
[----:B0-----:R-:W-:-:S04]  /*16700*/  IMAD.HI.U32 R10, R9, R11, RZ ;  /* 0x0000000b090a7227 */ /* 0x001fc800078e00ff */
[----:B------:R-:W-:Y:S02]  /*16710*/  IMAD.MOV R186, RZ, RZ, -R186 ;  /* 0x000000ffffba7224 */ /* 0x000fe400078e0aba */
[----:B------:R-:W-:Y:S02]  /*16720*/  IMAD.MOV R10, RZ, RZ, -R10 ;  /* 0x000000ffff0a7224 */ /* 0x000fe400078e0a0a */
[----:B------:R-:W-:Y:S02]  /*16730*/  IMAD R186, R2, R186, R188 ;  /* 0x000000ba02ba7224 */ /* 0x000fe400078e02bc */
[----:B------:R-:W-:Y:S02]  /*16740*/  VIADD R7, R0, 0x47 ;  /* 0x0000004700077836 */ /* 0x000fe40000000000 */
[--C-:B------:R-:W-:Y:S02]  /*16750*/  @!P1 IMAD.IADD R185, R185, 0x1, -R2.reuse ;  /* 0x00000001b9b99824 */ /* 0x100fe400078e0a02 */
[C---:B------:R-:W-:Y:S01]  /*16760*/  IMAD R187, R2.reuse, R10, R11 ;  /* 0x0000000a02bb7224 */ /* 0x040fe200078e020b */
[----:B------:R-:W-:Y:S01]  /*16770*/  IABS R188, R7 ;  /* 0x0000000700bc7213 */ /* 0x000fe20000000000 */
[----:B------:R-:W-:Y:S01]  /*16780*/  @!P3 IMAD.MOV R181, RZ, RZ, -R181 ;  /* 0x000000ffffb5b224 */ /* 0x000fe200078e0ab5 */
[C---:B------:R-:W-:Y:S01]  /*16790*/  ISETP.GT.U32.AND P3, PT, R2.reuse, R186, PT ;  /* 0x000000ba0200720c */ /* 0x040fe20003f64070 */
[----:B------:R-:W-:Y:S01]  /*167a0*/  @!P0 IMAD.IADD R183, R183, 0x1, -R2 ;  /* 0x00000001b7b78824 */ /* 0x000fe200078e0a02 */
[C---:B------:R-:W-:Y:S01]  /*167b0*/  ISETP.GT.U32.AND P1, PT, R2.reuse, R185, PT ;  /* 0x000000b90200720c */ /* 0x040fe20003f24070 */
[----:B------:R-:W-:Y:S01]  /*167c0*/  @!P5 IMAD.MOV R182, RZ, RZ, -R182 ;  /* 0x000000ffffb6d224 */ /* 0x000fe200078e0ab6 */
[----:B------:R-:W-:Y:S01]  /*167d0*/  ISETP.GT.U32.AND P0, PT, R2, R187, PT ;  /* 0x000000bb0200720c */ /* 0x000fe20003f04070 */
[----:B------:R-:W-:Y:S01]  /*167e0*/  @!P4 IMAD.IADD R184, R184, 0x1, -R2 ;  /* 0x00000001b8b8c824 */ /* 0x000fe200078e0a02 */
[----:B------:R-:W-:Y:S01]  /*167f0*/  ISETP.GE.AND P5, PT, R3, RZ, PT ;  /* 0x000000ff0300720c */ /* 0x000fe20003fa6270 */
[----:B------:R-:W-:Y:S01]  /*16800*/  VIADD R8, R0, 0x46 ;  /* 0x0000004600087836 */ /* 0x000fe20000000000 */
[----:B------:R-:W-:Y:S01]  /*16810*/  ISETP.GE.AND P4, PT, R4, RZ, PT ;  /* 0x000000ff0400720c */ /* 0x000fe20003f86270 */
[----:B------:R-:W-:-:S03]  /*16820*/  IMAD.HI.U32 R4, R9, R188, RZ ;  /* 0x000000bc09047227 */ /* 0x000fc600078e00ff */
[----:B------:R-:W-:Y:S01]  /*16830*/  IABS R189, R8 ;  /* 0x0000000800bd7213 */ /* 0x000fe20000000000 */
[----:B------:R-:W-:Y:S02]  /*16840*/  IMAD.MOV R4, RZ, RZ, -R4 ;  /* 0x000000ffff047224 */ /* 0x000fe400078e0a04 */
[--C-:B------:R-:W-:Y:S01]  /*16850*/  @!P3 IMAD.IADD R186, R186, 0x1, -R2.reuse ;  /* 0x00000001babab824 */ /* 0x100fe200078e0a02 */
[----:B------:R-:W-:Y:S01]  /*16860*/  ISETP.GE.AND P3, PT, R7, RZ, PT ;  /* 0x000000ff0700720c */ /* 0x000fe20003f66270 */
[----:B------:R-:W-:Y:S01]  /*16870*/  @!P1 IMAD.IADD R185, R185, 0x1, -R2 ;  /* 0x00000001b9b99824 */ /* 0x000fe200078e0a02 */
[----:B------:R-:W-:Y:S01]  /*16880*/  ISETP.GE.AND P1, PT, R6, RZ, PT ;  /* 0x000000ff0600720c */ /* 0x000fe20003f26270 */
[C---:B------:R-:W-:Y:S02]  /*16890*/  IMAD R188, R2.reuse, R4, R188 ;  /* 0x0000000402bc7224 */ /* 0x040fe400078e02bc */
[----:B------:R-:W-:Y:S01]  /*168a0*/  @!P0 IMAD.IADD R187, R187, 0x1, -R2 ;  /* 0x00000001bbbb8824 */ /* 0x000fe200078e0a02 */
[C---:B------:R-:W-:Y:S01]  /*168b0*/  ISETP.GT.U32.AND P0, PT, R2.reuse, R186, PT ;  /* 0x000000ba0200720c */ /* 0x040fe20003f04070 */
[----:B------:R-:W-:Y:S01]  /*168c0*/  @!P5 IMAD.MOV R185, RZ, RZ, -R185 ;  /* 0x000000ffffb9d224 */ /* 0x000fe200078e0ab9 */
[----:B------:R-:W-:Y:S01]  /*168d0*/  ISETP.GT.U32.AND P5, PT, R2, R188, PT ;  /* 0x000000bc0200720c */ /* 0x000fe20003fa4070 */
[----:B------:R-:W-:-:S02]  /*168e0*/  VIADD R190, R0, 0x45 ;  /* 0x0000004500be7836 */ /* 0x000fc40000000000 */
[----:B------:R-:W-:-:S04]  /*168f0*/  IMAD.HI.U32 R3, R9, R189, RZ ;  /* 0x000000bd09037227 */ /* 0x000fc800078e00ff */
[----:B------:R-:W-:Y:S01]  /*16900*/  @!P6 IMAD.MOV R183, RZ, RZ, -R183 ;  /* 0x000000ffffb7e224 */ /* 0x000fe200078e0ab7 */
[----:B------:R-:W-:Y:S01]  /*16910*/  ISETP.GT.U32.AND P6, PT, R2, R187, PT ;  /* 0x000000bb0200720c */ /* 0x000fe20003fc4070 */
[----:B------:R-:W-:Y:S02]  /*16920*/  IMAD.MOV R3, RZ, RZ, -R3 ;  /* 0x000000ffff037224 */ /* 0x000fe400078e0a03 */
[--C-:B------:R-:W-:Y:S01]  /*16930*/  @!P0 IMAD.IADD R186, R186, 0x1, -R2.reuse ;  /* 0x00000001baba8824 */ /* 0x100fe200078e0a02 */
[----:B------:R-:W-:Y:S01]  /*16940*/  ISETP.GE.AND P0, PT, R190, RZ, PT ;  /* 0x000000ffbe00720c */ /* 0x000fe20003f06270 */
[----:B------:R-:W-:Y:S01]  /*16950*/  @!P5 IMAD.IADD R188, R188, 0x1, -R2 ;  /* 0x00000001bcbcd824 */ /* 0x000fe200078e0a02 */
[----:B------:R-:W-:Y:S01]  /*16960*/  IABS R190, R190 ;  /* 0x000000be00be7213 */ /* 0x000fe20000000000 */
[----:B------:R-:W-:Y:S02]  /*16970*/  IMAD R189, R2, R3, R189 ;  /* 0x0000000302bd7224 */ /* 0x000fe400078e02bd */
[----:B------:R-:W-:Y:S01]  /*16980*/  VIADD R3, R0, 0x43 ;  /* 0x0000004300037836 */ /* 0x000fe20000000000 */
[----:B------:R-:W-:Y:S01]  /*16990*/  ISETP.GT.U32.AND P5, PT, R2, R188, PT ;  /* 0x000000bc0200720c */ /* 0x000fe20003fa4070 */
[----:B------:R-:W-:-:S03]  /*169a0*/  IMAD.HI.U32 R7, R9, R190, RZ ;  /* 0x000000be09077227 */ /* 0x000fc600078e00ff */
[----:B------:R-:W-:Y:S01]  /*169b0*/  IABS R192, R3 ;  /* 0x0000000300c07213 */ /* 0x000fe20000000000 */
[----:B------:R-:W-:Y:S02]  /*169c0*/  IMAD.MOV R7, RZ, RZ, -R7 ;  /* 0x000000ffff077224 */ /* 0x000fe400078e0a07 */
[----:B------:R-:W-:Y:S02]  /*169d0*/  VIADD R4, R0, 0x44 ;  /* 0x0000004400047836 */ /* 0x000fe40000000000 */
[C---:B------:R-:W-:Y:S02]  /*169e0*/  IMAD R190, R2.reuse, R7, R190 ;  /* 0x0000000702be7224 */ /* 0x040fe400078e02be */
[--C-:B------:R-:W-:Y:S01]  /*169f0*/  @!P6 IMAD.IADD R187, R187, 0x1, -R2.reuse ;  /* 0x00000001bbbbe824 */ /* 0x100fe200078e0a02 */
[----:B------:R-:W-:Y:S01]  /*16a00*/  ISETP.GT.U32.AND P6, PT, R2, R189, PT ;  /* 0x000000bd0200720c */ /* 0x000fe20003fc4070 */
[----:B------:R-:W-:Y:S01]  /*16a10*/  @!P5 IMAD.IADD R188, R188, 0x1, -R2 ;  /* 0x00000001bcbcd824 */ /* 0x000fe200078e0a02 */
[----:B------:R-:W-:Y:S01]  /*16a20*/  ISETP.GT.U32.AND P5, PT, R2, R190, PT ;  /* 0x000000be0200720c */ /* 0x000fe20003fa4070 */
[----:B------:R-:W-:Y:S01]  /*16a30*/  @!P4 IMAD.MOV R186, RZ, RZ, -R186 ;  /* 0x000000ffffbac224 */ /* 0x000fe200078e0aba */
[----:B------:R-:W-:Y:S01]  /*16a40*/  IABS R191, R4 ;  /* 0x0000000400bf7213 */ /* 0x000fe20000000000 */
[----:B------:R-:W-:Y:S01]  /*16a50*/  @!P1 IMAD.MOV R187, RZ, RZ, -R187 ;  /* 0x000000ffffbb9224 */ /* 0x000fe200078e0abb */
[----:B------:R-:W-:Y:S01]  /*16a60*/  ISETP.GE.AND P4, PT, R4, RZ, PT ;  /* 0x000000ff0400720c */ /* 0x000fe20003f86270 */
[----:B------:R-:W-:Y:S01]  /*16a70*/  IMAD.HI.U32 R4, R9, R192, RZ ;  /* 0x000000c009047227 */ /* 0x000fe200078e00ff */
[----:B------:R-:W-:-:S03]  /*16a80*/  ISETP.GE.AND P1, PT, R3, RZ, PT ;  /* 0x000000ff0300720c */ /* 0x000fc60003f26270 */
[----:B------:R-:W-:Y:S02]  /*16a90*/  IMAD.MOV R3, RZ, RZ, -R4 ;  /* 0x000000ffff037224 */ /* 0x000fe400078e0a04 */
[----:B------:R-:W-:Y:S02]  /*16aa0*/  VIADD R4, R0, 0x42 ;  /* 0x0000004200047836 */ /* 0x000fe40000000000 */
[----:B------:R-:W-:Y:S02]  /*16ab0*/  @!P6 IMAD.IADD R189, R189, 0x1, -R2 ;  /* 0x00000001bdbde824 */ /* 0x000fe400078e0a02 */
[----:B------:R-:W-:Y:S01]  /*16ac0*/  IMAD R192, R2, R3, R192 ;  /* 0x0000000302c07224 */ /* 0x000fe200078e02c0 */
[----:B------:R-:W-:Y:S01]  /*16ad0*/  IABS R193, R4 ;  /* 0x0000000400c17213 */ /* 0x000fe20000000000 */
[----:B------:R-:W-:Y:S01]  /*16ae0*/  @!P5 IMAD.IADD R190, R190, 0x1, -R2 ;  /* 0x00000001bebed824 */ /* 0x000fe200078e0a02 */
[C---:B------:R-:W-:Y:S01]  /*16af0*/  ISETP.GT.U32.AND P6, PT, R2.reuse, R189, PT ;  /* 0x000000bd0200720c */ /* 0x040fe20003fc4070 */
[----:B------:R-:W-:Y:S01]  /*16b00*/  @!P3 IMAD.MOV R188, RZ, RZ, -R188 ;  /* 0x000000ffffbcb224 */ /* 0x000fe200078e0abc */
[C---:B------:R-:W-:Y:S01]  /*16b10*/  ISETP.GT.U32.AND P5, PT, R2.reuse, R192, PT ;  /* 0x000000c00200720c */ /* 0x040fe20003fa4070 */
[----:B------:R-:W-:Y:S01]  /*16b20*/  IMAD.HI.U32 R6, R9, R191, RZ ;  /* 0x000000bf09067227 */ /* 0x000fe200078e00ff */
[----:B------:R-:W-:-:S03]  /*16b30*/  ISETP.GT.U32.AND P3, PT, R2, R190, PT ;  /* 0x000000be0200720c */ /* 0x000fc60003f64070 */
[----:B------:R-:W-:-:S04]  /*16b40*/  IMAD.HI.U32 R7, R9, R193, RZ ;  /* 0x000000c109077227 */ /* 0x000fc800078e00ff */
[----:B------:R-:W-:Y:S01]  /*16b50*/  @!P2 IMAD.MOV R184, RZ, RZ, -R184 ;  /* 0x000000ffffb8a224 */ /* 0x000fe200078e0ab8 */
[----:B------:R-:W-:Y:S01]  /*16b60*/  ISETP.GE.AND P2, PT, R8, RZ, PT ;  /* 0x000000ff0800720c */ /* 0x000fe20003f46270 */
[----:B------:R-:W-:Y:S02]  /*16b70*/  IMAD.MOV R6, RZ, RZ, -R6 ;  /* 0x000000ffff067224 */ /* 0x000fe400078e0a06 */
[----:B------:R-:W-:Y:S02]  /*16b80*/  IMAD.MOV R7, RZ, RZ, -R7 ;  /* 0x000000ffff077224 */ /* 0x000fe400078e0a07 */
[----:B------:R-:W-:Y:S02]  /*16b90*/  IMAD R191, R2, R6, R191 ;  /* 0x0000000602bf7224 */ /* 0x000fe400078e02bf */
[----:B------:R-:W-:Y:S02]  /*16ba0*/  VIADD R6, R0, 0x40 ;  /* 0x0000004000067836 */ /* 0x000fe40000000000 */
[----:B------:R-:W-:-:S02]  /*16bb0*/  IMAD R193, R2, R7, R193 ;  /* 0x0000000702c17224 */ /* 0x000fc400078e02c1 */
[----:B------:R-:W-:Y:S01]  /*16bc0*/  VIADD R8, R0, 0x41 ;  /* 0x0000004100087836 */ /* 0x000fe20000000000 */
[----:B------:R-:W-:Y:S01]  /*16bd0*/  IABS R195, R6 ;  /* 0x0000000600c37213 */ /* 0x000fe20000000000 */
[--C-:B------:R-:W-:Y:S01]  /*16be0*/  @!P6 IMAD.IADD R189, R189, 0x1, -R2.reuse ;  /* 0x00000001bdbde824 */ /* 0x100fe200078e0a02 */
[----:B------:R-:W-:Y:S01]  /*16bf0*/  ISETP.GT.U32.AND P6, PT, R2, R191, PT ;  /* 0x000000bf0200720c */ /* 0x000fe20003fc4070 */
[--C-:B------:R-:W-:Y:S01]  /*16c00*/  @!P3 IMAD.IADD R190, R190, 0x1, -R2.reuse ;  /* 0x00000001bebeb824 */ /* 0x100fe200078e0a02 */
[----:B------:R-:W-:Y:S01]  /*16c10*/  ISETP.GT.U32.AND P3, PT, R2, R193, PT ;  /* 0x000000c10200720c */ /* 0x000fe20003f64070 */
[----:B------:R-:W-:Y:S01]  /*16c20*/  @!P5 IMAD.IADD R192, R192, 0x1, -R2 ;  /* 0x00000001c0c0d824 */ /* 0x000fe200078e0a02 */
[----:B------:R-:W-:Y:S01]  /*16c30*/  IABS R194, R8 ;  /* 0x0000000800c27213 */ /* 0x000fe20000000000 */
[----:B------:R-:W-:Y:S01]  /*16c40*/  @!P2 IMAD.MOV R189, RZ, RZ, -R189 ;  /* 0x000000ffffbda224 */ /* 0x000fe200078e0abd */
[----:B------:R-:W-:Y:S01]  /*16c50*/  ISETP.GE.AND P2, PT, R4, RZ, PT ;  /* 0x000000ff0400720c */ /* 0x000fe20003f46270 */
[----:B------:R-:W-:Y:S01]  /*16c60*/  IMAD.HI.U32 R4, R9, R195, RZ ;  /* 0x000000c309047227 */ /* 0x000fe200078e00ff */
[----:B------:R-:W-:-:S03]  /*16c70*/  ISETP.GT.U32.AND P5, PT, R2, R192, PT ;  /* 0x000000c00200720c */ /* 0x000fc60003fa4070 */
[----:B------:R-:W-:Y:S02]  /*16c80*/  VIADD R3, R0, 0x3f ;  /* 0x0000003f00037836 */ /* 0x000fe40000000000 */
[----:B------:R-:W-:-:S03]  /*16c90*/  IMAD.HI.U32 R10, R9, R194, RZ ;  /* 0x000000c2090a7227 */ /* 0x000fc600078e00ff */
[----:B------:R-:W-:Y:S01]  /*16ca0*/  IABS R196, R3 ;  /* 0x0000000300c47213 */ /* 0x000fe20000000000 */
[----:B------:R-:W-:Y:S02]  /*16cb0*/  IMAD.MOV R4, RZ, RZ, -R4 ;  /* 0x000000ffff047224 */ /* 0x000fe400078e0a04 */
[----:B------:R-:W-:Y:S02]  /*16cc0*/  IMAD.MOV R10, RZ, RZ, -R10 ;  /* 0x000000ffff0a7224 */ /* 0x000fe400078e0a0a */
[C---:B------:R-:W-:Y:S02]  /*16cd0*/  IMAD R195, R2.reuse, R4, R195 ;  /* 0x0000000402c37224 */ /* 0x040fe400078e02c3 */
[--C-:B------:R-:W-:Y:S02]  /*16ce0*/  @!P3 IMAD.IADD R193, R193, 0x1, -R2.reuse ;  /* 0x00000001c1c1b824 */ /* 0x100fe400078e0a02 */
[----:B------:R-:W-:Y:S02]  /*16cf0*/  @!P6 IMAD.IADD R191, R191, 0x1, -R2 ;  /* 0x00000001bfbfe824 */ /* 0x000fe400078e0a02 */
[C---:B------:R-:W-:Y:S01]  /*16d00*/  IMAD R194, R2.reuse, R10, R194 ;  /* 0x0000000a02c27224 */ /* 0x040fe200078e02c2 */
[----:B------:R-:W-:Y:S01]  /*16d10*/  ISETP.GT.U32.AND P3, PT, R2, R193, PT ;  /* 0x000000c10200720c */ /* 0x000fe20003f64070 */
[----:B------:R-:W-:Y:S01]  /*16d20*/  @!P5 IMAD.IADD R192, R192, 0x1, -R2 ;  /* 0x00000001c0c0d824 */ /* 0x000fe200078e0a02 */
[C---:B------:R-:W-:Y:S01]  /*16d30*/  ISETP.GT.U32.AND P5, PT, R2.reuse, R195, PT ;  /* 0x000000c30200720c */ /* 0x040fe20003fa4070 */
[----:B------:R-:W-:Y:S01]  /*16d40*/  IMAD.HI.U32 R7, R9, R196, RZ ;  /* 0x000000c409077227 */ /* 0x000fe200078e00ff */
[----:B------:R-:W-:-:S03]  /*16d50*/  ISETP.GT.U32.AND P6, PT, R2, R191, PT ;  /* 0x000000bf0200720c */ /* 0x000fc60003fc4070 */
[----:B------:R-:W-:Y:S01]  /*16d60*/  @!P0 IMAD.MOV R190, RZ, RZ, -R190 ;  /* 0x000000ffffbe8224 */ /* 0x000fe200078e0abe */
        /* <DEDUP_REMOVED lines=9> */
[----:B------:R-:W-:Y:S01]  /*16e00*/  IABS R198, R7 ;  /* 0x0000000700c67213 */ /* 0x000fe20000000000 */
[--C-:B------:R-:W-:Y:S01]  /*16e10*/  @!P5 IMAD.IADD R195, R195, 0x1, -R2.reuse ;  /* 0x00000001c3c3d824 */ /* 0x100fe200078e0a02 */
[----:B------:R-:W-:Y:S01]  /*16e20*/  ISETP.GE.AND P3, PT, R3, RZ, PT ;  /* 0x000000ff0300720c */ /* 0x000fe20003f66270 */
[--C-:B------:R-:W-:Y:S01]  /*16e30*/  @!P6 IMAD.IADD R191, R191, 0x1, -R2.reuse ;  /* 0x00000001bfbfe824 */ /* 0x100fe200078e0a02 */
[----:B------:R-:W-:Y:S01]  /*16e40*/  ISETP.GE.AND P6, PT, R8, RZ, PT ;  /* 0x000000ff0800720c */ /* 0x000fe20003fc6270 */
[----:B------:R-:W-:Y:S01]  /*16e50*/  @!P0 IMAD.IADD R194, R194, 0x1, -R2 ;  /* 0x00000001c2c28824 */ /* 0x000fe200078e0a02 */
[----:B------:R-:W-:Y:S01]  /*16e60*/  ISETP.GE.AND P0, PT, R4, RZ, PT ;  /* 0x000000ff0400720c */ /* 0x000fe20003f06270 */
[----:B------:R-:W-:Y:S01]  /*16e70*/  @!P2 IMAD.MOV R193, RZ, RZ, -R193 ;  /* 0x000000ffffc1a224 */ /* 0x000fe200078e0ac1 */
[C---:B------:R-:W-:Y:S01]  /*16e80*/  ISETP.GT.U32.AND P2, PT, R2.reuse, R195, PT ;  /* 0x000000c30200720c */ /* 0x040fe20003f44070 */
[----:B------:R-:W-:Y:S01]  /*16e90*/  IMAD.HI.U32 R8, R9, R198, RZ ;  /* 0x000000c609087227 */ /* 0x000fe200078e00ff */
[----:B------:R-:W-:-:S03]  /*16ea0*/  ISETP.GT.U32.AND P5, PT, R2, R194, PT ;  /* 0x000000c20200720c */ /* 0x000fc60003fa4070 */
[----:B------:R-:W-:Y:S01]  /*16eb0*/  @!P4 IMAD.MOV R191, RZ, RZ, -R191 ;  /* 0x000000ffffbfc224 */ /* 0x000fe200078e0abf */
[----:B------:R-:W-:Y:S01]  /*16ec0*/  ISETP.GE.AND P4, PT, R6, RZ, PT ;  /* 0x000000ff0600720c */ /* 0x000fe20003f86270 */
[----:B------:R-:W-:-:S04]  /*16ed0*/  IMAD.HI.U32 R6, R9, R197, RZ ;  /* 0x000000c509067227 */ /* 0x000fc800078e00ff */
[----:B------:R-:W-:Y:S02]  /*16ee0*/  IMAD.MOV R8, RZ, RZ, -R8 ;  /* 0x000000ffff087224 */ /* 0x000fe400078e0a08 */
[----:B------:R-:W-:Y:S02]  /*16ef0*/  IMAD.MOV R6, RZ, RZ, -R6 ;  /* 0x000000ffff067224 */ /* 0x000fe400078e0a06 */
[----:B------:R-:W-:Y:S02]  /*16f00*/  @!P1 IMAD.IADD R196, R196, 0x1, -R2 ;  /* 0x00000001c4c49824 */ /* 0x000fe400078e0a02 */
[C---:B------:R-:W-:Y:S02]  /*16f10*/  IMAD R198, R2.reuse, R8, R198 ;  /* 0x0000000802c67224 */ /* 0x040fe400078e02c6 */
[C---:B------:R-:W-:Y:S01]  /*16f20*/  IMAD R197, R2.reuse, R6, R197 ;  /* 0x0000000602c57224 */ /* 0x040fe200078e02c5 */
[C---:B------:R-:W-:Y:S01]  /*16f30*/  ISETP.GT.U32.AND P1, PT, R2.reuse, R196, PT ;  /* 0x000000c40200720c */ /* 0x040fe20003f24070 */
[--C-:B------:R-:W-:Y:S01]  /*16f40*/  @!P2 IMAD.IADD R195, R195, 0x1, -R2.reuse ;  /* 0x00000001c3c3a824 */ /* 0x100fe200078e0a02 */
[----:B------:R-:W-:Y:S01]  /*16f50*/  ISETP.GT.U32.AND P2, PT, R2, R198, PT ;  /* 0x000000c60200720c */ /* 0x000fe20003f44070 */
[----:B------:R-:W-:Y:S01]  /*16f60*/  @!P5 IMAD.IADD R194, R194, 0x1, -R2 ;  /* 0x00000001c2c2d824 */ /* 0x000fe200078e0a02 */
[----:B------:R-:W-:Y:S01]  /*16f70*/  ISETP.GT.U32.AND P5, PT, R2, R197, PT ;  /* 0x000000c50200720c */ /* 0x000fe20003fa4070 */
[----:B------:R-:W-:-:S02]  /*16f80*/  VIADD R4, R0, 0x3b ;  /* 0x0000003b00047836 */ /* 0x000fc40000000000 */
[C---:B------:R-:W-:Y:S02]  /*16f90*/  VIADD R3, R0.reuse, 0x3a ;  /* 0x0000003a00037836 */ /* 0x040fe40000000000 */
[----:B------:R-:W-:Y:S01]  /*16fa0*/  VIADD R6, R0, 0x3c ;  /* 0x0000003c00067836 */ /* 0x000fe20000000000 */
[----:B------:R-:W-:Y:S01]  /*16fb0*/  IABS R200, R4 ;  /* 0x0000000400c87213 */ /* 0x000fe20000000000 */
[----:B------:R-:W-:Y:S01]  /*16fc0*/  @!P6 IMAD.MOV R194, RZ, RZ, -R194 ;  /* 0x000000ffffc2e224 */ /* 0x000fe200078e0ac2 */
[----:B------:R-:W-:Y:S01]  /*16fd0*/  IABS R201, R3 ;  /* 0x0000000300c97213 */ /* 0x000fe20000000000 */
[--C-:B------:R-:W-:Y:S01]  /*16fe0*/  @!P1 IMAD.IADD R196, R196, 0x1, -R2.reuse ;  /* 0x00000001c4c49824 */ /* 0x100fe200078e0a02 */
[----:B------:R-:W-:Y:S01]  /*16ff0*/  ISETP.GE.AND P1, PT, R7, RZ, PT ;  /* 0x000000ff0700720c */ /* 0x000fe20003f26270 */
[----:B------:R-:W-:Y:S01]  /*17000*/  @!P2 IMAD.IADD R198, R198, 0x1, -R2 ;  /* 0x00000001c6c6a824 */ /* 0x000fe200078e0a02 */
[----:B------:R-:W-:Y:S01]  /*17010*/  IABS R199, R6 ;  /* 0x0000000600c77213 */ /* 0x000fe20000000000 */
[----:B------:R-:W-:-:S03]  /*17020*/  IMAD.HI.U32 R7, R9, R200, RZ ;  /* 0x000000c809077227 */ /* 0x000fc600078e00ff */
[----:B------:R-:W-:Y:S01]  /*17030*/  ISETP.GT.U32.AND P6, PT, R2, R198, PT ;  /* 0x000000c60200720c */ /* 0x000fe20003fc4070 */
[----:B------:R-:W-:Y:S01]  /*17040*/  @!P5 IMAD.IADD R197, R197, 0x1, -R2 ;  /* 0x00000001c5c5d824 */ /* 0x000fe200078e0a02 */
[----:B------:R-:W-:Y:S01]  /*17050*/  ISETP.GE.AND P5, PT, R6, RZ, PT ;  /* 0x000000ff0600720c */ /* 0x000fe20003fa6270 */
[----:B------:R-:W-:-:S03]  /*17060*/  IMAD.HI.U32 R6, R9, R201, RZ ;  /* 0x000000c909067227 */ /* 0x000fc600078e00ff */
[C---:B------:R-:W-:Y:S01]  /*17070*/  ISETP.GT.U32.AND P2, PT, R2.reuse, R197, PT ;  /* 0x000000c50200720c */ /* 0x040fe20003f44070 */
[----:B------:R-:W-:Y:S02]  /*17080*/  IMAD.MOV R7, RZ, RZ, -R7 ;  /* 0x000000ffff077224 */ /* 0x000fe400078e0a07 */
[----:B------:R-:W-:Y:S02]  /*17090*/  IMAD.MOV R6, RZ, RZ, -R6 ;  /* 0x000000ffff067224 */ /* 0x000fe400078e0a06 */
[----:B------:R-:W-:Y:S02]  /*170a0*/  IMAD R200, R2, R7, R200 ;  /* 0x0000000702c87224 */ /* 0x000fe400078e02c8 */
[----:B------:R-:W-:-:S04]  /*170b0*/  IMAD.HI.U32 R8, R9, R199, RZ ;  /* 0x000000c709087227 */ /* 0x000fc800078e00ff */
[C---:B------:R-:W-:Y:S02]  /*170c0*/  IMAD R201, R2.reuse, R6, R201 ;  /* 0x0000000602c97224 */ /* 0x040fe400078e02c9 */
[----:B------:R-:W-:Y:S01]  /*170d0*/  @!P3 IMAD.MOV R196, RZ, RZ, -R196 ;  /* 0x000000ffffc4b224 */ /* 0x000fe200078e0ac4 */
[----:B------:R-:W-:Y:S01]  /*170e0*/  ISETP.GT.U32.AND P3, PT, R2, R200, PT ;  /* 0x000000c80200720c */ /* 0x000fe20003f64070 */
[----:B------:R-:W-:Y:S02]  /*170f0*/  IMAD.MOV R8, RZ, RZ, -R8 ;  /* 0x000000ffff087224 */ /* 0x000fe400078e0a08 */
[----:B------:R-:W-:Y:S01]  /*17100*/  @!P6 IMAD.IADD R198, R198, 0x1, -R2 ;  /* 0x00000001c6c6e824 */ /* 0x000fe200078e0a02 */
[C---:B------:R-:W-:Y:S01]  /*17110*/  ISETP.GT.U32.AND P6, PT, R2.reuse, R201, PT ;  /* 0x000000c90200720c */ /* 0x040fe20003fc4070 */
[----:B------:R-:W-:Y:S02]  /*17120*/  IMAD R199, R2, R8, R199 ;  /* 0x0000000802c77224 */ /* 0x000fe400078e02c7 */
[----:B------:R-:W-:-:S02]  /*17130*/  VIADD R8, R0, 0x38 ;  /* 0x0000003800087836 */ /* 0x000fc40000000000 */
[----:B------:R-:W-:Y:S01]  /*17140*/  @!P4 IMAD.MOV R195, RZ, RZ, -R195 ;  /* 0x000000ffffc3c224 */ /* 0x000fe200078e0ac3 */
[----:B------:R-:W-:Y:S01]  /*17150*/  ISETP.GT.U32.AND P4, PT, R2, R199, PT ;  /* 0x000000c70200720c */ /* 0x000fe20003f84070 */
[--C-:B------:R-:W-:Y:S01]  /*17160*/  @!P2 IMAD.IADD R197, R197, 0x1, -R2.reuse ;  /* 0x00000001c5c5a824 */ /* 0x100fe200078e0a02 */
[----:B------:R-:W-:Y:S01]  /*17170*/  IABS R203, R8 ;  /* 0x0000000800cb7213 */ /* 0x000fe20000000000 */
[--C-:B------:R-:W-:Y:S01]  /*17180*/  @!P3 IMAD.IADD R200, R200, 0x1, -R2.reuse ;  /* 0x00000001c8c8b824 */ /* 0x100fe200078e0a02 */
[----:B------:R-:W-:Y:S01]  /*17190*/  ISETP.GE.AND P2, PT, R4, RZ, PT ;  /* 0x000000ff0400720c */ /* 0x000fe20003f46270 */
[----:B------:R-:W-:Y:S02]  /*171a0*/  VIADD R7, R0, 0x39 ;  /* 0x0000003900077836 */ /* 0x000fe40000000000 */
[----:B------:R-:W-:Y:S01]  /*171b0*/  @!P6 IMAD.IADD R201, R201, 0x1, -R2 ;  /* 0x00000001c9c9e824 */ /* 0x000fe200078e0a02 */
[----:B------:R-:W-:Y:S01]  /*171c0*/  ISETP.GT.U32.AND P6, PT, R2, R200, PT ;  /* 0x000000c80200720c */ /* 0x000fe20003fc4070 */
[----:B------:R-:W-:Y:S01]  /*171d0*/  IMAD.HI.U32 R4, R9, R203, RZ ;  /* 0x000000cb09047227 */ /* 0x000fe200078e00ff */
[----:B------:R-:W-:-:S03]  /*171e0*/  IABS R202, R7 ;  /* 0x0000000700ca7213 */ /* 0x000fc60000000000 */
[----:B------:R-:W-:Y:S02]  /*171f0*/  IMAD.MOV R4, RZ, RZ, -R4 ;  /* 0x000000ffff047224 */ /* 0x000fe400078e0a04 */
[----:B------:R-:W-:Y:S01]  /*17200*/  @!P4 IMAD.IADD R199, R199, 0x1, -R2 ;  /* 0x00000001c7c7c824 */ /* 0x000fe200078e0a02 */
[----:B------:R-:W-:Y:S01]  /*17210*/  ISETP.GE.AND P4, PT, R3, RZ, PT ;  /* 0x000000ff0300720c */ /* 0x000fe20003f86270 */
[C---:B------:R-:W-:Y:S02]  /*17220*/  IMAD R203, R2.reuse, R4, R203 ;  /* 0x0000000402cb7224 */ /* 0x040fe400078e02cb */
[----:B------:R-:W-:Y:S01]  /*17230*/  IMAD.HI.U32 R6, R9, R202, RZ ;  /* 0x000000ca09067227 */ /* 0x000fe200078e00ff */
[----:B------:R-:W-:-:S03]  /*17240*/  ISETP.GT.U32.AND P3, PT, R2, R199, PT ;  /* 0x000000c70200720c */ /* 0x000fc60003f64070 */
[----:B------:R-:W-:Y:S02]  /*17250*/  VIADD R3, R0, 0x37 ;  /* 0x0000003700037836 */ /* 0x000fe40000000000 */
[----:B------:R-:W-:Y:S01]  /*17260*/  @!P6 IMAD.IADD R200, R200, 0x1, -R2 ;  /* 0x00000001c8c8e824 */ /* 0x000fe200078e0a02 */
[C---:B------:R-:W-:Y:S01]  /*17270*/  ISETP.GT.U32.AND P6, PT, R2.reuse, R203, PT ;  /* 0x000000cb0200720c */ /* 0x040fe20003fc4070 */
[----:B------:R-:W-:Y:S01]  /*17280*/  IMAD.MOV R6, RZ, RZ, -R6 ;  /* 0x000000ffff067224 */ /* 0x000fe200078e0a06 */
[----:B------:R-:W-:Y:S01]  /*17290*/  IABS R204, R3 ;  /* 0x0000000300cc7213 */ /* 0x000fe20000000000 */
[----:B------:R-:W-:Y:S01]  /*172a0*/  @!P0 IMAD.MOV R197, RZ, RZ, -R197 ;  /* 0x000000ffffc58224 */ /* 0x000fe200078e0ac5 */
[C---:B------:R-:W-:Y:S01]  /*172b0*/  ISETP.GT.U32.AND P0, PT, R2.reuse, R201, PT ;  /* 0x000000c90200720c */ /* 0x040fe20003f04070 */
[----:B------:R-:W-:Y:S02]  /*172c0*/  IMAD R202, R2, R6, R202 ;  /* 0x0000000602ca7224 */ /* 0x000fe400078e02ca */
[----:B------:R-:W-:-:S02]  /*172d0*/  VIADD R6, R0, 0x36 ;  /* 0x0000003600067836 */ /* 0x000fc40000000000 */
[----:B------:R-:W-:-:S03]  /*172e0*/  IMAD.HI.U32 R10, R9, R204, RZ ;  /* 0x000000cc090a7227 */ /* 0x000fc600078e00ff */
[----:B------:R-:W-:Y:S01]  /*172f0*/  IABS R205, R6 ;  /* 0x0000000600cd7213 */ /* 0x000fe20000000000 */
[----:B------:R-:W-:Y:S01]  /*17300*/  @!P3 IMAD.IADD R199, R199, 0x1, -R2 ;  /* 0x00000001c7c7b824 */ /* 0x000fe200078e0a02 */
[C---:B------:R-:W-:Y:S01]  /*17310*/  ISETP.GT.U32.AND P3, PT, R2.reuse, R202, PT ;  /* 0x000000ca0200720c */ /* 0x040fe20003f64070 */
[----:B------:R-:W-:Y:S02]  /*17320*/  IMAD.MOV R10, RZ, RZ, -R10 ;  /* 0x000000ffff0a7224 */ /* 0x000fe400078e0a0a */
[--C-:B------:R-:W-:Y:S02]  /*17330*/  @!P6 IMAD.IADD R203, R203, 0x1, -R2.reuse ;  /* 0x00000001cbcbe824 */ /* 0x100fe400078e0a02 */
[----:B------:R-:W-:Y:S01]  /*17340*/  @!P0 IMAD.IADD R201, R201, 0x1, -R2 ;  /* 0x00000001c9c98824 */ /* 0x000fe200078e0a02 */
[----:B------:R-:W-:Y:S01]  /*17350*/  ISETP.GE.AND P0, PT, R7, RZ, PT ;  /* 0x000000ff0700720c */ /* 0x000fe20003f06270 */
[C---:B------:R-:W-:Y:S02]  /*17360*/  IMAD R204, R2.reuse, R10, R204 ;  /* 0x0000000a02cc7224 */ /* 0x040fe400078e02cc */
[----:B------:R-:W-:Y:S01]  /*17370*/  @!P1 IMAD.MOV R198, RZ, RZ, -R198 ;  /* 0x000000ffffc69224 */ /* 0x000fe200078e0ac6 */
[----:B------:R-:W-:Y:S01]  /*17380*/  ISETP.GT.U32.AND P1, PT, R2, R203, PT ;  /* 0x000000cb0200720c */ /* 0x000fe20003f24070 */
[----:B------:R-:W-:-:S04]  /*17390*/  IMAD.HI.U32 R7, R9, R205, RZ ;  /* 0x000000cd09077227 */ /* 0x000fc800078e00ff */
[----:B------:R-:W-:Y:S01]  /*173a0*/  @!P5 IMAD.MOV R199, RZ, RZ, -R199 ;  /* 0x000000ffffc7d224 */ /* 0x000fe200078e0ac7 */
[----:B------:R-:W-:Y:S01]  /*173b0*/  ISETP.GT.U32.AND P5, PT, R2, R204, PT ;  /* 0x000000cc0200720c */ /* 0x000fe20003fa4070 */
[----:B------:R-:W-:Y:S02]  /*173c0*/  IMAD.MOV R7, RZ, RZ, -R7 ;  /* 0x000000ffff077224 */ /* 0x000fe400078e0a07 */
        /* <DEDUP_REMOVED lines=9> */
[----:B------:R-:W-:Y:S01]  /*17460*/  @!P5 IMAD.IADD R204, R204, 0x1, -R2 ;  /* 0x00000001ccccd824 */ /* 0x000fe200078e0a02 */
[----:B------:R-:W-:Y:S01]  /*17470*/  ISETP.GE.AND P4, PT, R6, RZ, PT ;  /* 0x000000ff0600720c */ /* 0x000fe20003f86270 */
[----:B------:R-:W-:-:S03]  /*17480*/  IMAD.HI.U32 R6, R9, R206, RZ ;  /* 0x000000ce09067227 */ /* 0x000fc600078e00ff */
[----:B------:R-:W-:Y:S01]  /*17490*/  ISETP.GT.U32.AND P5, PT, R2, R204, PT ;  /* 0x000000cc0200720c */ /* 0x000fe20003fa4070 */
[----:B------:R-:W-:Y:S02]  /*174a0*/  IMAD.MOV R6, RZ, RZ, -R6 ;  /* 0x000000ffff067224 */ /* 0x000fe400078e0a06 */
[----:B------:R-:W-:Y:S01]  /*174b0*/  @!P2 IMAD.MOV R200, RZ, RZ, -R200 ;  /* 0x000000ffffc8a224 */ /* 0x000fe200078e0ac8 */
[----:B------:R-:W-:Y:S01]  /*174c0*/  ISETP.GE.AND P2, PT, R3, RZ, PT ;  /* 0x000000ff0300720c */ /* 0x000fe20003f46270 */
[----:B------:R-:W-:Y:S01]  /*174d0*/  @!P6 IMAD.IADD R202, R202, 0x1, -R2 ;  /* 0x00000001cacae824 */ /* 0x000fe200078e0a02 */
[----:B------:R-:W-:Y:S01]  /*174e0*/  ISETP.GE.AND P6, PT, R4, RZ, PT ;  /* 0x000000ff0400720c */ /* 0x000fe20003fc6270 */
[----:B------:R-:W-:Y:S02]  /*174f0*/  IMAD R206, R2, R6, R206 ;  /* 0x0000000602ce7224 */ /* 0x000fe400078e02ce */
[----:B------:R-:W-:Y:S02]  /*17500*/  VIADD R4, R0, 0x33 ;  /* 0x0000003300047836 */ /* 0x000fe40000000000 */
[----:B------:R-:W-:-:S02]  /*17510*/  @!P1 IMAD.IADD R205, R205, 0x1, -R2 ;  /* 0x00000001cdcd9824 */ /* 0x000fc400078e0a02 */
[----:B------:R-:W-:Y:S01]  /*17520*/  @!P0 IMAD.MOV R202, RZ, RZ, -R202 ;  /* 0x000000ffffca8224 */ /* 0x000fe200078e0aca */
        /* <DEDUP_REMOVED lines=8> */
[----:B------:R-:W-:Y:S02]  /*175b0*/  IABS R207, R3 ;  /* 0x0000000300cf7213 */ /* 0x000fe40000000000 */
[----:B------:R-:W-:Y:S01]  /*175c0*/  ISETP.GE.AND P3, PT, R3, RZ, PT ;  /* 0x000000ff0300720c */ /* 0x000fe20003f66270 */
[----:B------:R-:W-:-:S02]  /*175d0*/  IMAD.MOV R4, RZ, RZ, -R4 ;  /* 0x000000ffff047224 */ /* 0x000fc400078e0a04 */
[----:B------:R-:W-:Y:S02]  /*175e0*/  VIADD R3, R0, 0x32 ;  /* 0x0000003200037836 */ /* 0x000fe40000000000 */
[--C-:B------:R-:W-:Y:S02]  /*175f0*/  @!P0 IMAD.IADD R206, R206, 0x1, -R2.reuse ;  /* 0x00000001cece8824 */ /* 0x100fe400078e0a02 */
[----:B------:R-:W-:Y:S01]  /*17600*/  @!P1 IMAD.IADD R205, R205, 0x1, -R2 ;  /* 0x00000001cdcd9824 */ /* 0x000fe200078e0a02 */
[----:B------:R-:W-:Y:S01]  /*17610*/  IABS R209, R3 ;  /* 0x0000000300d17213 */ /* 0x000fe20000000000 */
[C---:B------:R-:W-:Y:S01]  /*17620*/  IMAD R208, R2.reuse, R4, R208 ;  /* 0x0000000402d07224 */ /* 0x040fe200078e02d0 */
[C---:B------:R-:W-:Y:S01]  /*17630*/  ISETP.GT.U32.AND P0, PT, R2.reuse, R206, PT ;  /* 0x000000ce0200720c */ /* 0x040fe20003f04070 */
[----:B------:R-:W-:Y:S02]  /*17640*/  @!P4 IMAD.MOV R205, RZ, RZ, -R205 ;  /* 0x000000ffffcdc224 */ /* 0x000fe400078e0acd */
[----:B------:R-:W-:Y:S01]  /*17650*/  @!P2 IMAD.MOV R204, RZ, RZ, -R204 ;  /* 0x000000ffffcca224 */ /* 0x000fe200078e0acc */
[----:B------:R-:W-:Y:S01]  /*17660*/  ISETP.GT.U32.AND P4, PT, R2, R208, PT ;  /* 0x000000d00200720c */ /* 0x000fe20003f84070 */
[----:B------:R-:W-:Y:S01]  /*17670*/  IMAD.HI.U32 R6, R9, R207, RZ ;  /* 0x000000cf09067227 */ /* 0x000fe200078e00ff */
[----:B------:R-:W-:-:S03]  /*17680*/  ISETP.GE.AND P2, PT, R3, RZ, PT ;  /* 0x000000ff0300720c */ /* 0x000fc60003f46270 */
[----:B------:R-:W-:-:S04]  /*17690*/  IMAD.HI.U32 R3, R9, R209, RZ ;  /* 0x000000d109037227 */ /* 0x000fc800078e00ff */
[----:B------:R-:W-:Y:S02]  /*176a0*/  IMAD.MOV R3, RZ, RZ, -R3 ;  /* 0x000000ffff037224 */ /* 0x000fe400078e0a03 */
[----:B------:R-:W-:Y:S02]  /*176b0*/  IMAD.MOV R6, RZ, RZ, -R6 ;  /* 0x000000ffff067224 */ /* 0x000fe400078e0a06 */
[--C-:B------:R-:W-:Y:S01]  /*176c0*/  @!P0 IMAD.IADD R206, R206, 0x1, -R2.reuse ;  /* 0x00000001cece8824 */ /* 0x100fe200078e0a02 */
[----:B------:R-:W-:Y:S01]  /*176d0*/  ISETP.GE.AND P0, PT, R210, RZ, PT ;  /* 0x000000ffd200720c */ /* 0x000fe20003f06270 */
[C---:B------:R-:W-:Y:S01]  /*176e0*/  IMAD R209, R2.reuse, R3, R209 ;  /* 0x0000000302d17224 */ /* 0x040fe200078e02d1 */
[----:B------:R-:W-:Y:S01]  /*176f0*/  IABS R210, R210 ;  /* 0x000000d200d27213 */ /* 0x000fe20000000000 */
[----:B------:R-:W-:Y:S02]  /*17700*/  IMAD R207, R2, R6, R207 ;  /* 0x0000000602cf7224 */ /* 0x000fe400078e02cf */
[----:B------:R-:W-:-:S02]  /*17710*/  @!P4 IMAD.IADD R208, R208, 0x1, -R2 ;  /* 0x00000001d0d0c824 */ /* 0x000fc400078e0a02 */
[----:B------:R-:W-:Y:S01]  /*17720*/  @!P6 IMAD.MOV R206, RZ, RZ, -R206 ;  /* 0x000000ffffcee224 */ /* 0x000fe200078e0ace */
[----:B------:R-:W-:Y:S01]  /*17730*/  ISETP.GT.U32.AND P6, PT, R2, R209, PT ;  /* 0x000000d10200720c */ /* 0x000fe20003fc4070 */
[----:B------:R-:W-:Y:S01]  /*17740*/  VIADD R8, R0, 0x30 ;  /* 0x0000003000087836 */ /* 0x000fe20000000000 */
[C---:B------:R-:W-:Y:S01]  /*17750*/  ISETP.GT.U32.AND P1, PT, R2.reuse, R207, PT ;  /* 0x000000cf0200720c */ /* 0x040fe20003f24070 */
[----:B------:R-:W-:Y:S01]  /*17760*/  IMAD.HI.U32 R6, R9, R210, RZ ;  /* 0x000000d209067227 */ /* 0x000fe200078e00ff */
[----:B------:R-:W-:Y:S02]  /*17770*/  ISETP.GT.U32.AND P4, PT, R2, R208, PT ;  /* 0x000000d00200720c */ /* 0x000fe40003f84070 */
[----:B------:R-:W-:Y:S01]  /*17780*/  IABS R211, R8 ;  /* 0x0000000800d37213 */ /* 0x000fe20000000000 */
[----:B------:R-:W-:Y:S02]  /*17790*/  IMAD.MOV R6, RZ, RZ, -R6 ;  /* 0x000000ffff067224 */ /* 0x000fe400078e0a06 */
[----:B------:R-:W-:-:S02]  /*177a0*/  VIADD R7, R0, 0x2e ;  /* 0x0000002e00077836 */ /* 0x000fc40000000000 */
[----:B------:R-:W-:Y:S02]  /*177b0*/  IMAD R210, R2, R6, R210 ;  /* 0x0000000602d27224 */ /* 0x000fe400078e02d2 */
[----:B------:R-:W-:Y:S01]  /*177c0*/  @!P6 IMAD.IADD R209, R209, 0x1, -R2 ;  /* 0x00000001d1d1e824 */ /* 0x000fe200078e0a02 */
[----:B------:R-:W-:Y:S01]  /*177d0*/  IABS R213, R7 ;  /* 0x0000000700d57213 */ /* 0x000fe20000000000 */
[----:B------:R-:W-:-:S03]  /*177e0*/  IMAD.HI.U32 R3, R9, R211, RZ ;  /* 0x000000d309037227 */ /* 0x000fc600078e00ff */
[----:B------:R-:W-:Y:S01]  /*177f0*/  ISETP.GT.U32.AND P6, PT, R2, R209, PT ;  /* 0x000000d10200720c */ /* 0x000fe20003fc4070 */
[--C-:B------:R-:W-:Y:S02]  /*17800*/  @!P1 IMAD.IADD R207, R207, 0x1, -R2.reuse ;  /* 0x00000001cfcf9824 */ /* 0x100fe400078e0a02 */
[----:B------:R-:W-:Y:S01]  /*17810*/  @!P4 IMAD.IADD R208, R208, 0x1, -R2 ;  /* 0x00000001d0d0c824 */ /* 0x000fe200078e0a02 */
[C---:B------:R-:W-:Y:S01]  /*17820*/  ISETP.GT.U32.AND P4, PT, R2.reuse, R210, PT ;  /* 0x000000d20200720c */ /* 0x040fe20003f84070 */
[----:B------:R-:W-:Y:S01]  /*17830*/  IMAD.MOV R3, RZ, RZ, -R3 ;  /* 0x000000ffff037224 */ /* 0x000fe200078e0a03 */
[----:B------:R-:W-:Y:S01]  /*17840*/  ISETP.GT.U32.AND P1, PT, R2, R207, PT ;  /* 0x000000cf0200720c */ /* 0x000fe20003f24070 */
[----:B------:R-:W-:Y:S02]  /*17850*/  VIADD R4, R0, 0x2f ;  /* 0x0000002f00047836 */ /* 0x000fe40000000000 */
[----:B------:R-:W-:Y:S02]  /*17860*/  IMAD R211, R2, R3, R211 ;  /* 0x0000000302d37224 */ /* 0x000fe400078e02d3 */
[----:B------:R-:W-:Y:S01]  /*17870*/  IMAD.HI.U32 R3, R9, R213, RZ ;  /* 0x000000d509037227 */ /* 0x000fe200078e00ff */
[----:B------:R-:W-:-:S03]  /*17880*/  IABS R212, R4 ;  /* 0x0000000400d47213 */ /* 0x000fc60000000000 */
[----:B------:R-:W-:Y:S02]  /*17890*/  IMAD.MOV R3, RZ, RZ, -R3 ;  /* 0x000000ffff037224 */ /* 0x000fe400078e0a03 */
[--C-:B------:R-:W-:Y:S02]  /*178a0*/  @!P4 IMAD.IADD R210, R210, 0x1, -R2.reuse ;  /* 0x00000001d2d2c824 */ /* 0x100fe400078e0a02 */
[C---:B------:R-:W-:Y:S02]  /*178b0*/  IMAD R213, R2.reuse, R3, R213 ;  /* 0x0000000302d57224 */ /* 0x040fe400078e02d5 */
[--C-:B------:R-:W-:Y:S01]  /*178c0*/  @!P6 IMAD.IADD R209, R209, 0x1, -R2.reuse ;  /* 0x00000001d1d1e824 */ /* 0x100fe200078e0a02 */
[----:B------:R-:W-:Y:S01]  /*178d0*/  ISETP.GT.U32.AND P4, PT, R2, R210, PT ;  /* 0x000000d20200720c */ /* 0x000fe20003f84070 */
[----:B------:R-:W-:Y:S01]  /*178e0*/  @!P1 IMAD.IADD R207, R207, 0x1, -R2 ;  /* 0x00000001cfcf9824 */ /* 0x000fe200078e0a02 */
[----:B------:R-:W-:Y:S01]  /*178f0*/  ISETP.GE.AND P1, PT, R8, RZ, PT ;  /* 0x000000ff0800720c */ /* 0x000fe20003f26270 */
[----:B------:R-:W-:-:S02]  /*17900*/  VIADD R6, R0, 0x2d ;  /* 0x0000002d00067836 */ /* 0x000fc40000000000 */
[----:B------:R-:W-:Y:S01]  /*17910*/  @!P2 IMAD.MOV R209, RZ, RZ, -R209 ;  /* 0x000000ffffd1a224 */ /* 0x000fe200078e0ad1 */
[----:B------:R-:W-:Y:S01]  /*17920*/  ISETP.GT.U32.AND P2, PT, R2, R213, PT ;  /* 0x000000d50200720c */ /* 0x000fe20003f44070 */
[----:B------:R-:W-:Y:S01]  /*17930*/  IMAD.HI.U32 R8, R9, R212, RZ ;  /* 0x000000d409087227 */ /* 0x000fe200078e00ff */
[----:B------:R-:W-:-:S03]  /*17940*/  IABS R214, R6 ;  /* 0x0000000600d67213 */ /* 0x000fc60000000000 */
[----:B------:R-:W-:Y:S01]  /*17950*/  @!P5 IMAD.MOV R208, RZ, RZ, -R208 ;  /* 0x000000ffffd0d224 */ /* 0x000fe200078e0ad0 */
[----:B------:R-:W-:Y:S01]  /*17960*/  ISETP.GE.AND P5, PT, R4, RZ, PT ;  /* 0x000000ff0400720c */ /* 0x000fe20003fa6270 */
[----:B------:R-:W-:Y:S01]  /*17970*/  @!P3 IMAD.MOV R207, RZ, RZ, -R207 ;  /* 0x000000ffffcfb224 */ /* 0x000fe200078e0acf */
[----:B------:R-:W-:Y:S01]  /*17980*/  ISETP.GT.U32.AND P3, PT, R2, R211, PT ;  /* 0x000000d30200720c */ /* 0x000fe20003f64070 */
[----:B------:R-:W-:Y:S02]  /*17990*/  IMAD.MOV R8, RZ, RZ, -R8 ;  /* 0x000000ffff087224 */ /* 0x000fe400078e0a08 */
[----:B------:R-:W-:Y:S02]  /*179a0*/  VIADD R4, R0, 0x2c ;  /* 0x0000002c00047836 */ /* 0x000fe40000000000 */
[----:B------:R-:W-:Y:S02]  /*179b0*/  IMAD R212, R2, R8, R212 ;  /* 0x0000000802d47224 */ /* 0x000fe400078e02d4 */
[----:B------:R-:W-:Y:S01]  /*179c0*/  VIADD R3, R0, 0x2b ;  /* 0x0000002b00037836 */ /* 0x000fe20000000000 */
[----:B------:R-:W-:Y:S01]  /*179d0*/  IABS R215, R4 ;  /* 0x0000000400d77213 */ /* 0x000fe20000000000 */
[----:B------:R-:W-:Y:S01]  /*179e0*/  IMAD.HI.U32 R8, R9, R214, RZ ;  /* 0x000000d609087227 */ /* 0x000fe200078e00ff */
[----:B------:R-:W-:-:S02]  /*179f0*/  ISETP.GT.U32.AND P6, PT, R2, R212, PT ;  /* 0x000000d40200720c */ /* 0x000fc40003fc4070 */
[----:B------:R-:W-:Y:S01]  /*17a00*/  IABS R216, R3 ;  /* 0x0000000300d87213 */ /* 0x000fe20000000000 */
[----:B------:R-:W-:Y:S01]  /*17a10*/  @!P4 IMAD.IADD R210, R210, 0x1, -R2 ;  /* 0x00000001d2d2c824 */ /* 0x000fe200078e0a02 */
[----:B------:R-:W-:Y:S01]  /*17a20*/  ISETP.GE.AND P4, PT, R7, RZ, PT ;  /* 0x000000ff0700720c */ /* 0x000fe20003f86270 */
[----:B------:R-:W-:Y:S02]  /*17a30*/  IMAD.MOV R8, RZ, RZ, -R8 ;  /* 0x000000ffff087224 */ /* 0x000fe400078e0a08 */
[----:B------:R-:W-:Y:S02]  /*17a40*/  @!P2 IMAD.IADD R213, R213, 0x1, -R2 ;  /* 0x00000001d5d5a824 */ /* 0x000fe400078e0a02 */
[----:B------:R-:W-:-:S03]  /*17a50*/  IMAD.HI.U32 R7, R9, R215, RZ ;  /* 0x000000d709077227 */ /* 0x000fc600078e00ff */
[C---:B------:R-:W-:Y:S01]  /*17a60*/  ISETP.GT.U32.AND P2, PT, R2.reuse, R213, PT ;  /* 0x000000d50200720c */ /* 0x040fe20003f44070 */
[----:B------:R-:W-:Y:S02]  /*17a70*/  @!P3 IMAD.IADD R211, R211, 0x1, -R2 ;  /* 0x00000001d3d3b824 */ /* 0x000fe400078e0a02 */
[C---:B------:R-:W-:Y:S02]  /*17a80*/  IMAD R214, R2.reuse, R8, R214 ;  /* 0x0000000802d67224 */ /* 0x040fe400078e02d6 */
[----:B------:R-:W-:Y:S01]  /*17a90*/  IMAD.MOV R8, RZ, RZ, -R7 ;  /* 0x000000ffff087224 */ /* 0x000fe200078e0a07 */
[----:B------:R-:W-:Y:S01]  /*17aa0*/  ISETP.GT.U32.AND P3, PT, R2, R211, PT ;  /* 0x000000d30200720c */ /* 0x000fe20003f64070 */
[----:B------:R-:W-:-:S04]  /*17ab0*/  IMAD.HI.U32 R7, R9, R216, RZ ;  /* 0x000000d809077227 */ /* 0x000fc800078e00ff */
[----:B------:R-:W-:Y:S02]  /*17ac0*/  IMAD.MOV R7, RZ, RZ, -R7 ;  /* 0x000000ffff077224 */ /* 0x000fe400078e0a07 */
[----:B------:R-:W-:Y:S02]  /*17ad0*/  @!P6 IMAD.IADD R212, R212, 0x1, -R2 ;  /* 0x00000001d4d4e824 */ /* 0x000fe400078e0a02 */
[C---:B------:R-:W-:Y:S02]  /*17ae0*/  IMAD R216, R2.reuse, R7, R216 ;  /* 0x0000000702d87224 */ /* 0x040fe400078e02d8 */
[--C-:B------:R-:W-:Y:S01]  /*17af0*/  @!P2 IMAD.IADD R213, R213, 0x1, -R2.reuse ;  /* 0x00000001d5d5a824 */ /* 0x100fe200078e0a02 */
[C---:B------:R-:W-:Y:S01]  /*17b00*/  ISETP.GT.U32.AND P6, PT, R2.reuse, R212, PT ;  /* 0x000000d40200720c */ /* 0x040fe20003fc4070 */
[----:B------:R-:W-:Y:S01]  /*17b10*/  @!P3 IMAD.IADD R211, R211, 0x1, -R2 ;  /* 0x00000001d3d3b824 */ /* 0x000fe200078e0a02 */
[----:B------:R-:W-:Y:S01]  /*17b20*/  ISETP.GT.U32.AND P2, PT, R2, R216, PT ;  /* 0x000000d80200720c */ /* 0x000fe20003f44070 */
[----:B------:R-:W-:Y:S01]  /*17b30*/  VIADD R11, R0, 0x29 ;  /* 0x00000029000b7836 */ /* 0x000fe20000000000 */
[C---:B------:R-:W-:Y:S01]  /*17b40*/  ISETP.GT.U32.AND P3, PT, R2.reuse, R214, PT ;  /* 0x000000d60200720c */ /* 0x040fe20003f64070 */
[----:B------:R-:W-:-:S02]  /*17b50*/  IMAD R215, R2, R8, R215 ;  /* 0x0000000802d77224 */ /* 0x000fc400078e02d7 */
[----:B------:R-:W-:Y:S01]  /*17b60*/  @!P1 IMAD.MOV R211, RZ, RZ, -R211 ;  /* 0x000000ffffd39224 */ /* 0x000fe200078e0ad3 */
[----:B------:R-:W-:Y:S01]  /*17b70*/  IABS R218, R11 ;  /* 0x0000000b00da7213 */ /* 0x000fe20000000000 */
[----:B------:R-:W-:Y:S01]  /*17b80*/  @!P0 IMAD.MOV R210, RZ, RZ, -R210 ;  /* 0x000000ffffd28224 */ /* 0x000fe200078e0ad2 */
[----:B------:R-:W-:Y:S01]  /*17b90*/  ISETP.GE.AND P0, PT, R6, RZ, PT ;  /* 0x000000ff0600720c */ /* 0x000fe20003f06270 */
[----:B------:R-:W-:Y:S02]  /*17ba0*/  VIADD R6, R0, 0x27 ;  /* 0x0000002700067836 */ /* 0x000fe40000000000 */
[--C-:B------:R-:W-:Y:S01]  /*17bb0*/  @!P6 IMAD.IADD R212, R212, 0x1, -R2.reuse ;  /* 0x00000001d4d4e824 */ /* 0x100fe200078e0a02 */
[----:B------:R-:W-:Y:S01]  /*17bc0*/  ISETP.GT.U32.AND P6, PT, R2, R215, PT ;  /* 0x000000d70200720c */ /* 0x000fe20003fc4070 */
[--C-:B------:R-:W-:Y:S01]  /*17bd0*/  @!P2 IMAD.IADD R216, R216, 0x1, -R2.reuse ;  /* 0x00000001d8d8a824 */ /* 0x100fe200078e0a02 */
[----:B------:R-:W-:Y:S01]  /*17be0*/  IABS R220, R6 ;  /* 0x0000000600dc7213 */ /* 0x000fe20000000000 */
[----:B------:R-:W-:Y:S01]  /*17bf0*/  @!P3 IMAD.IADD R214, R214, 0x1, -R2 ;  /* 0x00000001d6d6b824 */ /* 0x000fe200078e0a02 */
[----:B------:R-:W-:Y:S01]  /*17c00*/  ISETP.GE.AND P3, PT, R4, RZ, PT ;  /* 0x000000ff0400720c */ /* 0x000fe20003f66270 */
[----:B------:R-:W-:Y:S01]  /*17c10*/  @!P5 IMAD.MOV R212, RZ, RZ, -R212 ;  /* 0x000000ffffd4d224 */ /* 0x000fe200078e0ad4 */
[----:B------:R-:W-:Y:S01]  /*17c20*/  ISETP.GE.AND P5, PT, R3, RZ, PT ;  /* 0x000000ff0300720c */ /* 0x000fe20003fa6270 */
[----:B------:R-:W-:Y:S01]  /*17c30*/  IMAD.HI.U32 R3, R9, R218, RZ ;  /* 0x000000da09037227 */ /* 0x000fe200078e00ff */
[----:B------:R-:W-:-:S02]  /*17c40*/  ISETP.GT.U32.AND P2, PT, R2, R216, PT ;  /* 0x000000d80200720c */ /* 0x000fc40003f44070 */
[----:B------:R-:W-:Y:S01]  /*17c50*/  ISETP.GT.U32.AND P1, PT, R2, R214, PT ;  /* 0x000000d60200720c */ /* 0x000fe20003f24070 */
[----:B------:R-:W-:Y:S02]  /*17c60*/  VIADD R4, R0, 0x2a ;  /* 0x0000002a00047836 */ /* 0x000fe40000000000 */
[----:B------:R-:W-:Y:S02]  /*17c70*/  IMAD.MOV R3, RZ, RZ, -R3 ;  /* 0x000000ffff037224 */ /* 0x000fe400078e0a03 */
[----:B------:R-:W-:Y:S01]  /*17c80*/  @!P6 IMAD.IADD R215, R215, 0x1, -R2 ;  /* 0x00000001d7d7e824 */ /* 0x000fe200078e0a02 */
[----:B------:R-:W-:Y:S01]  /*17c90*/  IABS R217, R4 ;  /* 0x0000000400d97213 */ /* 0x000fe20000000000 */
[----:B------:R-:W-:Y:S02]  /*17ca0*/  IMAD R218, R2, R3, R218 ;  /* 0x0000000302da7224 */ /* 0x000fe400078e02da */
[----:B------:R-:W-:Y:S01]  /*17cb0*/  VIADD R3, R0, 0x26 ;  /* 0x0000002600037836 */ /* 0x000fe20000000000 */
[----:B------:R-:W-:Y:S01]  /*17cc0*/  ISETP.GT.U32.AND P6, PT, R2, R215, PT ;  /* 0x000000d70200720c */ /* 0x000fe20003fc4070 */
[----:B------:R-:W-:Y:S01]  /*17cd0*/  @!P2 IMAD.IADD R216, R216, 0x1, -R2 ;  /* 0x00000001d8d8a824 */ /* 0x000fe200078e0a02 */
[----:B------:R-:W-:Y:S01]  /*17ce0*/  ISETP.GT.U32.AND P2, PT, R2, R218, PT ;  /* 0x000000da0200720c */ /* 0x000fe20003f44070 */
[----:B------:R-:W-:Y:S01]  /*17cf0*/  IMAD.HI.U32 R7, R9, R217, RZ ;  /* 0x000000d909077227 */ /* 0x000fe200078e00ff */
[----:B------:R-:W-:-:S03]  /*17d00*/  IABS R221, R3 ;  /* 0x0000000300dd7213 */ /* 0x000fc60000000000 */
[----:B------:R-:W-:Y:S01]  /*17d10*/  @!P1 IMAD.IADD R214, R214, 0x1, -R2 ;  /* 0x00000001d6d69824 */ /* 0x000fe200078e0a02 */
[----:B------:R-:W-:Y:S01]  /*17d20*/  ISETP.GE.AND P1, PT, R4, RZ, PT ;  /* 0x000000ff0400720c */ /* 0x000fe20003f26270 */
[----:B------:R-:W-:Y:S02]  /*17d30*/  IMAD.MOV R7, RZ, RZ, -R7 ;  /* 0x000000ffff077224 */ /* 0x000fe400078e0a07 */
[----:B------:R-:W-:Y:S02]  /*17d40*/  VIADD R4, R0, 0x28 ;  /* 0x0000002800047836 */ /* 0x000fe40000000000 */
[----:B------:R-:W-:Y:S02]  /*17d50*/  IMAD R217, R2, R7, R217 ;  /* 0x0000000702d97224 */ /* 0x000fe400078e02d9 */
[----:B------:R-:W-:Y:S01]  /*17d60*/  IMAD.HI.U32 R7, R9, R220, RZ ;  /* 0x000000dc09077227 */ /* 0x000fe200078e00ff */
[----:B------:R-:W-:-:S03]  /*17d70*/  IABS R219, R4 ;  /* 0x0000000400db7213 */ /* 0x000fc60000000000 */
[----:B------:R-:W-:Y:S02]  /*17d80*/  @!P2 IMAD.IADD R218, R218, 0x1, -R2 ;  /* 0x00000001dadaa824 */ /* 0x000fe400078e0a02 */
[----:B------:R-:W-:Y:S02]  /*17d90*/  IMAD.MOV R7, RZ, RZ, -R7 ;  /* 0x000000ffff077224 */ /* 0x000fe400078e0a07 */
[----:B------:R-:W-:-:S04]  /*17da0*/  IMAD.HI.U32 R10, R9, R219, RZ ;  /* 0x000000db090a7227 */ /* 0x000fc800078e00ff */
[----:B------:R-:W-:Y:S01]  /*17db0*/  @!P4 IMAD.MOV R213, RZ, RZ, -R213 ;  /* 0x000000ffffd5c224 */ /* 0x000fe200078e0ad5 */
[C---:B------:R-:W-:Y:S01]  /*17dc0*/  ISETP.GT.U32.AND P4, PT, R2.reuse, R218, PT ;  /* 0x000000da0200720c */ /* 0x040fe20003f84070 */
[----:B------:R-:W-:Y:S02]  /*17dd0*/  IMAD R220, R2, R7, R220 ;  /* 0x0000000702dc7224 */ /* 0x000fe400078e02dc */
[----:B------:R-:W-:Y:S02]  /*17de0*/  IMAD.MOV R10, RZ, RZ, -R10 ;  /* 0x000000ffff0a7224 */ /* 0x000fe400078e0a0a */
[----:B------:R-:W-:-:S04]  /*17df0*/  IMAD.HI.U32 R7, R9, R221, RZ ;  /* 0x000000dd09077227 */ /* 0x000fc800078e00ff */
[----:B------:R-:W-:Y:S01]  /*17e00*/  @!P6 IMAD.IADD R215, R215, 0x1, -R2 ;  /* 0x00000001d7d7e824 */ /* 0x000fe200078e0a02 */
[C---:B------:R-:W-:Y:S01]  /*17e10*/  ISETP.GT.U32.AND P6, PT, R2.reuse, R217, PT ;  /* 0x000000d90200720c */ /* 0x040fe20003fc4070 */
[C---:B------:R-:W-:Y:S02]  /*17e20*/  IMAD R219, R2.reuse, R10, R219 ;  /* 0x0000000a02db7224 */ /* 0x040fe400078e02db */
[----:B------:R-:W-:Y:S02]  /*17e30*/  IMAD.MOV R7, RZ, RZ, -R7 ;  /* 0x000000ffff077224 */ /* 0x000fe400078e0a07 */
[----:B------:R-:W-:Y:S01]  /*17e40*/  @!P0 IMAD.MOV R214, RZ, RZ, -R214 ;  /* 0x000000ffffd68224 */ /* 0x000fe200078e0ad6 */
[C---:B------:R-:W-:Y:S01]  /*17e50*/  ISETP.GT.U32.AND P0, PT, R2.reuse, R219, PT ;  /* 0x000000db0200720c */ /* 0x040fe20003f04070 */
[C---:B------:R-:W-:Y:S02]  /*17e60*/  IMAD R221, R2.reuse, R7, R221 ;  /* 0x0000000702dd7224 */ /* 0x040fe400078e02dd */
[----:B------:R-:W-:Y:S01]  /*17e70*/  @!P5 IMAD.MOV R216, RZ, RZ, -R216 ;  /* 0x000000ffffd8d224 */ /* 0x000fe200078e0ad8 */
[----:B------:R-:W-:Y:S01]  /*17e80*/  ISETP.GT.U32.AND P5, PT, R2, R220, PT ;  /* 0x000000dc0200720c */ /* 0x000fe20003fa4070 */
[----:B------:R-:W-:Y:S01]  /*17e90*/  @!P4 IMAD.IADD R218, R218, 0x1, -R2 ;  /* 0x00000001dadac824 */ /* 0x000fe200078e0a02 */
[----:B------:R-:W-:Y:S01]  /*17ea0*/  ISETP.GT.U32.AND P4, PT, R2, R221, PT ;  /* 0x000000dd0200720c */ /* 0x000fe20003f84070 */
[----:B------:R-:W-:-:S02]  /*17eb0*/  VIADD R8, R0, 0x25 ;  /* 0x0000002500087836 */ /* 0x000fc40000000000 */
[--C-:B------:R-:W-:Y:S01]  /*17ec0*/  @!P6 IMAD.IADD R217, R217, 0x1, -R2.reuse ;  /* 0x00000001d9d9e824 */ /* 0x100fe200078e0a02 */
[----:B------:R-:W-:Y:S01]  /*17ed0*/  ISETP.GE.AND P6, PT, R11, RZ, PT ;  /* 0x000000ff0b00720c */ /* 0x000fe20003fc6270 */
[----:B------:R-:W-:Y:S01]  /*17ee0*/  VIADD R7, R0, 0x24 ;  /* 0x0000002400077836 */ /* 0x000fe20000000000 */
[----:B------:R-:W-:Y:S01]  /*17ef0*/  IABS R222, R8 ;  /* 0x0000000800de7213 */ /* 0x000fe20000000000 */
[--C-:B------:R-:W-:Y:S01]  /*17f00*/  @!P0 IMAD.IADD R219, R219, 0x1, -R2.reuse ;  /* 0x00000001dbdb8824 */ /* 0x100fe200078e0a02 */
[----:B------:R-:W-:Y:S01]  /*17f10*/  ISETP.GT.U32.AND P2, PT, R2, R217, PT ;  /* 0x000000d90200720c */ /* 0x000fe20003f44070 */
[----:B------:R-:W-:Y:S01]  /*17f20*/  @!P3 IMAD.MOV R215, RZ, RZ, -R215 ;  /* 0x000000ffffd7b224 */ /* 0x000fe200078e0ad7 */
[----:B------:R-:W-:Y:S01]  /*17f30*/  ISETP.GE.AND P3, PT, R4, RZ, PT ;  /* 0x000000ff0400720c */ /* 0x000fe20003f66270 */
[--C-:B------:R-:W-:Y:S01]  /*17f40*/  @!P5 IMAD.IADD R220, R220, 0x1, -R2.reuse ;  /* 0x00000001dcdcd824 */ /* 0x100fe200078e0a02 */
[----:B------:R-:W-:Y:S01]  /*17f50*/  IABS R223, R7 ;  /* 0x0000000700df7213 */ /* 0x000fe20000000000 */
[----:B------:R-:W-:Y:S01]  /*17f60*/  @!P4 IMAD.IADD R221, R221, 0x1, -R2 ;  /* 0x00000001ddddc824 */ /* 0x000fe200078e0a02 */
[----:B------:R-:W-:Y:S01]  /*17f70*/  ISETP.GT.U32.AND P5, PT, R2, R219, PT ;  /* 0x000000db0200720c */ /* 0x000fe20003fa4070 */
[----:B------:R-:W-:Y:S01]  /*17f80*/  IMAD.HI.U32 R4, R9, R222, RZ ;  /* 0x000000de09047227 */ /* 0x000fe200078e00ff */
[----:B------:R-:W-:-:S02]  /*17f90*/  ISETP.GE.AND P0, PT, R3, RZ, PT ;  /* 0x000000ff0300720c */ /* 0x000fc40003f06270 */
[----:B------:R-:W-:Y:S01]  /*17fa0*/  ISETP.GT.U32.AND P4, PT, R2, R221, PT ;  /* 0x000000dd0200720c */ /* 0x000fe20003f84070 */
[----:B------:R-:W-:Y:S02]  /*17fb0*/  IMAD.MOV R4, RZ, RZ, -R4 ;  /* 0x000000ffff047224 */ /* 0x000fe400078e0a04 */
[----:B------:R-:W-:-:S04]  /*17fc0*/  IMAD.HI.U32 R10, R9, R223, RZ ;  /* 0x000000df090a7227 */ /* 0x000fc800078e00ff */
[----:B------:R-:W-:Y:S01]  /*17fd0*/  @!P2 IMAD.IADD R217, R217, 0x1, -R2 ;  /* 0x00000001d9d9a824 */ /* 0x000fe200078e0a02 */
[----:B------:R-:W-:Y:S01]  /*17fe0*/  ISETP.GE.AND P2, PT, R6, RZ, PT ;  /* 0x000000ff0600720c */ /* 0x000fe20003f46270 */
[C---:B------:R-:W-:Y:S02]  /*17ff0*/  IMAD R222, R2.reuse, R4, R222 ;  /* 0x0000000402de7224 */ /* 0x040fe400078e02de */
[----:B------:R-:W-:Y:S02]  /*18000*/  IMAD.MOV R10, RZ, RZ, -R10 ;  /* 0x000000ffff0a7224 */ /* 0x000fe400078e0a0a */
[----:B------:R-:W-:Y:S01]  /*18010*/  @!P1 IMAD.MOV R217, RZ, RZ, -R217 ;  /* 0x000000ffffd99224 */ /* 0x000fe200078e0ad9 */
[C---:B------:R-:W-:Y:S01]  /*18020*/  ISETP.GT.U32.AND P1, PT, R2.reuse, R220, PT ;  /* 0x000000dc0200720c */ /* 0x040fe20003f24070 */
[----:B------:R-:W-:Y:S01]  /*18030*/  @!P5 IMAD.IADD R219, R219, 0x1, -R2 ;  /* 0x00000001dbdbd824 */ /* 0x000fe200078e0a02 */
[C---:B------:R-:W-:Y:S01]  /*18040*/  ISETP.GT.U32.AND P5, PT, R2.reuse, R222, PT ;  /* 0x000000de0200720c */ /* 0x040fe20003fa4070 */
[----:B------:R-:W-:-:S02]  /*18050*/  IMAD R223, R2, R10, R223 ;  /* 0x0000000a02df7224 */ /* 0x000fc400078e02df */
[--C-:B------:R-:W-:Y:S02]  /*18060*/  @!P4 IMAD.IADD R221, R221, 0x1, -R2.reuse ;  /* 0x00000001ddddc824 */ /* 0x100fe400078e0a02 */
[----:B------:R-:W-:Y:S01]  /*18070*/  VIADD R4, R0, 0x22 ;  /* 0x0000002200047836 */ /* 0x000fe20000000000 */
[----:B------:R-:W-:Y:S01]  /*18080*/  ISETP.GT.U32.AND P4, PT, R2, R223, PT ;  /* 0x000000df0200720c */ /* 0x000fe20003f84070 */
[C---:B------:R-:W-:Y:S02]  /*18090*/  VIADD R6, R0.reuse, 0x21 ;  /* 0x0000002100067836 */ /* 0x040fe40000000000 */
[----:B------:R-:W-:Y:S01]  /*180a0*/  VIADD R3, R0, 0x23 ;  /* 0x0000002300037836 */ /* 0x000fe20000000000 */
[----:B------:R-:W-:Y:S01]  /*180b0*/  IABS R225, R4 ;  /* 0x0000000400e17213 */ /* 0x000fe20000000000 */
[--C-:B------:R-:W-:Y:S01]  /*180c0*/  @!P1 IMAD.IADD R220, R220, 0x1, -R2.reuse ;  /* 0x00000001dcdc9824 */ /* 0x100fe200078e0a02 */
[----:B------:R-:W-:Y:S01]  /*180d0*/  ISETP.GE.AND P1, PT, R8, RZ, PT ;  /* 0x000000ff0800720c */ /* 0x000fe20003f26270 */
[----:B------:R-:W-:Y:S01]  /*180e0*/  @!P5 IMAD.IADD R222, R222, 0x1, -R2 ;  /* 0x00000001deded824 */ /* 0x000fe200078e0a02 */
[----:B------:R-:W-:Y:S01]  /*180f0*/  IABS R226, R6 ;  /* 0x0000000600e27213 */ /* 0x000fe20000000000 */
[----:B------:R-:W-:Y:S01]  /*18100*/  IMAD.HI.U32 R8, R9, R225, RZ ;  /* 0x000000e109087227 */ /* 0x000fe200078e00ff */
[----:B------:R-:W-:-:S02]  /*18110*/  ISETP.GE.AND P5, PT, R7, RZ, PT ;  /* 0x000000ff0700720c */ /* 0x000fc40003fa6270 */
[----:B------:R-:W-:Y:S01]  /*18120*/  IABS R224, R3 ;  /* 0x0000000300e07213 */ /* 0x000fe20000000000 */
[----:B------:R-:W-:Y:S01]  /*18130*/  @!P4 IMAD.IADD R223, R223, 0x1, -R2 ;  /* 0x00000001dfdfc824 */ /* 0x000fe200078e0a02 */
[----:B------:R-:W-:Y:S01]  /*18140*/  ISETP.GT.U32.AND P4, PT, R2, R222, PT ;  /* 0x000000de0200720c */ /* 0x000fe20003f84070 */
[----:B------:R-:W-:Y:S02]  /*18150*/  IMAD.MOV R8, RZ, RZ, -R8 ;  /* 0x000000ffff087224 */ /* 0x000fe400078e0a08 */
[----:B------:R-:W-:-:S04]  /*18160*/  IMAD.HI.U32 R7, R9, R226, RZ ;  /* 0x000000e209077227 */ /* 0x000fc800078e00ff */
[C---:B------:R-:W-:Y:S02]  /*18170*/  IMAD R225, R2.reuse, R8, R225 ;  /* 0x0000000802e17224 */ /* 0x040fe400078e02e1 */
[----:B------:R-:W-:Y:S02]  /*18180*/  IMAD.MOV R7, RZ, RZ, -R7 ;  /* 0x000000ffff077224 */ /* 0x000fe400078e0a07 */
[----:B------:R-:W-:Y:S01]  /*18190*/  @!P0 IMAD.MOV R221, RZ, RZ, -R221 ;  /* 0x000000ffffdd8224 */ /* 0x000fe200078e0add */
[C---:B------:R-:W-:Y:S01]  /*181a0*/  ISETP.GT.U32.AND P0, PT, R2.reuse, R225, PT ;  /* 0x000000e10200720c */ /* 0x040fe20003f04070 */
[----:B------:R-:W-:Y:S02]  /*181b0*/  IMAD R226, R2, R7, R226 ;  /* 0x0000000702e27224 */ /* 0x000fe400078e02e2 */
[----:B------:R-:W-:Y:S02]  /*181c0*/  @!P4 IMAD.IADD R222, R222, 0x1, -R2 ;  /* 0x00000001dedec824 */ /* 0x000fe400078e0a02 */
[----:B------:R-:W-:Y:S01]  /*181d0*/  IMAD.HI.U32 R10, R9, R224, RZ ;  /* 0x000000e0090a7227 */ /* 0x000fe200078e00ff */
[----:B------:R-:W-:-:S03]  /*181e0*/  ISETP.GT.U32.AND P4, PT, R2, R226, PT ;  /* 0x000000e20200720c */ /* 0x000fc60003f84070 */
[----:B------:R-:W-:Y:S01]  /*181f0*/  @!P2 IMAD.MOV R220, RZ, RZ, -R220 ;  /* 0x000000ffffdca224 */ /* 0x000fe200078e0adc */
[----:B------:R-:W-:Y:S01]  /*18200*/  ISETP.GE.AND P2, PT, R3, RZ, PT ;  /* 0x000000ff0300720c */ /* 0x000fe20003f46270 */
[----:B------:R-:W-:Y:S02]  /*18210*/  IMAD.MOV R10, RZ, RZ, -R10 ;  /* 0x000000ffff0a7224 */ /* 0x000fe400078e0a0a */
[----:B------:R-:W-:Y:S02]  /*18220*/  VIADD R3, R0, 0x20 ;  /* 0x0000002000037836 */ /* 0x000fe40000000000 */
[C---:B------:R-:W-:Y:S02]  /*18230*/  IMAD R224, R2.reuse, R10, R224 ;  /* 0x0000000a02e07224 */ /* 0x040fe400078e02e0 */
[----:B------:R-:W-:Y:S01]  /*18240*/  @!P0 IMAD.IADD R225, R225, 0x1, -R2 ;  /* 0x00000001e1e18824 */ /* 0x000fe200078e0a02 */
[----:B------:R-:W-:Y:S01]  /*18250*/  IABS R228, R3 ;  /* 0x0000000300e47213 */ /* 0x000fe20000000000 */
[----:B------:R-:W-:Y:S01]  /*18260*/  @!P6 IMAD.MOV R218, RZ, RZ, -R218 ;  /* 0x000000ffffdae224 */ /* 0x000fe200078e0ada */
[----:B------:R-:W-:Y:S01]  /*18270*/  ISETP.GT.U32.AND P6, PT, R2, R224, PT ;  /* 0x000000e00200720c */ /* 0x000fe20003fc4070 */
[----:B------:R-:W-:Y:S01]  /*18280*/  @!P4 IMAD.IADD R226, R226, 0x1, -R2 ;  /* 0x00000001e2e2c824 */ /* 0x000fe200078e0a02 */
[----:B------:R-:W-:Y:S01]  /*18290*/  ISETP.GT.U32.AND P4, PT, R2, R225, PT ;  /* 0x000000e10200720c */ /* 0x000fe20003f84070 */
[----:B------:R-:W-:-:S04]  /*182a0*/  IMAD.HI.U32 R7, R9, R228, RZ ;  /* 0x000000e409077227 */ /* 0x000fc800078e00ff */
[----:B------:R-:W-:Y:S02]  /*182b0*/  IMAD.MOV R7, RZ, RZ, -R7 ;  /* 0x000000ffff077224 */ /* 0x000fe400078e0a07 */
[----:B------:R-:W-:Y:S01]  /*182c0*/  @!P3 IMAD.MOV R219, RZ, RZ, -R219 ;  /* 0x000000ffffdbb224 */ /* 0x000fe200078e0adb */
[----:B------:R-:W-:Y:S01]  /*182d0*/  ISETP.GT.U32.AND P3, PT, R2, R223, PT ;  /* 0x000000df0200720c */ /* 0x000fe20003f64070 */
[----:B------:R-:W-:-:S04]  /*182e0*/  IMAD.HI.U32 R8, R9, R227, RZ ;  /* 0x000000e309087227 */ /* 0x000fc800078e00ff */
[----:B------:R-:W-:Y:S02]  /*182f0*/  IMAD R228, R2, R7, R228 ;  /* 0x0000000702e47224 */ /* 0x000fe400078e02e4 */
[----:B------:R-:W-:Y:S02]  /*18300*/  IMAD.MOV R8, RZ, RZ, -R8 ;  /* 0x000000ffff087224 */ /* 0x000fe400078e0a08 */
[--C-:B------:R-:W-:Y:S01]  /*18310*/  @!P6 IMAD.IADD R224, R224, 0x1, -R2.reuse ;  /* 0x00000001e0e0e824 */ /* 0x100fe200078e0a02 */
[----:B------:R-:W-:Y:S01]  /*18320*/  ISETP.GE.AND P6, PT, R6, RZ, PT ;  /* 0x000000ff0600720c */ /* 0x000fe20003fc6270 */
[----:B------:R-:W-:Y:S01]  /*18330*/  @!P4 IMAD.IADD R225, R225, 0x1, -R2 ;  /* 0x00000001e1e1c824 */ /* 0x000fe200078e0a02 */
[C---:B------:R-:W-:Y:S01]  /*18340*/  ISETP.GT.U32.AND P4, PT, R2.reuse, R228, PT ;  /* 0x000000e40200720c */ /* 0x040fe20003f84070 */
[C---:B------:R-:W-:Y:S01]  /*18350*/  IMAD R227, R2.reuse, R8, R227 ;  /* 0x0000000802e37224 */ /* 0x040fe200078e02e3 */
[----:B------:R-:W-:Y:S01]  /*18360*/  ISETP.GT.U32.AND P0, PT, R2, R224, PT ;  /* 0x000000e00200720c */ /* 0x000fe20003f04070 */
[----:B------:R-:W-:-:S02]  /*18370*/  VIADD R8, R0, 0x1f ;  /* 0x0000001f00087836 */ /* 0x000fc40000000000 */
[----:B------:R-:W-:Y:S01]  /*18380*/  @!P3 IMAD.IADD R223, R223, 0x1, -R2 ;  /* 0x00000001dfdfb824 */ /* 0x000fe200078e0a02 */
[----:B------:R-:W-:Y:S01]  /*18390*/  ISETP.GE.AND P3, PT, R4, RZ, PT ;  /* 0x000000ff0400720c */ /* 0x000fe20003f66270 */
[----:B------:R-:W-:Y:S01]  /*183a0*/  VIADD R4, R0, 0x1e ;  /* 0x0000001e00047836 */ /* 0x000fe20000000000 */
[----:B------:R-:W-:Y:S01]  /*183b0*/  IABS R229, R8 ;  /* 0x0000000800e57213 */ /* 0x000fe20000000000 */
[----:B------:R-:W-:Y:S02]  /*183c0*/  @!P5 IMAD.MOV R223, RZ, RZ, -R223 ;  /* 0x000000ffffdfd224 */ /* 0x000fe400078e0adf */
[----:B------:R-:W-:Y:S01]  /*183d0*/  @!P1 IMAD.MOV R222, RZ, RZ, -R222 ;  /* 0x000000ffffde9224 */ /* 0x000fe200078e0ade */
[----:B------:R-:W-:Y:S01]  /*183e0*/  IABS R230, R4 ;  /* 0x0000000400e67213 */ /* 0x000fe20000000000 */
[----:B------:R-:W-:Y:S01]  /*183f0*/  IMAD.HI.U32 R10, R9, R229, RZ ;  /* 0x000000e5090a7227 */ /* 0x000fe200078e00ff */
[----:B------:R-:W-:-:S03]  /*18400*/  ISETP.GT.U32.AND P1, PT, R2, R226, PT ;  /* 0x000000e20200720c */ /* 0x000fc60003f24070 */
[--C-:B------:R-:W-:Y:S02]  /*18410*/  @!P4 IMAD.IADD R228, R228, 0x1, -R2.reuse ;  /* 0x00000001e4e4c824 */ /* 0x100fe400078e0a02 */
[----:B------:R-:W-:Y:S01]  /*18420*/  @!P0 IMAD.IADD R224, R224, 0x1, -R2 ;  /* 0x00000001e0e08824 */ /* 0x000fe200078e0a02 */
[C---:B------:R-:W-:Y:S01]  /*18430*/  ISETP.GT.U32.AND P0, PT, R2.reuse, R227, PT ;  /* 0x000000e30200720c */ /* 0x040fe20003f04070 */
[----:B------:R-:W-:Y:S01]  /*18440*/  IMAD.MOV R10, RZ, RZ, -R10 ;  /* 0x000000ffff0a7224 */ /* 0x000fe200078e0a0a */
[----:B------:R-:W-:Y:S01]  /*18450*/  ISETP.GT.U32.AND P5, PT, R2, R228, PT ;  /* 0x000000e40200720c */ /* 0x000fe20003fa4070 */
[----:B------:R-:W-:-:S04]  /*18460*/  IMAD.HI.U32 R7, R9, R230, RZ ;  /* 0x000000e609077227 */ /* 0x000fc800078e00ff */
[C---:B------:R-:W-:Y:S02]  /*18470*/  IMAD R229, R2.reuse, R10, R229 ;  /* 0x0000000a02e57224 */ /* 0x040fe400078e02e5 */
[----:B------:R-:W-:Y:S02]  /*18480*/  IMAD.MOV R7, RZ, RZ, -R7 ;  /* 0x000000ffff077224 */ /* 0x000fe400078e0a07 */
[----:B------:R-:W-:Y:S01]  /*18490*/  @!P2 IMAD.MOV R224, RZ, RZ, -R224 ;  /* 0x000000ffffe0a224 */ /* 0x000fe200078e0ae0 */
[C---:B------:R-:W-:Y:S01]  /*184a0*/  ISETP.GT.U32.AND P2, PT, R2.reuse, R229, PT ;  /* 0x000000e50200720c */ /* 0x040fe20003f44070 */
[----:B------:R-:W-:Y:S02]  /*184b0*/  IMAD R230, R2, R7, R230 ;  /* 0x0000000702e67224 */ /* 0x000fe400078e02e6 */
[--C-:B------:R-:W-:Y:S01]  /*184c0*/  @!P0 IMAD.IADD R227, R227, 0x1, -R2.reuse ;  /* 0x00000001e3e38824 */ /* 0x100fe200078e0a02 */
[----:B------:R-:W-:Y:S01]  /*184d0*/  ISETP.GE.AND P0, PT, R8, RZ, PT ;  /* 0x000000ff0800720c */ /* 0x000fe20003f06270 */
[--C-:B------:R-:W-:Y:S01]  /*184e0*/  @!P5 IMAD.IADD R228, R228, 0x1, -R2.reuse ;  /* 0x00000001e4e4d824 */ /* 0x100fe200078e0a02 */
[----:B------:R-:W-:Y:S01]  /*184f0*/  ISETP.GT.U32.AND P5, PT, R2, R230, PT ;  /* 0x000000e60200720c */ /* 0x000fe20003fa4070 */
        /* <DEDUP_REMOVED lines=8> */
[----:B------:R-:W-:Y:S01]  /*18580*/  @!P2 IMAD.IADD R229, R229, 0x1, -R2 ;  /* 0x00000001e5e5a824 */ /* 0x000fe200078e0a02 */
[----:B------:R-:W-:Y:S01]  /*18590*/  ISETP.GE.AND P3, PT, R4, RZ, PT ;  /* 0x000000ff0400720c */ /* 0x000fe20003f66270 */
[----:B------:R-:W-:-:S02]  /*185a0*/  VIADD R6, R0, 0x1c ;  /* 0x0000001c00067836 */ /* 0x000fc40000000000 */
[--C-:B------:R-:W-:Y:S01]  /*185b0*/  @!P5 IMAD.IADD R230, R230, 0x1, -R2.reuse ;  /* 0x00000001e6e6d824 */ /* 0x100fe200078e0a02 */
[----:B------:R-:W-:Y:S01]  /*185c0*/  ISETP.GT.U32.AND P2, PT, R2, R229, PT ;  /* 0x000000e50200720c */ /* 0x000fe20003f44070 */
[----:B------:R-:W-:Y:S01]  /*185d0*/  @!P4 IMAD.IADD R227, R227, 0x1, -R2 ;  /* 0x00000001e3e3c824 */ /* 0x000fe200078e0a02 */
[----:B------:R-:W-:Y:S01]  /*185e0*/  IABS R232, R6 ;  /* 0x0000000600e87213 */ /* 0x000fe20000000000 */
[C---:B------:R-:W-:Y:S01]  /*185f0*/  VIADD R4, R0.reuse, 0x1b ;  /* 0x0000001b00047836 */ /* 0x040fe20000000000 */
[----:B------:R-:W-:Y:S01]  /*18600*/  ISETP.GE.AND P4, PT, R0, RZ, PT ;  /* 0x000000ff0000720c */ /* 0x000fe20003f86270 */
[C---:B------:R-:W-:Y:S01]  /*18610*/  IMAD.HI.U32 R3, R9.reuse, R231, RZ ;  /* 0x000000e709037227 */ /* 0x040fe200078e00ff */
[----:B------:R-:W-:Y:S02]  /*18620*/  ISETP.GT.U32.AND P5, PT, R2, R230, PT ;  /* 0x000000e60200720c */ /* 0x000fe40003fa4070 */
[----:B------:R-:W-:Y:S01]  /*18630*/  IABS R233, R4 ;  /* 0x0000000400e97213 */ /* 0x000fe20000000000 */
[----:B------:R-:W-:-:S04]  /*18640*/  IMAD.HI.U32 R7, R9, R232, RZ ;  /* 0x000000e809077227 */ /* 0x000fc800078e00ff */
[----:B------:R-:W-:Y:S02]  /*18650*/  IMAD.MOV R3, RZ, RZ, -R3 ;  /* 0x000000ffff037224 */ /* 0x000fe400078e0a03 */
[----:B------:R-:W-:Y:S02]  /*18660*/  IMAD.MOV R7, RZ, RZ, -R7 ;  /* 0x000000ffff077224 */ /* 0x000fe400078e0a07 */
[----:B------:R-:W-:Y:S01]  /*18670*/  @!P2 IMAD.IADD R229, R229, 0x1, -R2 ;  /* 0x00000001e5e5a824 */ /* 0x000fe200078e0a02 */
[----:B------:R-:W-:Y:S01]  /*18680*/  ISETP.GE.AND P2, PT, R4, RZ, PT ;  /* 0x000000ff0400720c */ /* 0x000fe20003f46270 */
        /* <DEDUP_REMOVED lines=9> */
[----:B------:R-:W-:-:S02]  /*18720*/  @!P3 IMAD.MOV R230, RZ, RZ, -R230 ;  /* 0x000000ffffe6b224 */ /* 0x000fc400078e0ae6 */
[----:B------:R-:W-:Y:S01]  /*18730*/  VIADD R3, R0, 0x1a ;  /* 0x0000001a00037836 */ /* 0x000fe20000000000 */
[----:B------:R-:W-:Y:S01]  /*18740*/  ISETP.GT.U32.AND P3, PT, R2, R233, PT ;  /* 0x000000e90200720c */ /* 0x000fe20003f64070 */
[----:B------:R-:W-:Y:S02]  /*18750*/  VIADD R8, R0, 0x18 ;  /* 0x0000001800087836 */ /* 0x000fe40000000000 */
[----:B------:R-:W-:Y:S01]  /*18760*/  @!P4 IMAD.IADD R231, R231, 0x1, -R2 ;  /* 0x00000001e7e7c824 */ /* 0x000fe200078e0a02 */
[----:B------:R-:W-:Y:S01]  /*18770*/  IABS R234, R3 ;  /* 0x0000000300ea7213 */ /* 0x000fe20000000000 */
[----:B------:R-:W-:Y:S01]  /*18780*/  @!P1 IMAD.MOV R228, RZ, RZ, -R228 ;  /* 0x000000ffffe49224 */ /* 0x000fe200078e0ae4 */
[----:B------:R-:W-:Y:S01]  /*18790*/  IABS R236, R8 ;  /* 0x0000000800ec7213 */ /* 0x000fe20000000000 */
[----:B------:R-:W-:Y:S01]  /*187a0*/  @!P5 IMAD.IADD R232, R232, 0x1, -R2 ;  /* 0x00000001e8e8d824 */ /* 0x000fe200078e0a02 */
[----:B------:R-:W-:Y:S01]  /*187b0*/  ISETP.GT.U32.AND P4, PT, R2, R231, PT ;  /* 0x000000e70200720c */ /* 0x000fe20003f84070 */
[----:B------:R-:W-:Y:S01]  /*187c0*/  @!P0 IMAD.MOV R229, RZ, RZ, -R229 ;  /* 0x000000ffffe58224 */ /* 0x000fe200078e0ae5 */
[----:B------:R-:W-:Y:S01]  /*187d0*/  ISETP.GE.AND P1, PT, R6, RZ, PT ;  /* 0x000000ff0600720c */ /* 0x000fe20003f26270 */
[----:B------:R-:W-:Y:S01]  /*187e0*/  IMAD.HI.U32 R6, R9, R234, RZ ;  /* 0x000000ea09067227 */ /* 0x000fe200078e00ff */
[----:B------:R-:W-:-:S02]  /*187f0*/  ISETP.GT.U32.AND P5, PT, R2, R232, PT ;  /* 0x000000e80200720c */ /* 0x000fc40003fa4070 */
[----:B------:R-:W-:Y:S01]  /*18800*/  ISETP.GE.AND P0, PT, R3, RZ, PT ;  /* 0x000000ff0300720c */ /* 0x000fe20003f06270 */
[----:B------:R-:W-:Y:S02]  /*18810*/  @!P3 IMAD.IADD R233, R233, 0x1, -R2 ;  /* 0x00000001e9e9b824 */ /* 0x000fe400078e0a02 */
[----:B------:R-:W-:-:S03]  /*18820*/  IMAD.HI.U32 R4, R9, R236, RZ ;  /* 0x000000ec09047227 */ /* 0x000fc600078e00ff */
[C---:B------:R-:W-:Y:S01]  /*18830*/  ISETP.GT.U32.AND P3, PT, R2.reuse, R233, PT ;  /* 0x000000e90200720c */ /* 0x040fe20003f64070 */
[----:B------:R-:W-:Y:S02]  /*18840*/  IMAD.MOV R6, RZ, RZ, -R6 ;  /* 0x000000ffff067224 */ /* 0x000fe400078e0a06 */
[----:B------:R-:W-:Y:S02]  /*18850*/  IMAD.MOV R4, RZ, RZ, -R4 ;  /* 0x000000ffff047224 */ /* 0x000fe400078e0a04 */
[----:B------:R-:W-:Y:S02]  /*18860*/  IMAD R234, R2, R6, R234 ;  /* 0x0000000602ea7224 */ /* 0x000fe400078e02ea */
[--C-:B------:R-:W-:Y:S01]  /*18870*/  @!P4 IMAD.IADD R231, R231, 0x1, -R2.reuse ;  /* 0x00000001e7e7c824 */ /* 0x100fe200078e0a02 */
[----:B------:R-:W-:Y:S01]  /*18880*/  ISETP.GE.AND P4, PT, R235, RZ, PT ;  /* 0x000000ffeb00720c */ /* 0x000fe20003f86270 */
[----:B------:R-:W-:Y:S01]  /*18890*/  @!P5 IMAD.IADD R232, R232, 0x1, -R2 ;  /* 0x00000001e8e8d824 */ /* 0x000fe200078e0a02 */
[----:B------:R-:W-:Y:S01]  /*188a0*/  IABS R235, R235 ;  /* 0x000000eb00eb7213 */ /* 0x000fe20000000000 */
[----:B------:R-:W-:Y:S01]  /*188b0*/  IMAD R236, R2, R4, R236 ;  /* 0x0000000402ec7224 */ /* 0x000fe200078e02ec */
[----:B------:R-:W-:Y:S01]  /*188c0*/  ISETP.GE.AND P5, PT, R8, RZ, PT ;  /* 0x000000ff0800720c */ /* 0x000fe20003fa6270 */
[----:B------:R-:W-:Y:S01]  /*188d0*/  @!P6 IMAD.MOV R231, RZ, RZ, -R231 ;  /* 0x000000ffffe7e224 */ /* 0x000fe200078e0ae7 */
[C---:B------:R-:W-:Y:S01]  /*188e0*/  ISETP.GT.U32.AND P6, PT, R2.reuse, R234, PT ;  /* 0x000000ea0200720c */ /* 0x040fe20003fc4070 */
[----:B------:R-:W-:Y:S01]  /*188f0*/  @!P1 IMAD.MOV R232, RZ, RZ, -R232 ;  /* 0x000000ffffe89224 */ /* 0x000fe200078e0ae8 */
[----:B------:R-:W-:Y:S01]  /*18900*/  ISETP.GT.U32.AND P1, PT, R2, R236, PT ;  /* 0x000000ec0200720c */ /* 0x000fe20003f24070 */
[----:B------:R-:W-:-:S02]  /*18910*/  VIADD R3, R0, 0x17 ;  /* 0x0000001700037836 */ /* 0x000fc40000000000 */
[----:B------:R-:W-:Y:S02]  /*18920*/  @!P3 IMAD.IADD R233, R233, 0x1, -R2 ;  /* 0x00000001e9e9b824 */ /* 0x000fe400078e0a02 */
[----:B------:R-:W-:Y:S01]  /*18930*/  IMAD.HI.U32 R10, R9, R235, RZ ;  /* 0x000000eb090a7227 */ /* 0x000fe200078e00ff */
[----:B------:R-:W-:-:S03]  /*18940*/  IABS R237, R3 ;  /* 0x0000000300ed7213 */ /* 0x000fc60000000000 */
[----:B------:R-:W-:Y:S01]  /*18950*/  @!P2 IMAD.MOV R233, RZ, RZ, -R233 ;  /* 0x000000ffffe9a224 */ /* 0x000fe200078e0ae9 */
[----:B------:R-:W-:Y:S01]  /*18960*/  ISETP.GE.AND P2, PT, R3, RZ, PT ;  /* 0x000000ff0300720c */ /* 0x000fe20003f46270 */
[C---:B------:R-:W-:Y:S02]  /*18970*/  VIADD R3, R0.reuse, 0x15 ;  /* 0x0000001500037836 */ /* 0x040fe40000000000 */
[----:B------:R-:W-:Y:S02]  /*18980*/  VIADD R7, R0, 0x16 ;  /* 0x0000001600077836 */ /* 0x000fe40000000000 */
[----:B------:R-:W-:Y:S01]  /*18990*/  IMAD.MOV R10, RZ, RZ, -R10 ;  /* 0x000000ffff0a7224 */ /* 0x000fe200078e0a0a */
[----:B------:R-:W-:Y:S01]  /*189a0*/  IABS R239, R3 ;  /* 0x0000000300ef7213 */ /* 0x000fe20000000000 */
[--C-:B------:R-:W-:Y:S01]  /*189b0*/  @!P6 IMAD.IADD R234, R234, 0x1, -R2.reuse ;  /* 0x00000001eaeae824 */ /* 0x100fe200078e0a02 */
[----:B------:R-:W-:Y:S01]  /*189c0*/  IABS R238, R7 ;  /* 0x0000000700ee7213 */ /* 0x000fe20000000000 */
[----:B------:R-:W-:-:S02]  /*189d0*/  @!P1 IMAD.IADD R236, R236, 0x1, -R2 ;  /* 0x00000001ecec9824 */ /* 0x000fc400078e0a02 */
[C---:B------:R-:W-:Y:S01]  /*189e0*/  IMAD R235, R2.reuse, R10, R235 ;  /* 0x0000000a02eb7224 */ /* 0x040fe200078e02eb */
[C---:B------:R-:W-:Y:S01]  /*189f0*/  ISETP.GT.U32.AND P6, PT, R2.reuse, R234, PT ;  /* 0x000000ea0200720c */ /* 0x040fe20003fc4070 */
[C---:B------:R-:W-:Y:S01]  /*18a00*/  IMAD.HI.U32 R8, R9.reuse, R239, RZ ;  /* 0x000000ef09087227 */ /* 0x040fe200078e00ff */
[C---:B------:R-:W-:Y:S02]  /*18a10*/  ISETP.GT.U32.AND P1, PT, R2.reuse, R236, PT ;  /* 0x000000ec0200720c */ /* 0x040fe40003f24070 */
[----:B------:R-:W-:Y:S01]  /*18a20*/  ISETP.GT.U32.AND P3, PT, R2, R235, PT ;  /* 0x000000eb0200720c */ /* 0x000fe20003f64070 */
[----:B------:R-:W-:-:S04]  /*18a30*/  IMAD.HI.U32 R4, R9, R238, RZ ;  /* 0x000000ee09047227 */ /* 0x000fc800078e00ff */
[----:B------:R-:W-:Y:S02]  /*18a40*/  IMAD.MOV R8, RZ, RZ, -R8 ;  /* 0x000000ffff087224 */ /* 0x000fe400078e0a08 */
[----:B------:R-:W-:Y:S02]  /*18a50*/  IMAD.MOV R4, RZ, RZ, -R4 ;  /* 0x000000ffff047224 */ /* 0x000fe400078e0a04 */
[C---:B------:R-:W-:Y:S02]  /*18a60*/  IMAD R239, R2.reuse, R8, R239 ;  /* 0x0000000802ef7224 */ /* 0x040fe400078e02ef */
[----:B------:R-:W-:Y:S02]  /*18a70*/  IMAD R238, R2, R4, R238 ;  /* 0x0000000402ee7224 */ /* 0x000fe400078e02ee */
[----:B------:R-:W-:Y:S02]  /*18a80*/  @!P6 IMAD.IADD R234, R234, 0x1, -R2 ;  /* 0x00000001eaeae824 */ /* 0x000fe400078e0a02 */
[----:B------:R-:W-:-:S04]  /*18a90*/  IMAD.HI.U32 R6, R9, R237, RZ ;  /* 0x000000ed09067227 */ /* 0x000fc800078e00ff */
[--C-:B------:R-:W-:Y:S01]  /*18aa0*/  @!P1 IMAD.IADD R236, R236, 0x1, -R2.reuse ;  /* 0x00000001ecec9824 */ /* 0x100fe200078e0a02 */
[C---:B------:R-:W-:Y:S01]  /*18ab0*/  ISETP.GT.U32.AND P1, PT, R2.reuse, R239, PT ;  /* 0x000000ef0200720c */ /* 0x040fe20003f24070 */
[----:B------:R-:W-:Y:S02]  /*18ac0*/  @!P3 IMAD.IADD R235, R235, 0x1, -R2 ;  /* 0x00000001ebebb824 */ /* 0x000fe400078e0a02 */
[----:B------:R-:W-:Y:S01]  /*18ad0*/  @!P0 IMAD.MOV R234, RZ, RZ, -R234 ;  /* 0x000000ffffea8224 */ /* 0x000fe200078e0aea */
[C---:B------:R-:W-:Y:S01]  /*18ae0*/  ISETP.GT.U32.AND P0, PT, R2.reuse, R238, PT ;  /* 0x000000ee0200720c */ /* 0x040fe20003f04070 */
[----:B------:R-:W-:Y:S01]  /*18af0*/  IMAD.MOV R6, RZ, RZ, -R6 ;  /* 0x000000ffff067224 */ /* 0x000fe200078e0a06 */
[----:B------:R-:W-:Y:S01]  /*18b00*/  ISETP.GT.U32.AND P3, PT, R2, R235, PT ;  /* 0x000000eb0200720c */ /* 0x000fe20003f64070 */
[----:B------:R-:W-:Y:S02]  /*18b10*/  VIADD R4, R0, 0x14 ;  /* 0x0000001400047836 */ /* 0x000fe40000000000 */
[----:B------:R-:W-:-:S02]  /*18b20*/  IMAD R237, R2, R6, R237 ;  /* 0x0000000602ed7224 */ /* 0x000fc400078e02ed */
[----:B------:R-:W-:Y:S01]  /*18b30*/  VIADD R6, R0, 0x13 ;  /* 0x0000001300067836 */ /* 0x000fe20000000000 */
[----:B------:R-:W-:Y:S01]  /*18b40*/  IABS R240, R4 ;  /* 0x0000000400f07213 */ /* 0x000fe20000000000 */
[----:B------:R-:W-:Y:S01]  /*18b50*/  @!P1 IMAD.IADD R239, R239, 0x1, -R2 ;  /* 0x00000001efef9824 */ /* 0x000fe200078e0a02 */
[----:B------:R-:W-:Y:S01]  /*18b60*/  ISETP.GT.U32.AND P6, PT, R2, R237, PT ;  /* 0x000000ed0200720c */ /* 0x000fe20003fc4070 */
[----:B------:R-:W-:Y:S01]  /*18b70*/  @!P5 IMAD.MOV R236, RZ, RZ, -R236 ;  /* 0x000000ffffecd224 */ /* 0x000fe200078e0aec */
[----:B------:R-:W-:Y:S01]  /*18b80*/  IABS R241, R6 ;  /* 0x0000000600f17213 */ /* 0x000fe20000000000 */
[--C-:B------:R-:W-:Y:S01]  /*18b90*/  @!P0 IMAD.IADD R238, R238, 0x1, -R2.reuse ;  /* 0x00000001eeee8824 */ /* 0x100fe200078e0a02 */
[C---:B------:R-:W-:Y:S01]  /*18ba0*/  ISETP.GT.U32.AND P1, PT, R2.reuse, R239, PT ;  /* 0x000000ef0200720c */ /* 0x040fe20003f24070 */
[----:B------:R-:W-:Y:S01]  /*18bb0*/  @!P3 IMAD.IADD R235, R235, 0x1, -R2 ;  /* 0x00000001ebebb824 */ /* 0x000fe200078e0a02 */
[----:B------:R-:W-:Y:S01]  /*18bc0*/  ISETP.GE.AND P3, PT, R7, RZ, PT ;  /* 0x000000ff0700720c */ /* 0x000fe20003f66270 */
[----:B------:R-:W-:Y:S01]  /*18bd0*/  IMAD.HI.U32 R8, R9, R241, RZ ;  /* 0x000000f109087227 */ /* 0x000fe200078e00ff */
[----:B------:R-:W-:-:S02]  /*18be0*/  ISETP.GT.U32.AND P0, PT, R2, R238, PT ;  /* 0x000000ee0200720c */ /* 0x000fc40003f04070 */
[----:B------:R-:W-:Y:S01]  /*18bf0*/  ISETP.GE.AND P5, PT, R4, RZ, PT ;  /* 0x000000ff0400720c */ /* 0x000fe20003fa6270 */
[----:B------:R-:W-:-:S04]  /*18c00*/  IMAD.HI.U32 R7, R9, R240, RZ ;  /* 0x000000f009077227 */ /* 0x000fc800078e00ff */
[----:B------:R-:W-:Y:S02]  /*18c10*/  IMAD.MOV R8, RZ, RZ, -R8 ;  /* 0x000000ffff087224 */ /* 0x000fe400078e0a08 */
[----:B------:R-:W-:Y:S02]  /*18c20*/  @!P6 IMAD.IADD R237, R237, 0x1, -R2 ;  /* 0x00000001edede824 */ /* 0x000fe400078e0a02 */
[----:B------:R-:W-:Y:S02]  /*18c30*/  IMAD.MOV R7, RZ, RZ, -R7 ;  /* 0x000000ffff077224 */ /* 0x000fe400078e0a07 */
[C---:B------:R-:W-:Y:S01]  /*18c40*/  IMAD R241, R2.reuse, R8, R241 ;  /* 0x0000000802f17224 */ /* 0x040fe200078e02f1 */
[C---:B------:R-:W-:Y:S01]  /*18c50*/  ISETP.GT.U32.AND P6, PT, R2.reuse, R237, PT ;  /* 0x000000ed0200720c */ /* 0x040fe20003fc4070 */
[C---:B------:R-:W-:Y:S02]  /*18c60*/  IMAD R240, R2.reuse, R7, R240 ;  /* 0x0000000702f07224 */ /* 0x040fe400078e02f0 */
[--C-:B------:R-:W-:Y:S01]  /*18c70*/  @!P1 IMAD.IADD R239, R239, 0x1, -R2.reuse ;  /* 0x00000001efef9824 */ /* 0x100fe200078e0a02 */
[----:B------:R-:W-:Y:S01]  /*18c80*/  ISETP.GT.U32.AND P1, PT, R2, R241, PT ;  /* 0x000000f10200720c */ /* 0x000fe20003f24070 */
[----:B------:R-:W-:Y:S01]  /*18c90*/  @!P0 IMAD.IADD R238, R238, 0x1, -R2 ;  /* 0x00000001eeee8824 */ /* 0x000fe200078e0a02 */
[----:B------:R-:W-:Y:S01]  /*18ca0*/  ISETP.GT.U32.AND P0, PT, R2, R240, PT ;  /* 0x000000f00200720c */ /* 0x000fe20003f04070 */
[----:B------:R-:W-:Y:S01]  /*18cb0*/  @!P4 IMAD.MOV R235, RZ, RZ, -R235 ;  /* 0x000000ffffebc224 */ /* 0x000fe200078e0aeb */
[----:B------:R-:W-:Y:S01]  /*18cc0*/  ISETP.GE.AND P4, PT, R3, RZ, PT ;  /* 0x000000ff0300720c */ /* 0x000fe20003f86270 */
[----:B------:R-:W-:-:S02]  /*18cd0*/  VIADD R3, R0, 0x12 ;  /* 0x0000001200037836 */ /* 0x000fc40000000000 */
[----:B------:R-:W-:Y:S01]  /*18ce0*/  @!P3 IMAD.MOV R238, RZ, RZ, -R238 ;  /* 0x000000ffffeeb224 */ /* 0x000fe200078e0aee */
[----:B------:R-:W-:Y:S01]  /*18cf0*/  ISETP.GE.AND P3, PT, R243, RZ, PT ;  /* 0x000000fff300720c */ /* 0x000fe20003f66270 */
[--C-:B------:R-:W-:Y:S01]  /*18d00*/  @!P6 IMAD.IADD R237, R237, 0x1, -R2.reuse ;  /* 0x00000001edede824 */ /* 0x100fe200078e0a02 */
[----:B------:R-:W-:Y:S01]  /*18d10*/  IABS R243, R243 ;  /* 0x000000f300f37213 */ /* 0x000fe20000000000 */
[----:B------:R-:W-:Y:S01]  /*18d20*/  VIADD R4, R0, 0x10 ;  /* 0x0000001000047836 */ /* 0x000fe20000000000 */
[----:B------:R-:W-:Y:S01]  /*18d30*/  ISETP.GE.AND P6, PT, R6, RZ, PT ;  /* 0x000000ff0600720c */ /* 0x000fe20003fc6270 */
[--C-:B------:R-:W-:Y:S02]  /*18d40*/  @!P1 IMAD.IADD R241, R241, 0x1, -R2.reuse ;  /* 0x00000001f1f19824 */ /* 0x100fe400078e0a02 */
[----:B------:R-:W-:Y:S01]  /*18d50*/  @!P2 IMAD.MOV R237, RZ, RZ, -R237 ;  /* 0x000000ffffeda224 */ /* 0x000fe200078e0aed */
[----:B------:R-:W-:Y:S01]  /*18d60*/  ISETP.GE.AND P2, PT, R3, RZ, PT ;  /* 0x000000ff0300720c */ /* 0x000fe20003f46270 */
[----:B------:R-:W-:Y:S01]  /*18d70*/  @!P0 IMAD.IADD R240, R240, 0x1, -R2 ;  /* 0x00000001f0f08824 */ /* 0x000fe200078e0a02 */
[----:B------:R-:W-:Y:S01]  /*18d80*/  IABS R3, R3 ;  /* 0x0000000300037213 */ /* 0x000fe20000000000 */
[----:B------:R-:W-:Y:S01]  /*18d90*/  IMAD.HI.U32 R7, R9, R243, RZ ;  /* 0x000000f309077227 */ /* 0x000fe200078e00ff */
[----:B------:R-:W-:-:S02]  /*18da0*/  ISETP.GT.U32.AND P1, PT, R2, R241, PT ;  /* 0x000000f10200720c */ /* 0x000fc40003f24070 */
[----:B------:R-:W-:Y:S01]  /*18db0*/  ISETP.GT.U32.AND P0, PT, R2, R240, PT ;  /* 0x000000f00200720c */ /* 0x000fe20003f04070 */
[----:B------:R-:W-:Y:S01]  /*18dc0*/  @!P4 IMAD.MOV R239, RZ, RZ, -R239 ;  /* 0x000000ffffefc224 */ /* 0x000fe200078e0aef */
[----:B------:R-:W-:Y:S01]  /*18dd0*/  IABS R244, R4 ;  /* 0x0000000400f47213 */ /* 0x000fe20000000000 */
[----:B------:R-:W-:Y:S01]  /*18de0*/  IMAD.HI.U32 R242, R9, R3, RZ ;  /* 0x0000000309f27227 */ /* 0x000fe200078e00ff */
[----:B------:R-:W-:-:S03]  /*18df0*/  ISETP.GE.AND P4, PT, R4, RZ, PT ;  /* 0x000000ff0400720c */ /* 0x000fc60003f86270 */
[----:B------:R-:W-:Y:S02]  /*18e00*/  IMAD.MOV R4, RZ, RZ, -R7 ;  /* 0x000000ffff047224 */ /* 0x000fe400078e0a07 */
[----:B------:R-:W-:Y:S02]  /*18e10*/  IMAD.MOV R242, RZ, RZ, -R242 ;  /* 0x000000fffff27224 */ /* 0x000fe400078e0af2 */
[C---:B------:R-:W-:Y:S02]  /*18e20*/  IMAD R243, R2.reuse, R4, R243 ;  /* 0x0000000402f37224 */ /* 0x040fe400078e02f3 */
[C---:B------:R-:W-:Y:S02]  /*18e30*/  IMAD R242, R2.reuse, R242, R3 ;  /* 0x000000f202f27224 */ /* 0x040fe400078e0203 */
[----:B------:R-:W-:Y:S01]  /*18e40*/  @!P1 IMAD.IADD R241, R241, 0x1, -R2 ;  /* 0x00000001f1f19824 */ /* 0x000fe200078e0a02 */
[----:B------:R-:W-:Y:S01]  /*18e50*/  ISETP.GT.U32.AND P1, PT, R2, R243, PT ;  /* 0x000000f30200720c */ /* 0x000fe20003f24070 */
        /* <DEDUP_REMOVED lines=12> */
[----:B------:R-:W-:-:S02]  /*18f20*/  @!P0 IMAD.IADD R242, R242, 0x1, -R2 ;  /* 0x00000001f2f28824 */ /* 0x000fc400078e0a02 */
[----:B------:R-:W-:Y:S01]  /*18f30*/  IMAD.HI.U32 R8, R9, R246, RZ ;  /* 0x000000f609087227 */ /* 0x000fe200078e00ff */
[C---:B------:R-:W-:Y:S02]  /*18f40*/  ISETP.GT.U32.AND P1, PT, R2.reuse, R243, PT ;  /* 0x000000f30200720c */ /* 0x040fe40003f24070 */
[----:B------:R-:W-:Y:S01]  /*18f50*/  ISETP.GT.U32.AND P0, PT, R2, R242, PT ;  /* 0x000000f20200720c */ /* 0x000fe20003f04070 */
[----:B------:R-:W-:Y:S01]  /*18f60*/  @!P6 IMAD.MOV R241, RZ, RZ, -R241 ;  /* 0x000000fffff1e224 */ /* 0x000fe200078e0af1 */
[----:B------:R-:W-:Y:S01]  /*18f70*/  ISETP.GE.AND P6, PT, R3, RZ, PT ;  /* 0x000000ff0300720c */ /* 0x000fe20003fc6270 */
[----:B------:R-:W-:-:S04]  /*18f80*/  IMAD.HI.U32 R4, R9, R245, RZ ;  /* 0x000000f509047227 */ /* 0x000fc800078e00ff */
[----:B------:R-:W-:Y:S01]  /*18f90*/  IMAD.MOV R3, RZ, RZ, -R8 ;  /* 0x000000ffff037224 */ /* 0x000fe200078e0a08 */
[----:B------:R-:W-:Y:S01]  /*18fa0*/  IABS R8, R18 ;  /* 0x0000001200087213 */ /* 0x000fe20000000000 */
[----:B------:R-:W-:Y:S02]  /*18fb0*/  VIADD R7, R0, 0xd ;  /* 0x0000000d00077836 */ /* 0x000fe40000000000 */
[----:B------:R-:W-:Y:S02]  /*18fc0*/  IMAD.MOV R4, RZ, RZ, -R4 ;  /* 0x000000ffff047224 */ /* 0x000fe400078e0a04 */
[----:B------:R-:W-:Y:S01]  /*18fd0*/  @!P5 IMAD.IADD R244, R244, 0x1, -R2 ;  /* 0x00000001f4f4d824 */ /* 0x000fe200078e0a02 */
[----:B------:R-:W-:Y:S01]  /*18fe0*/  IABS R247, R7 ;  /* 0x0000000700f77213 */ /* 0x000fe20000000000 */
[C---:B------:R-:W-:Y:S02]  /*18ff0*/  IMAD R246, R2.reuse, R3, R246 ;  /* 0x0000000302f67224 */ /* 0x040fe400078e02f6 */
[C---:B------:R-:W-:Y:S01]  /*19000*/  IMAD R245, R2.reuse, R4, R245 ;  /* 0x0000000402f57224 */ /* 0x040fe200078e02f5 */
[C---:B------:R-:W-:Y:S01]  /*19010*/  ISETP.GT.U32.AND P5, PT, R2.reuse, R244, PT ;  /* 0x000000f40200720c */ /* 0x040fe20003fa4070 */
[--C-:B------:R-:W-:Y:S01]  /*19020*/  @!P1 IMAD.IADD R243, R243, 0x1, -R2.reuse ;  /* 0x00000001f3f39824 */ /* 0x100fe200078e0a02 */
[----:B------:R-:W-:Y:S01]  /*19030*/  ISETP.GT.U32.AND P1, PT, R2, R246, PT ;  /* 0x000000f60200720c */ /* 0x000fe20003f24070 */
[----:B------:R-:W-:Y:S01]  /*19040*/  @!P0 IMAD.IADD R242, R242, 0x1, -R2 ;  /* 0x00000001f2f28824 */ /* 0x000fe200078e0a02 */
[----:B------:R-:W-:Y:S01]  /*19050*/  ISETP.GT.U32.AND P0, PT, R2, R245, PT ;  /* 0x000000f50200720c */ /* 0x000fe20003f04070 */
[----:B------:R-:W-:-:S04]  /*19060*/  IMAD.HI.U32 R4, R9, R247, RZ ;  /* 0x000000f709047227 */ /* 0x000fc800078e00ff */
[----:B------:R-:W-:Y:S02]  /*19070*/  IMAD.MOV R3, RZ, RZ, -R4 ;  /* 0x000000ffff037224 */ /* 0x000fe400078e0a04 */
[----:B------:R-:W-:Y:S02]  /*19080*/  VIADD R4, R0, 0xc ;  /* 0x0000000c00047836 */ /* 0x000fe40000000000 */
[----:B------:R-:W-:Y:S02]  /*19090*/  IMAD R247, R2, R3, R247 ;  /* 0x0000000302f77224 */ /* 0x000fe400078e02f7 */
[--C-:B------:R-:W-:Y:S01]  /*190a0*/  @!P5 IMAD.IADD R244, R244, 0x1, -R2.reuse ;  /* 0x00000001f4f4d824 */ /* 0x100fe200078e0a02 */
[----:B------:R-:W-:Y:S01]  /*190b0*/  IABS R248, R4 ;  /* 0x0000000400f87213 */ /* 0x000fe20000000000 */
[--C-:B------:R-:W-:Y:S01]  /*190c0*/  @!P1 IMAD.IADD R246, R246, 0x1, -R2.reuse ;  /* 0x00000001f6f69824 */ /* 0x100fe200078e0a02 */
[----:B------:R-:W-:Y:S01]  /*190d0*/  ISETP.GT.U32.AND P5, PT, R2, R247, PT ;  /* 0x000000f70200720c */ /* 0x000fe20003fa4070 */
[----:B------:R-:W-:Y:S01]  /*190e0*/  @!P0 IMAD.IADD R245, R245, 0x1, -R2 ;  /* 0x00000001f5f58824 */ /* 0x000fe200078e0a02 */
[----:B------:R-:W-:Y:S01]  /*190f0*/  ISETP.GE.AND P1, PT, R4, RZ, PT ;  /* 0x000000ff0400720c */ /* 0x000fe20003f26270 */
[----:B------:R-:W-:Y:S01]  /*19100*/  @!P2 IMAD.MOV R242, RZ, RZ, -R242 ;  /* 0x000000fffff2a224 */ /* 0x000fe200078e0af2 */
[----:B------:R-:W-:Y:S01]  /*19110*/  ISETP.GE.AND P2, PT, R6, RZ, PT ;  /* 0x000000ff0600720c */ /* 0x000fe20003f46270 */
[----:B------:R-:W-:Y:S01]  /*19120*/  @!P4 IMAD.MOV R244, RZ, RZ, -R244 ;  /* 0x000000fffff4c224 */ /* 0x000fe200078e0af4 */
[C---:B------:R-:W-:Y:S01]  /*19130*/  ISETP.GT.U32.AND P4, PT, R2.reuse, R246, PT ;  /* 0x000000f60200720c */ /* 0x040fe20003f84070 */
[----:B------:R-:W-:Y:S01]  /*19140*/  IMAD.HI.U32 R6, R9, R248, RZ ;  /* 0x000000f809067227 */ /* 0x000fe200078e00ff */
[----:B------:R-:W-:-:S03]  /*19150*/  ISETP.GT.U32.AND P0, PT, R2, R245, PT ;  /* 0x000000f50200720c */ /* 0x000fc60003f04070 */
        /* <DEDUP_REMOVED lines=9> */
[----:B------:R-:W-:Y:S01]  /*191f0*/  VIADD R3, R0, 0xa ;  /* 0x0000000a00037836 */ /* 0x000fe20000000000 */
[----:B------:R-:W-:Y:S01]  /*19200*/  ISETP.GT.U32.AND P5, PT, R2, R247, PT ;  /* 0x000000f70200720c */ /* 0x000fe20003fa4070 */
[----:B------:R-:W-:-:S03]  /*19210*/  IMAD.HI.U32 R6, R9, R249, RZ ;  /* 0x000000f909067227 */ /* 0x000fc600078e00ff */
[----:B------:R-:W-:Y:S01]  /*19220*/  IABS R250, R3 ;  /* 0x0000000300fa7213 */ /* 0x000fe20000000000 */
[----:B------:R-:W-:Y:S02]  /*19230*/  IMAD.MOV R4, RZ, RZ, -R6 ;  /* 0x000000ffff047224 */ /* 0x000fe400078e0a06 */
[----:B------:R-:W-:Y:S01]  /*19240*/  @!P6 IMAD.MOV R245, RZ, RZ, -R245 ;  /* 0x000000fffff5e224 */ /* 0x000fe200078e0af5 */
[----:B------:R-:W-:Y:S01]  /*19250*/  ISETP.GE.AND P6, PT, R3, RZ, PT ;  /* 0x000000ff0300720c */ /* 0x000fe20003fc6270 */
[----:B------:R-:W-:Y:S02]  /*19260*/  VIADD R12, R0, 0x7 ;  /* 0x00000007000c7836 */ /* 0x000fe40000000000 */
[----:B------:R-:W-:Y:S02]  /*19270*/  IMAD R249, R2, R4, R249 ;  /* 0x0000000402f97224 */ /* 0x000fe400078e02f9 */
[----:B------:R-:W-:Y:S01]  /*19280*/  VIADD R3, R0, 0x9 ;  /* 0x0000000900037836 */ /* 0x000fe20000000000 */
[----:B------:R-:W-:Y:S01]  /*19290*/  IABS R6, R12 ;  /* 0x0000000c00067213 */ /* 0x000fe20000000000 */
[----:B------:R-:W-:Y:S01]  /*192a0*/  @!P4 IMAD.IADD R248, R248, 0x1, -R2 ;  /* 0x00000001f8f8c824 */ /* 0x000fe200078e0a02 */
[----:B------:R-:W-:Y:S01]  /*192b0*/  ISETP.GT.U32.AND P4, PT, R2, R249, PT ;  /* 0x000000f90200720c */ /* 0x000fe20003f84070 */
[----:B------:R-:W-:Y:S01]  /*192c0*/  IMAD.HI.U32 R4, R9, R250, RZ ;  /* 0x000000fa09047227 */ /* 0x000fe200078e00ff */
[----:B------:R-:W-:-:S03]  /*192d0*/  IABS R251, R3 ;  /* 0x0000000300fb7213 */ /* 0x000fc60000000000 */
[----:B------:R-:W-:Y:S01]  /*192e0*/  @!P3 IMAD.MOV R243, RZ, RZ, -R243 ;  /* 0x000000fffff3b224 */ /* 0x000fe200078e0af3 */
[----:B------:R-:W-:Y:S01]  /*192f0*/  ISETP.GE.AND P3, PT, R7, RZ, PT ;  /* 0x000000ff0700720c */ /* 0x000fe20003f66270 */
[----:B------:R-:W-:Y:S01]  /*19300*/  @!P5 IMAD.IADD R247, R247, 0x1, -R2 ;  /* 0x00000001f7f7d824 */ /* 0x000fe200078e0a02 */
[----:B------:R-:W-:Y:S01]  /*19310*/  ISETP.GE.AND P5, PT, R3, RZ, PT ;  /* 0x000000ff0300720c */ /* 0x000fe20003fa6270 */
[----:B------:R-:W-:Y:S01]  /*19320*/  @!P2 IMAD.MOV R246, RZ, RZ, -R246 ;  /* 0x000000fffff6a224 */ /* 0x000fe200078e0af6 */
[C---:B------:R-:W-:Y:S01]  /*19330*/  ISETP.GT.U32.AND P2, PT, R2.reuse, R248, PT ;  /* 0x000000f80200720c */ /* 0x040fe20003f44070 */
[----:B------:R-:W-:Y:S01]  /*19340*/  IMAD.MOV R7, RZ, RZ, -R4 ;  /* 0x000000ffff077224 */ /* 0x000fe200078e0a04 */
[----:B------:R-:W-:Y:S01]  /*19350*/  IABS R3, R19 ;  /* 0x0000001300037213 */ /* 0x000fe20000000000 */
[----:B------:R-:W-:Y:S02]  /*19360*/  IMAD.MOV.U32 R4, RZ, RZ, R6 ;  /* 0x000000ffff047224 */ /* 0x000fe400078e0006 */
[----:B------:R-:W-:-:S02]  /*19370*/  IMAD R250, R2, R7, R250 ;  /* 0x0000000702fa7224 */ /* 0x000fc400078e02fa */
[----:B------:R-:W-:Y:S02]  /*19380*/  IMAD.MOV.U32 R6, RZ, RZ, R8 ;  /* 0x000000ffff067224 */ /* 0x000fe400078e0008 */
[----:B------:R-:W-:-:S04]  /*19390*/  IMAD.HI.U32 R7, R9, R251, RZ ;  /* 0x000000fb09077227 */ /* 0x000fc800078e00ff */
[----:B------:R-:W-:-:S04]  /*193a0*/  IMAD.HI.U32 R8, R9, R3, RZ ;  /* 0x0000000309087227 */ /* 0x000fc800078e00ff */
[----:B------:R-:W-:Y:S02]  /*193b0*/  IMAD.MOV R7, RZ, RZ, -R7 ;  /* 0x000000ffff077224 */ /* 0x000fe400078e0a07 */
[----:B------:R-:W-:Y:S02]  /*193c0*/  IMAD.MOV R8, RZ, RZ, -R8 ;  /* 0x000000ffff087224 */ /* 0x000fe400078e0a08 */
[----:B------:R-:W-:-:S04]  /*193d0*/  IMAD.HI.U32 R11, R9, R4, RZ ;  /* 0x00000004090b7227 */ /* 0x000fc800078e00ff */
[----:B------:R-:W-:Y:S01]  /*193e0*/  IMAD R251, R2, R7, R251 ;  /* 0x0000000702fb7224 */ /* 0x000fe200078e02fb */
[----:B------:R-:W-:Y:S01]  /*193f0*/  IABS R7, R17 ;  /* 0x0000001100077213 */ /* 0x000fe20000000000 */
[--C-:B------:R-:W-:Y:S01]  /*19400*/  @!P2 IMAD.IADD R248, R248, 0x1, -R2.reuse ;  /* 0x00000001f8f8a824 */ /* 0x100fe200078e0a02 */
[C---:B------:R-:W-:Y:S01]  /*19410*/  ISETP.GT.U32.AND P2, PT, R2.reuse, R250, PT ;  /* 0x000000fa0200720c */ /* 0x040fe20003f44070 */
[----:B------:R-:W-:Y:S01]  /*19420*/  IMAD R3, R2, R8, R3 ;  /* 0x0000000802037224 */ /* 0x000fe200078e0203 */
[----:B------:R-:W-:Y:S01]  /*19430*/  IABS R8, R16 ;  /* 0x0000001000087213 */ /* 0x000fe20000000000 */
[----:B------:R-:W-:Y:S02]  /*19440*/  IMAD.MOV R11, RZ, RZ, -R11 ;  /* 0x000000ffff0b7224 */ /* 0x000fe400078e0a0b */
[----:B------:R-:W-:Y:S02]  /*19450*/  VIADD R14, R0, 0x2 ;  /* 0x00000002000e7836 */ /* 0x000fe40000000000 */
[----:B------:R-:W-:-:S02]  /*19460*/  @!P4 IMAD.IADD R249, R249, 0x1, -R2 ;  /* 0x00000001f9f9c824 */ /* 0x000fc400078e0a02 */
[C---:B------:R-:W-:Y:S01]  /*19470*/  IMAD R4, R2.reuse, R11, R4 ;  /* 0x0000000b02047224 */ /* 0x040fe200078e0204 */
[----:B------:R-:W-:Y:S01]  /*19480*/  IABS R252, R14 ;  /* 0x0000000e00fc7213 */ /* 0x000fe20000000000 */
[----:B------:R-:W-:Y:S01]  /*19490*/  IMAD.HI.U32 R20, R9, R7, RZ ;  /* 0x0000000709147227 */ /* 0x000fe200078e00ff */
[----:B------:R-:W-:-:S03]  /*194a0*/  ISETP.GT.U32.AND P4, PT, R2, R249, PT ;  /* 0x000000f90200720c */ /* 0x000fc60003f84070 */
[----:B------:R-:W-:-:S04]  /*194b0*/  IMAD.HI.U32 R11, R9, R8, RZ ;  /* 0x00000008090b7227 */ /* 0x000fc800078e00ff */
[----:B------:R-:W-:Y:S02]  /*194c0*/  IMAD.MOV R21, RZ, RZ, -R20 ;  /* 0x000000ffff157224 */ /* 0x000fe400078e0a14 */
[----:B------:R-:W-:Y:S02]  /*194d0*/  IMAD.MOV R20, RZ, RZ, -R11 ;  /* 0x000000ffff147224 */ /* 0x000fe400078e0a0b */
[----:B------:R-:W-:Y:S02]  /*194e0*/  IMAD.MOV.U32 R11, RZ, RZ, R252 ;  /* 0x000000ffff0b7224 */ /* 0x000fe400078e00fc */
[----:B------:R-:W0:Y:S01]  /*194f0*/  S2R R252, SR_TID.X ;  /* 0x0000000000fc7919 */ /* 0x000e220000002100 */
[--C-:B------:R-:W-:Y:S01]  /*19500*/  @!P2 IMAD.IADD R250, R250, 0x1, -R2.reuse ;  /* 0x00000001fafaa824 */ /* 0x100fe200078e0a02 */
[C---:B------:R-:W-:Y:S01]  /*19510*/  ISETP.GT.U32.AND P2, PT, R2.reuse, R3, PT ;  /* 0x000000030200720c */ /* 0x040fe20003f44070 */
[----:B------:R-:W-:Y:S01]  /*19520*/  @!P4 IMAD.IADD R249, R249, 0x1, -R2 ;  /* 0x00000001f9f9c824 */ /* 0x000fe200078e0a02 */
[----:B------:R-:W-:Y:S01]  /*19530*/  ISETP.GT.U32.AND P4, PT, R2, R251, PT ;  /* 0x000000fb0200720c */ /* 0x000fe20003f84070 */
[----:B------:R-:W-:-:S04]  /*19540*/  IMAD.HI.U32 R10, R9, R6, RZ ;  /* 0x00000006090a7227 */ /* 0x000fc800078e00ff */
[C---:B------:R-:W-:Y:S02]  /*19550*/  VIADD R13, R0.reuse, 0x1 ;  /* 0x00000001000d7836 */ /* 0x040fe40000000000 */
[----:B------:R-:W-:Y:S02]  /*19560*/  IMAD.MOV R10, RZ, RZ, -R10 ;  /* 0x000000ffff0a7224 */ /* 0x000fe400078e0a0a */
[----:B------:R-:W-:Y:S01]  /*19570*/  VIADD R15, R0, 0x3 ;  /* 0x00000003000f7836 */ /* 0x000fe20000000000 */
[----:B------:R-:W-:Y:S01]  /*19580*/  IABS R22, R13 ;  /* 0x0000000d00167213 */ /* 0x000fe20000000000 */
[----:B------:R-:W-:Y:S01]  /*19590*/  @!P2 IMAD.IADD R3, R3, 0x1, -R2 ;  /* 0x000000010303a824 */ /* 0x000fe200078e0a02 */
[C---:B------:R-:W-:Y:S01]  /*195a0*/  ISETP.GT.U32.AND P2, PT, R2.reuse, R250, PT ;  /* 0x000000fa0200720c */ /* 0x040fe20003f44070 */
[C---:B------:R-:W-:Y:S01]  /*195b0*/  IMAD R6, R2.reuse, R10, R6 ;  /* 0x0000000a02067224 */ /* 0x040fe200078e0206 */
[----:B------:R-:W-:Y:S01]  /*195c0*/  IABS R10, R15 ;  /* 0x0000000f000a7213 */ /* 0x000fe20000000000 */
[----:B------:R-:W-:Y:S01]  /*195d0*/  @!P4 IMAD.IADD R251, R251, 0x1, -R2 ;  /* 0x00000001fbfbc824 */ /* 0x000fe200078e0a02 */
[C---:B------:R-:W-:Y:S01]  /*195e0*/  ISETP.GT.U32.AND P4, PT, R2.reuse, R4, PT ;  /* 0x000000040200720c */ /* 0x040fe20003f84070 */
[----:B------:R-:W-:-:S02]  /*195f0*/  IMAD R7, R2, R21, R7 ;  /* 0x0000001502077224 */ /* 0x000fc400078e0207 */
[----:B-1----:R-:W-:Y:S02]  /*19600*/  IMAD.MOV.U32 R0, RZ, RZ, R22 ;  /* 0x000000ffff007224 */ /* 0x002fe400078e0016 */
[----:B------:R-:W-:Y:S01]  /*19610*/  @!P3 IMAD.MOV R247, RZ, RZ, -R247 ;  /* 0x000000fffff7b224 */ /* 0x000fe200078e0af7 */
[----:B------:R-:W-:Y:S01]  /*19620*/  ISETP.GT.U32.AND P3, PT, R2, R251, PT ;  /* 0x000000fb0200720c */ /* 0x000fe20003f64070 */
[----:B------:R-:W-:-:S04]  /*19630*/  IMAD.HI.U32 R22, R9, R10, RZ ;  /* 0x0000000a09167227 */ /* 0x000fc800078e00ff */
[----:B------:R-:W-:Y:S01]  /*19640*/  @!P2 IMAD.IADD R250, R250, 0x1, -R2 ;  /* 0x00000001fafaa824 */ /* 0x000fe200078e0a02 */
[----:B------:R-:W-:Y:S01]  /*19650*/  ISETP.GT.U32.AND P2, PT, R2, R7, PT ;  /* 0x000000070200720c */ /* 0x000fe20003f44070 */
[----:B------:R-:W-:Y:S01]  /*19660*/  IMAD.HI.U32 R21, R9, R11, RZ ;  /* 0x0000000b09157227 */ /* 0x000fe200078e00ff */
[----:B0-----:R-:W-:-:S03]  /*19670*/  SHF.R.U32.HI R252, RZ, 0x6, R252 ;  /* 0x00000006fffc7819 */ /* 0x001fc600000116fc */
[----:B------:R-:W-:Y:S01]  /*19680*/  IMAD R8, R2, R20, R8 ;  /* 0x0000001402087224 */ /* 0x000fe200078e0208 */
[----:B------:R-:W-:Y:S01]  /*19690*/  SGXT.U32 R252, R252, 0x1 ;  /* 0x00000001fcfc781a */ /* 0x000fe20000000000 */
[----:B------:R-:W-:-:S03]  /*196a0*/  IMAD.HI.U32 R20, R9, R0, RZ ;  /* 0x0000000009147227 */ /* 0x000fc600078e00ff */
[----:B------:R-:W-:Y:S01]  /*196b0*/  LOP3.LUT R252, R252, 0x7c, RZ, 0xfc, !PT ;  /* 0x0000007cfcfc7812 */ /* 0x000fe200078efcff */
[----:B------:R-:W-:Y:S02]  /*196c0*/  IMAD.MOV R9, RZ, RZ, -R22 ;  /* 0x000000ffff097224 */ /* 0x000fe400078e0a16 */
[----:B------:R-:W-:Y:S02]  /*196d0*/  IMAD.MOV R21, RZ, RZ, -R21 ;  /* 0x000000ffff157224 */ /* 0x000fe400078e0a15 */
[----:B------:R-:W-:Y:S01]  /*196e0*/  @!P0 IMAD.MOV R249, RZ, RZ, -R249 ;  /* 0x000000fffff98224 */ /* 0x000fe200078e0af9 */
[C---:B------:R-:W-:Y:S01]  /*196f0*/  ISETP.GT.U32.AND P0, PT, R2.reuse, R6, PT ;  /* 0x000000060200720c */ /* 0x040fe20003f04070 */
[C---:B------:R-:W-:Y:S02]  /*19700*/  IMAD R9, R2.reuse, R9, R10 ;  /* 0x0000000902097224 */ /* 0x040fe400078e020a */
[----:B------:R-:W-:Y:S01]  /*19710*/  @!P1 IMAD.MOV R248, RZ, RZ, -R248 ;  /* 0x000000fffff89224 */ /* 0x000fe200078e0af8 */
[C---:B------:R-:W-:Y:S01]  /*19720*/  ISETP.GT.U32.AND P1, PT, R2.reuse, R3, PT ;  /* 0x000000030200720c */ /* 0x040fe20003f24070 */
[----:B------:R-:W-:-:S02]  /*19730*/  IMAD R10, R2, R21, R11 ;  /* 0x00000015020a7224 */ /* 0x000fc400078e020b */
[----:B------:R-:W-:Y:S02]  /*19740*/  IMAD.MOV R11, RZ, RZ, -R20 ;  /* 0x000000ffff0b7224 */ /* 0x000fe400078e0a14 */
[--C-:B------:R-:W-:Y:S02]  /*19750*/  @!P4 IMAD.IADD R4, R4, 0x1, -R2.reuse ;  /* 0x000000010404c824 */ /* 0x100fe400078e0a02 */
[--C-:B------:R-:W-:Y:S01]  /*19760*/  @!P3 IMAD.IADD R251, R251, 0x1, -R2.reuse ;  /* 0x00000001fbfbb824 */ /* 0x100fe200078e0a02 */
[----:B------:R-:W-:Y:S01]  /*19770*/  ISETP.GT.U32.AND P3, PT, R2, R8, PT ;  /* 0x000000080200720c */ /* 0x000fe20003f64070 */
[----:B------:R-:W-:Y:S01]  /*19780*/  @!P2 IMAD.IADD R7, R7, 0x1, -R2 ;  /* 0x000000010707a824 */ /* 0x000fe200078e0a02 */
[----:B------:R-:W-:Y:S01]  /*19790*/  ISETP.GE.AND P2, PT, R12, RZ, PT ;  /* 0x000000ff0c00720c */ /* 0x000fe20003f46270 */
[C---:B------:R-:W-:Y:S01]  /*197a0*/  IMAD R11, R2.reuse, R11, R0 ;  /* 0x0000000b020b7224 */ /* 0x040fe200078e0200 */
[----:B------:R-:W-:Y:S01]  /*197b0*/  ISETP.GT.U32.AND P4, PT, R2, R4, PT ;  /* 0x000000040200720c */ /* 0x000fe20003f84070 */
[----:B------:R-:W-:-:S02]  /*197c0*/  IMAD R12, R252, UR41, RZ ;  /* 0x00000029fc0c7c24 */ /* 0x000fc4000f8e02ff */
[----:B------:R-:W-:Y:S02]  /*197d0*/  IMAD R0, RZ, RZ, -UR41 ;  /* 0x80000029ff007e24 */ /* 0x000fe4000f8e02ff */
[----:B------:R-:W-:Y:S01]  /*197e0*/  @!P0 IMAD.IADD R6, R6, 0x1, -R2 ;  /* 0x0000000106068824 */ /* 0x000fe200078e0a02 */
[----:B------:R-:W-:Y:S01]  /*197f0*/  ISETP.GT.U32.AND P0, PT, R2, R10, PT ;  /* 0x0000000a0200720c */ /* 0x000fe20003f04070 */
[----:B------:R-:W-:Y:S02]  /*19800*/  IMAD R12, R0, 0x2, R12 ;  /* 0x00000002000c7824 */ /* 0x000fe400078e020c */
[--C-:B------:R-:W-:Y:S01]  /*19810*/  @!P1 IMAD.IADD R3, R3, 0x1, -R2.reuse ;  /* 0x0000000103039824 */ /* 0x100fe200078e0a02 */
[----:B------:R-:W-:Y:S01]  /*19820*/  ISETP.GT.U32.AND P1, PT, R2, R9, PT ;  /* 0x000000090200720c */ /* 0x000fe20003f24070 */
[--C-:B------:R-:W-:Y:S01]  /*19830*/  @!P3 IMAD.IADD R8, R8, 0x1, -R2.reuse ;  /* 0x000000010808b824 */ /* 0x100fe200078e0a02 */
[----:B------:R0:W-:Y:S01]  /*19840*/  STL [R1+0xa4c], R12 ;  /* 0x000a4c0c01007387 */ /* 0x0001e20000100800 */
[----:B------:R-:W-:Y:S01]  /*19850*/  ISETP.GT.U32.AND P3, PT, R2, R11, PT ;  /* 0x0000000b0200720c */ /* 0x000fe20003f64070 */
[----:B------:R-:W-:Y:S01]  /*19860*/  @!P4 IMAD.IADD R4, R4, 0x1, -R2 ;  /* 0x000000010404c824 */ /* 0x000fe200078e0a02 */
[----:B------:R-:W-:Y:S01]  /*19870*/  ISETP.GE.AND P4, PT, R19, RZ, PT ;  /* 0x000000ff1300720c */ /* 0x000fe20003f86270 */
[----:B------:R-:W-:Y:S01]  /*19880*/  @!P5 IMAD.MOV R251, RZ, RZ, -R251 ;  /* 0x000000fffffbd224 */ /* 0x000fe200078e0afb */
[C---:B------:R-:W-:Y:S01]  /*19890*/  ISETP.GT.U32.AND P5, PT, R2.reuse, R7, PT ;  /* 0x000000070200720c */ /* 0x040fe20003fa4070 */
[----:B------:R-:W-:Y:S01]  /*198a0*/  @!P6 IMAD.MOV R250, RZ, RZ, -R250 ;  /* 0x000000fffffae224 */ /* 0x000fe200078e0afa */
[----:B------:R-:W-:Y:S01]  /*198b0*/  ISETP.GT.U32.AND P6, PT, R2, R8, PT ;  /* 0x000000080200720c */ /* 0x000fe20003fc4070 */
[----:B------:R-:W-:Y:S01]  /*198c0*/  @!P0 IMAD.IADD R10, R10, 0x1, -R2 ;  /* 0x000000010a0a8824 */ /* 0x000fe200078e0a02 */
[----:B------:R-:W-:Y:S01]  /*198d0*/  ISETP.GT.U32.AND P0, PT, R2, R6, PT ;  /* 0x000000060200720c */ /* 0x000fe20003f04070 */
[----:B0-----:R-:W-:-:S02]  /*198e0*/  IMAD R12, R0, 0x2, R12 ;  /* 0x00000002000c7824 */ /* 0x001fc400078e020c */
[--C-:B------:R-:W-:Y:S01]  /*198f0*/  @!P1 IMAD.IADD R9, R9, 0x1, -R2.reuse ;  /* 0x0000000109099824 */ /* 0x100fe200078e0a02 */
[----:B------:R-:W-:Y:S01]  /*19900*/  ISETP.GE.AND P1, PT, R18, RZ, PT ;  /* 0x000000ff1200720c */ /* 0x000fe20003f26270 */
[--C-:B------:R-:W-:Y:S01]  /*19910*/  @!P3 IMAD.IADD R11, R11, 0x1, -R2.reuse ;  /* 0x000000010b0bb824 */ /* 0x100fe200078e0a02 */
[----:B------:R0:W-:Y:S01]  /*19920*/  STL [R1+0xa54], R12 ;  /* 0x000a540c01007387 */ /* 0x0001e20000100800 */
[----:B------:R-:W-:Y:S01]  /*19930*/  @!P4 IMAD.MOV R3, RZ, RZ, -R3 ;  /* 0x000000ffff03c224 */ /* 0x000fe200078e0a03 */
[C---:B------:R-:W-:Y:S01]  /*19940*/  ISETP.GT.U32.AND P3, PT, R2.reuse, R9, PT ;  /* 0x000000090200720c */ /* 0x040fe20003f64070 */
[--C-:B------:R-:W-:Y:S01]  /*19950*/  @!P5 IMAD.IADD R7, R7, 0x1, -R2.reuse ;  /* 0x000000010707d824 */ /* 0x100fe200078e0a02 */
[----:B------:R-:W-:Y:S01]  /*19960*/  ISETP.GT.U32.AND P4, PT, R2, R10, PT ;  /* 0x0000000a0200720c */ /* 0x000fe20003f84070 */
[--C-:B------:R-:W-:Y:S01]  /*19970*/  @!P6 IMAD.IADD R8, R8, 0x1, -R2.reuse ;  /* 0x000000010808e824 */ /* 0x100fe200078e0a02 */
[----:B------:R-:W-:Y:S01]  /*19980*/  ISETP.GE.AND P5, PT, R16, RZ, PT ;  /* 0x000000ff1000720c */ /* 0x000fe20003fa6270 */
[----:B------:R-:W-:Y:S01]  /*19990*/  @!P0 IMAD.IADD R6, R6, 0x1, -R2 ;  /* 0x0000000106068824 */ /* 0x000fe200078e0a02 */
[----:B------:R-:W-:Y:S01]  /*199a0*/  ISETP.GE.AND P0, PT, R17, RZ, PT ;  /* 0x000000ff1100720c */ /* 0x000fe20003f06270 */
[----:B------:R-:W-:Y:S01]  /*199b0*/  @!P2 IMAD.MOV R4, RZ, RZ, -R4 ;  /* 0x000000ffff04a224 */ /* 0x000fe200078e0a04 */
[----:B------:R-:W-:Y:S01]  /*199c0*/  ISETP.GE.AND P6, PT, R15, RZ, PT ;  /* 0x000000ff0f00720c */ /* 0x000fe20003fc6270 */
[----:B0-----:R-:W-:Y:S01]  /*199d0*/  IMAD R12, R0, 0x2, R12 ;  /* 0x00000002000c7824 */ /* 0x001fe200078e020c */
[----:B------:R-:W-:-:S03]  /*199e0*/  ISETP.GT.U32.AND P2, PT, R2, R11, PT ;  /* 0x0000000b0200720c */ /* 0x000fc60003f44070 */
[--C-:B------:R-:W-:Y:S01]  /*199f0*/  @!P3 IMAD.IADD R9, R9, 0x1, -R2.reuse ;  /* 0x000000010909b824 */ /* 0x100fe200078e0a02 */
[----:B------:R0:W-:Y:S01]  /*19a00*/  STL [R1+0xa20], R12 ;  /* 0x000a200c01007387 */ /* 0x0001e20000100800 */
[----:B------:R-:W-:Y:S01]  /*19a10*/  ISETP.GE.AND P3, PT, R14, RZ, PT ;  /* 0x000000ff0e00720c */ /* 0x000fe20003f66270 */
[----:B------:R-:W-:Y:S01]  /*19a20*/  @!P4 IMAD.IADD R10, R10, 0x1, -R2 ;  /* 0x000000010a0ac824 */ /* 0x000fe200078e0a02 */
[----:B------:R-:W-:Y:S01]  /*19a30*/  ISETP.GE.AND P4, PT, R13, RZ, PT ;  /* 0x000000ff0d00720c */ /* 0x000fe20003f86270 */
[----:B0-----:R-:W-:-:S04]  /*19a40*/  IMAD R12, R0, 0x2, R12 ;  /* 0x00000002000c7824 */ /* 0x001fc800078e020c */
[C---:B------:R-:W-:Y:S01]  /*19a50*/  IMAD R22, R0.reuse, 0x2, R12 ;  /* 0x0000000200167824 */ /* 0x040fe200078e020c */
[----:B------:R0:W-:Y:S04]  /*19a60*/  STL [R1+0xa1c], R12 ;  /* 0x000a1c0c01007387 */ /* 0x0001e80000100800 */
[----:B------:R-:W2:Y:S04]  /*19a70*/  LDL.LU R21, [R1+0x28] ;  /* 0x0000280001157983 */ /* 0x000ea80000300800 */
[----:B------:R-:W3:Y:S04]  /*19a80*/  LDL.LU R20, [R1+0x24] ;  /* 0x0000240001147983 */ /* 0x000ee80000300800 */
[----:B------:R-:W4:Y:S04]  /*19a90*/  LDL.LU R19, [R1+0x20] ;  /* 0x0000200001137983 */ /* 0x000f280000300800 */
[----:B------:R1:W-:Y:S04]  /*19aa0*/  STL [R1+0xa24], R22 ;  /* 0x000a241601007387 */ /* 0x0003e80000100800 */
[----:B------:R-:W4:Y:S04]  /*19ab0*/  LDL.LU R18, [R1+0x1c] ;  /* 0x00001c0001127983 */ /* 0x000f280000300800 */
[----:B------:R-:W4:Y:S04]  /*19ac0*/  LDL.LU R17, [R1+0x18] ;  /* 0x0000180001117983 */ /* 0x000f280000300800 */
[----:B------:R-:W4:Y:S04]  /*19ad0*/  LDL.LU R16, [R1+0x14] ;  /* 0x0000140001107983 */ /* 0x000f280000300800 */
[----:B------:R-:W4:Y:S04]  /*19ae0*/  LDL.LU R15, [R1+0x10] ;  /* 0x00001000010f7983 */ /* 0x000f280000300800 */
[----:B------:R-:W4:Y:S04]  /*19af0*/  LDL.LU R14, [R1+0xc] ;  /* 0x00000c00010e7983 */ /* 0x000f280000300800 */
[----:B------:R-:W4:Y:S04]  /*19b00*/  LDL.LU R13, [R1+0x8] ;  /* 0x00000800010d7983 */ /* 0x000f280000300800 */
[----:B0-----:R-:W4:Y:S04]  /*19b10*/  LDL.LU R12, [R1+0x4] ;  /* 0x00000400010c7983 */ /* 0x001f280000300800 */
[----:B------:R-:W4:Y:S01]  /*19b20*/  LDL.LU R252, [R1] ;  /* 0x0000000001fc7983 */ /* 0x000f220000300800 */
[----:B-1----:R-:W-:-:S02]  /*19b30*/  IMAD R22, R0, 0x2, R22 ;  /* 0x0000000200167824 */ /* 0x002fc400078e0216 */
[----:B------:R-:W-:Y:S01]  /*19b40*/  @!P2 IMAD.IADD R11, R11, 0x1, -R2 ;  /* 0x000000010b0ba824 */ /* 0x000fe200078e0a02 */
[----:B------:R-:W-:Y:S01]  /*19b50*/  ISETP.NE.AND P2, PT, R5, RZ, PT ;  /* 0x000000ff0500720c */ /* 0x000fe20003f45270 */
[----:B------:R-:W0:Y:S01]  /*19b60*/  S2R R2, SR_TID.X ;  /* 0x0000000000027919 */ /* 0x000e220000002100 */
[----:B------:R-:W-:Y:S01]  /*19b70*/  LOP3.LUT R5, RZ, R5, RZ, 0x33, !PT ;  /* 0x00000005ff057212 */ /* 0x000fe200078e33ff */
[----:B------:R1:W-:Y:S02]  /*19b80*/  STL [R1+0xa28], R22 ;  /* 0x000a281601007387 */ /* 0x0003e40000100800 */
[----:B-1----:R-:W-:-:S05]  /*19b90*/  IMAD R22, R0, 0x4, R22 ;  /* 0x0000000400167824 */ /* 0x002fca00078e0216 */
[----:B------:R1:W-:Y:S04]  /*19ba0*/  STL [R1+0xa84], R22 ;  /* 0x000a841601007387 */ /* 0x0003e80000100800 */
[----:B-1----:R-:W4:Y:S01]  /*19bb0*/  LDL.LU R22, [R1+0x19d0] ;  /* 0x0019d00001167983 */ /* 0x002f220000300800 */
[----:B0-----:R-:W-:Y:S01]  /*19bc0*/  LOP3.LUT R2, R2, 0x7f, RZ, 0xc0, !PT ;  /* 0x0000007f02027812 */ /* 0x001fe200078ec0ff */
[----:B------:R-:W-:-:S04]  /*19bd0*/  @!P0 IMAD.MOV R7, RZ, RZ, -R7 ;  /* 0x000000ffff078224 */ /* 0x000fc800078e0a07 */
[----:B------:R-:W-:Y:S01]  /*19be0*/  IMAD R2, R2, UR42, RZ ;  /* 0x0000002a02027c24 */ /* 0x000fe2000f8e02ff */
[C---:B--2---:R-:W-:Y:S02]  /*19bf0*/  SEL R21, R5.reuse, R21, !P2 ;  /* 0x0000001505157207 */ /* 0x044fe40005000000 */
[----:B---3--:R-:W-:-:S03]  /*19c00*/  SEL R20, R5, R20, !P2 ;  /* 0x0000001405147207 */ /* 0x008fc60005000000 */
[----:B------:R0:W-:Y:S01]  /*19c10*/  STL [R1+0x670], R21 ;  /* 0x0006701501007387 */ /* 0x0001e20000100800 */
[----:B----4-:R-:W-:-:S03]  /*19c20*/  SEL R19, R5, R19, !P2 ;  /* 0x0000001305137207 */ /* 0x010fc60005000000 */
[----:B0-----:R-:W2:Y:S01]  /*19c30*/  LDL.LU R21, [R1+0x19cc] ;  /* 0x0019cc0001157983 */ /* 0x001ea20000300800 */
[----:B------:R-:W-:-:S03]  /*19c40*/  SEL R18, R5, R18, !P2 ;  /* 0x0000001205127207 */ /* 0x000fc60005000000 */
[----:B------:R0:W-:Y:S01]  /*19c50*/  STL [R1+0x66c], R20 ;  /* 0x00066c1401007387 */ /* 0x0001e20000100800 */
[C---:B------:R-:W-:Y:S02]  /*19c60*/  SEL R17, R5.reuse, R17, !P2 ;  /* 0x0000001105117207 */ /* 0x040fe40005000000 */
[C---:B------:R-:W-:Y:S01]  /*19c70*/  SEL R16, R5.reuse, R16, !P2 ;  /* 0x0000001005107207 */ /* 0x040fe20005000000 */
[----:B0-----:R-:W3:Y:S01]  /*19c80*/  LDL.LU R20, [R1+0x19c8] ;  /* 0x0019c80001147983 */ /* 0x001ee20000300800 */
[----:B------:R-:W-:-:S03]  /*19c90*/  SEL R15, R5, R15, !P2 ;  /* 0x0000000f050f7207 */ /* 0x000fc60005000000 */
[----:B------:R0:W-:Y:S01]  /*19ca0*/  STL [R1+0x668], R19 ;  /* 0x0006681301007387 */ /* 0x0001e20000100800 */
[C---:B------:R-:W-:Y:S02]  /*19cb0*/  SEL R14, R5.reuse, R14, !P2 ;  /* 0x0000000e050e7207 */ /* 0x040fe40005000000 */
[C---:B------:R-:W-:Y:S01]  /*19cc0*/  SEL R13, R5.reuse, R13, !P2 ;  /* 0x0000000d050d7207 */ /* 0x040fe20005000000 */
[----:B0-----:R-:W4:Y:S04]  /*19cd0*/  LDL.LU R19, [R1+0x19c4] ;  /* 0x0019c40001137983 */ /* 0x001f280000300800 */
[----:B------:R0:W-:Y:S01]  /*19ce0*/  STL [R1+0x664], R18 ;  /* 0x0006641201007387 */ /* 0x0001e20000100800 */
[----:B------:R-:W-:-:S03]  /*19cf0*/  SEL R12, R5, R12, !P2 ;  /* 0x0000000c050c7207 */ /* 0x000fc60005000000 */
[----:B0-----:R-:W2:Y:S04]  /*19d00*/  LDL.LU R18, [R1+0x19c0] ;  /* 0x0019c00001127983 */ /* 0x001ea80000300800 */
[----:B------:R0:W-:Y:S01]  /*19d10*/  STL [R1+0x64c], R17 ;  /* 0x00064c1101007387 */ /* 0x0001e20000100800 */
[----:B------:R-:W-:-:S03]  /*19d20*/  SEL R252, R5, R252, !P2 ;  /* 0x000000fc05fc7207 */ /* 0x000fc60005000000 */
[----:B0-----:R-:W3:Y:S04]  /*19d30*/  LDL.LU R17, [R1+0x19bc] ;  /* 0x0019bc0001117983 */ /* 0x001ee80000300800 */
[----:B------:R0:W-:Y:S04]  /*19d40*/  STL [R1+0x648], R16 ;  /* 0x0006481001007387 */ /* 0x0001e80000100800 */
[----:B0-----:R-:W4:Y:S04]  /*19d50*/  LDL.LU R16, [R1+0x19b8] ;  /* 0x0019b80001107983 */ /* 0x001f280000300800 */
[----:B------:R0:W-:Y:S04]  /*19d60*/  STL [R1+0x644], R15 ;  /* 0x0006440f01007387 */ /* 0x0001e80000100800 */
[----:B0-----:R-:W2:Y:S04]  /*19d70*/  LDL.LU R15, [R1+0x19b4] ;  /* 0x0019b400010f7983 */ /* 0x001ea80000300800 */
[----:B------:R0:W-:Y:S04]  /*19d80*/  STL [R1+0x640], R14 ;  /* 0x0006400e01007387 */ /* 0x0001e80000100800 */
[----:B0-----:R-:W3:Y:S04]  /*19d90*/  LDL.LU R14, [R1+0x19b0] ;  /* 0x0019b000010e7983 */ /* 0x001ee80000300800 */
[----:B------:R0:W-:Y:S04]  /*19da0*/  STL [R1+0x63c], R13 ;  /* 0x00063c0d01007387 */ /* 0x0001e80000100800 */
[----:B0-----:R-:W4:Y:S04]  /*19db0*/  LDL.LU R13, [R1+0x19ac] ;  /* 0x0019ac00010d7983 */ /* 0x001f280000300800 */
[----:B------:R0:W-:Y:S04]  /*19dc0*/  STL [R1+0x638], R12 ;  /* 0x0006380c01007387 */ /* 0x0001e80000100800 */
[----:B0-----:R-:W2:Y:S04]  /*19dd0*/  LDL.LU R12, [R1+0x19a8] ;  /* 0x0019a800010c7983 */ /* 0x001ea80000300800 */
[----:B------:R0:W-:Y:S04]  /*19de0*/  STL [R1+0x634], R252 ;  /* 0x000634fc01007387 */ /* 0x0001e80000100800 */
[----:B0-----:R-:W3:Y:S01]  /*19df0*/  LDL.LU R252, [R1+0x19a4] ;  /* 0x0019a40001fc7983 */ /* 0x001ee20000300800 */
[----:B--2---:R-:W-:-:S02]  /*19e00*/  SEL R12, R5, R12, !P2 ;  /* 0x0000000c050c7207 */ /* 0x004fc40005000000 */
[----:B---3--:R-:W-:-:S05]  /*19e10*/  SEL R252, R5, R252, !P2 ;  /* 0x000000fc05fc7207 */ /* 0x008fca0005000000 */
[----:B------:R4:W-:Y:S04]  /*19e20*/  STL [R1+0x630], R252 ;  /* 0x000630fc01007387 */ /* 0x0009e80000100800 */
[----:B------:R0:W-:Y:S01]  /*19e30*/  STL [R1+0x62c], R12 ;  /* 0x00062c0c01007387 */ /* 0x0001e20000100800 */
[C---:B----4-:R-:W-:Y:S02]  /*19e40*/  SEL R252, R5.reuse, R13, !P2 ;  /* 0x0000000d05fc7207 */ /* 0x050fe40005000000 */
[C---:B------:R-:W-:Y:S02]  /*19e50*/  SEL R13, R5.reuse, R15, !P2 ;  /* 0x0000000f050d7207 */ /* 0x040fe40005000000 */
[C---:B0-----:R-:W-:Y:S02]  /*19e60*/  SEL R12, R5.reuse, R14, !P2 ;  /* 0x0000000e050c7207 */ /* 0x041fe40005000000 */
[C---:B------:R-:W-:Y:S01]  /*19e70*/  SEL R14, R5.reuse, R16, !P2 ;  /* 0x00000010050e7207 */ /* 0x040fe20005000000 */
[----:B------:R-:W-:Y:S04]  /*19e80*/  STL [R1+0x624], R252 ;  /* 0x000624fc01007387 */ /* 0x000fe80000100800 */
[----:B------:R0:W-:Y:S04]  /*19e90*/  STL [R1+0x61c], R12 ;  /* 0x00061c0c01007387 */ /* 0x0001e80000100800 */
[----:B------:R1:W-:Y:S04]  /*19ea0*/  STL [R1+0x618], R13 ;  /* 0x0006180d01007387 */ /* 0x0003e80000100800 */
[----:B------:R2:W-:Y:S01]  /*19eb0*/  STL [R1+0x614], R14 ;  /* 0x0006140e01007387 */ /* 0x0005e20000100800 */
[----:B0-----:R-:W-:-:S02]  /*19ec0*/  SEL R12, R5, R17, !P2 ;  /* 0x00000011050c7207 */ /* 0x001fc40005000000 */
[----:B-1----:R-:W-:-:S03]  /*19ed0*/  SEL R13, R5, R18, !P2 ;  /* 0x00000012050d7207 */ /* 0x002fc60005000000 */
[----:B------:R0:W-:Y:S01]  /*19ee0*/  STL [R1+0x610], R12 ;  /* 0x0006100c01007387 */ /* 0x0001e20000100800 */
[----:B--2---:R-:W-:-:S03]  /*19ef0*/  SEL R14, R5, R19, !P2 ;  /* 0x00000013050e7207 */ /* 0x004fc60005000000 */
[----:B------:R1:W-:Y:S04]  /*19f00*/  STL [R1+0x608], R13 ;  /* 0x0006080d01007387 */ /* 0x0003e80000100800 */
[----:B------:R2:W-:Y:S01]  /*19f10*/  STL [R1+0x604], R14 ;  /* 0x0006040e01007387 */ /* 0x0005e20000100800 */
[C---:B0-----:R-:W-:Y:S02]  /*19f20*/  SEL R12, R5.reuse, R20, !P2 ;  /* 0x00000014050c7207 */ /* 0x041fe40005000000 */
        /* <DEDUP_REMOVED lines=286> */
[----:B------:R-:W-:Y:S01]  /*1b110*/  STL [R1+0x250], R14 ;  /* 0x0002500e01007387 */ /* 0x000fe20000100800 */
[----:B0-----:R-:W-:-:S03]  /*1b120*/  SEL R12, R5, R164, !P2 ;  /* 0x000000a4050c7207 */ /* 0x001fc60005000000 */
[----:B------:R-:W2:Y:S01]  /*1b130*/  LDL.LU R252, [R1+0x150] ;  /* 0x0001500001fc7983 */ /* 0x000ea20000300800 */
[----:B-1----:R-:W-:-:S03]  /*1b140*/  SEL R13, R5, R165, !P2 ;  /* 0x000000a5050d7207 */ /* 0x002fc60005000000 */
[----:B------:R0:W-:Y:S04]  /*1b150*/  STL [R1+0x238], R12 ;  /* 0x0002380c01007387 */ /* 0x0001e80000100800 */
[----:B------:R1:W-:Y:S04]  /*1b160*/  STL [R1+0x230], R13 ;  /* 0x0002300d01007387 */ /* 0x0003e80000100800 */
[----:B------:R-:W3:Y:S01]  /*1b170*/  LDL.LU R18, [R1+0x154] ;  /* 0x0001540001127983 */ /* 0x000ee20000300800 */
[C---:B0-----:R-:W-:Y:S02]  /*1b180*/  SEL R12, R5.reuse, R166, !P2 ;  /* 0x000000a6050c7207 */ /* 0x041fe40005000000 */
[----:B-1----:R-:W-:-:S03]  /*1b190*/  SEL R13, R5, R167, !P2 ;  /* 0x000000a7050d7207 */ /* 0x002fc60005000000 */
[----:B------:R0:W-:Y:S04]  /*1b1a0*/  STL [R1+0x228], R12 ;  /* 0x0002280c01007387 */ /* 0x0001e80000100800 */
[----:B------:R-:W4:Y:S01]  /*1b1b0*/  LDL.LU R14, [R1+0x158] ;  /* 0x00015800010e7983 */ /* 0x000f220000300800 */
[----:B0-----:R-:W-:-:S03]  /*1b1c0*/  SEL R12, R5, R168, !P2 ;  /* 0x000000a8050c7207 */ /* 0x001fc60005000000 */
[----:B------:R-:W-:Y:S01]  /*1b1d0*/  STL [R1+0x220], R13 ;  /* 0x0002200d01007387 */ /* 0x000fe20000100800 */
[----:B------:R-:W-:-:S03]  /*1b1e0*/  SEL R15, R5, R169, !P2 ;  /* 0x000000a9050f7207 */ /* 0x000fc60005000000 */
[----:B------:R0:W-:Y:S04]  /*1b1f0*/  STL [R1+0x218], R12 ;  /* 0x0002180c01007387 */ /* 0x0001e80000100800 */
[----:B0-----:R-:W4:Y:S01]  /*1b200*/  LDL.LU R12, [R1+0x168] ;  /* 0x00016800010c7983 */ /* 0x001f220000300800 */
[----:B------:R-:W-:-:S03]  /*1b210*/  SEL R13, R5, R170, !P2 ;  /* 0x000000aa050d7207 */ /* 0x000fc60005000000 */
[----:B------:R-:W-:Y:S04]  /*1b220*/  STL [R1+0x20c], R15 ;  /* 0x00020c0f01007387 */ /* 0x000fe80000100800 */
[----:B------:R-:W4:Y:S04]  /*1b230*/  LDL.LU R33, [R1+0x188] ;  /* 0x0001880001217983 */ /* 0x000f280000300800 */
[----:B------:R-:W4:Y:S04]  /*1b240*/  LDL.LU R32, [R1+0x1b4] ;  /* 0x0001b40001207983 */ /* 0x000f280000300800 */
[----:B------:R0:W-:Y:S04]  /*1b250*/  STL [R1+0x208], R13 ;  /* 0x0002080d01007387 */ /* 0x0001e80000100800 */
[----:B------:R-:W4:Y:S04]  /*1b260*/  LDL.LU R17, [R1+0x194] ;  /* 0x0001940001117983 */ /* 0x000f280000300800 */
[----:B------:R-:W4:Y:S01]  /*1b270*/  LDL.LU R31, [R1+0x198] ;  /* 0x00019800011f7983 */ /* 0x000f220000300800 */
[----:B0-----:R-:W-:-:S03]  /*1b280*/  SEL R13, R5, R171, !P2 ;  /* 0x000000ab050d7207 */ /* 0x001fc60005000000 */
[----:B------:R-:W4:Y:S04]  /*1b290*/  LDL.LU R30, [R1+0x1b0] ;  /* 0x0001b000011e7983 */ /* 0x000f280000300800 */
[----:B------:R0:W-:Y:S04]  /*1b2a0*/  STL [R1+0x204], R13 ;  /* 0x0002040d01007387 */ /* 0x0001e80000100800 */
[----:B------:R-:W4:Y:S04]  /*1b2b0*/  LDL.LU R16, [R1+0x1ac] ;  /* 0x0001ac0001107983 */ /* 0x000f280000300800 */
[----:B------:R-:W4:Y:S04]  /*1b2c0*/  LDL.LU R29, [R1+0x1a8] ;  /* 0x0001a800011d7983 */ /* 0x000f280000300800 */
[----:B------:R-:W4:Y:S01]  /*1b2d0*/  LDL.LU R15, [R1+0x1a0] ;  /* 0x0001a000010f7983 */ /* 0x000f220000300800 */
[----:B0-----:R-:W-:-:S05]  /*1b2e0*/  SEL R13, R5, R172, !P2 ;  /* 0x000000ac050d7207 */ /* 0x001fca0005000000 */
[----:B------:R0:W-:Y:S04]  /*1b2f0*/  STL [R1+0x1f4], R13 ;  /* 0x0001f40d01007387 */ /* 0x0001e80000100800 */
[----:B------:R-:W4:Y:S04]  /*1b300*/  LDL.LU R28, [R1+0x1a4] ;  /* 0x0001a400011c7983 */ /* 0x000f280000300800 */
[----:B0-----:R-:W4:Y:S01]  /*1b310*/  LDL.LU R13, [R1+0x19c] ;  /* 0x00019c00010d7983 */ /* 0x001f220000300800 */
[----:B------:R-:W-:-:S05]  /*1b320*/  SEL R19, R5, R173, !P2 ;  /* 0x000000ad05137207 */ /* 0x000fca0005000000 */
[----:B------:R0:W-:Y:S04]  /*1b330*/  STL [R1+0x1f0], R19 ;  /* 0x0001f01301007387 */ /* 0x0001e80000100800 */
[----:B------:R-:W4:Y:S04]  /*1b340*/  LDL.LU R27, [R1+0x190] ;  /* 0x00019000011b7983 */ /* 0x000f280000300800 */
[----:B------:R-:W4:Y:S01]  /*1b350*/  LDL.LU R26, [R1+0x18c] ;  /* 0x00018c00011a7983 */ /* 0x000f220000300800 */
[----:B0-----:R-:W-:-:S05]  /*1b360*/  SEL R19, R5, R174, !P2 ;  /* 0x000000ae05137207 */ /* 0x001fca0005000000 */
[----:B------:R0:W-:Y:S04]  /*1b370*/  STL [R1+0x1ec], R19 ;  /* 0x0001ec1301007387 */ /* 0x0001e80000100800 */
[----:B------:R-:W4:Y:S04]  /*1b380*/  LDL.LU R25, [R1+0x16c] ;  /* 0x00016c0001197983 */ /* 0x000f280000300800 */
[----:B------:R-:W4:Y:S04]  /*1b390*/  LDL.LU R24, [R1+0x170] ;  /* 0x0001700001187983 */ /* 0x000f280000300800 */
[----:B------:R-:W4:Y:S04]  /*1b3a0*/  LDL.LU R23, [R1+0x17c] ;  /* 0x00017c0001177983 */ /* 0x000f280000300800 */
[----:B------:R-:W4:Y:S04]  /*1b3b0*/  LDL.LU R22, [R1+0x180] ;  /* 0x0001800001167983 */ /* 0x000f280000300800 */
[----:B------:R-:W4:Y:S04]  /*1b3c0*/  LDL.LU R21, [R1+0x184] ;  /* 0x0001840001157983 */ /* 0x000f280000300800 */
[----:B0-----:R-:W4:Y:S01]  /*1b3d0*/  LDL.LU R19, [R1+0x174] ;  /* 0x0001740001137983 */ /* 0x001f220000300800 */
[----:B--2---:R-:W-:-:S03]  /*1b3e0*/  SEL R20, R5, R252, !P2 ;  /* 0x000000fc05147207 */ /* 0x004fc60005000000 */
[----:B------:R-:W2:Y:S04]  /*1b3f0*/  LDL.LU R252, [R1+0x178] ;  /* 0x0001780001fc7983 */ /* 0x000ea80000300800 */
[----:B------:R0:W-:Y:S01]  /*1b400*/  STL [R1+0x1e8], R20 ;  /* 0x0001e81401007387 */ /* 0x0001e20000100800 */
[----:B---3--:R-:W-:-:S03]  /*1b410*/  SEL R34, R5, R18, !P2 ;  /* 0x0000001205227207 */ /* 0x008fc60005000000 */
[----:B0-----:R-:W3:Y:S04]  /*1b420*/  LDL.LU R20, [R1+0x164] ;  /* 0x0001640001147983 */ /* 0x001ee80000300800 */
[----:B------:R-:W3:Y:S04]  /*1b430*/  LDL.LU R18, [R1+0x160] ;  /* 0x0001600001127983 */ /* 0x000ee80000300800 */
[----:B------:R4:W-:Y:S02]  /*1b440*/  STL [R1+0x1d8], R34 ;  /* 0x0001d82201007387 */ /* 0x0009e40000100800 */
[----:B----4-:R-:W-:-:S02]  /*1b450*/  SEL R34, R5, R14, !P2 ;  /* 0x0000000e05227207 */ /* 0x010fc40005000000 */
[----:B------:R-:W4:Y:S04]  /*1b460*/  LDL.LU R14, [R1+0x15c] ;  /* 0x00015c00010e7983 */ /* 0x000f280000300800 */
[----:B------:R0:W-:Y:S01]  /*1b470*/  STL [R1+0x1d0], R34 ;  /* 0x0001d02201007387 */ /* 0x0001e20000100800 */
[----:B------:R-:W-:-:S03]  /*1b480*/  SEL R35, R5, R12, !P2 ;  /* 0x0000000c05237207 */ /* 0x000fc60005000000 */
[----:B------:R-:W4:Y:S01]  /*1b490*/  LDL.LU R12, [R1+0x14c] ;  /* 0x00014c00010c7983 */ /* 0x000f220000300800 */
[----:B0-----:R-:W-:-:S03]  /*1b4a0*/  SEL R34, R5, R33, !P2 ;  /* 0x0000002105227207 */ /* 0x001fc60005000000 */
[----:B------:R-:W-:Y:S01]  /*1b4b0*/  STL [R1+0x1cc], R35 ;  /* 0x0001cc2301007387 */ /* 0x000fe20000100800 */
[----:B------:R-:W-:-:S03]  /*1b4c0*/  SEL R32, R5, R32, !P2 ;  /* 0x0000002005207207 */ /* 0x000fc60005000000 */
[----:B------:R-:W-:Y:S01]  /*1b4d0*/  STL [R1+0x1c8], R34 ;  /* 0x0001c82201007387 */ /* 0x000fe20000100800 */
[----:B------:R-:W-:-:S03]  /*1b4e0*/  SEL R33, R5, R17, !P2 ;  /* 0x0000001105217207 */ /* 0x000fc60005000000 */
[----:B------:R-:W4:Y:S04]  /*1b4f0*/  LDL.LU R17, [R1+0x148] ;  /* 0x0001480001117983 */ /* 0x000f280000300800 */
[----:B------:R0:W-:Y:S01]  /*1b500*/  STL [R1+0x1c4], R32 ;  /* 0x0001c42001007387 */ /* 0x0001e20000100800 */
[----:B------:R-:W-:-:S03]  /*1b510*/  SEL R30, R5, R30, !P2 ;  /* 0x0000001e051e7207 */ /* 0x000fc60005000000 */
[----:B------:R-:W-:Y:S01]  /*1b520*/  STL [R1+0x1c0], R33 ;  /* 0x0001c02101007387 */ /* 0x000fe20000100800 */
[C---:B0-----:R-:W-:Y:S02]  /*1b530*/  SEL R32, R5.reuse, R31, !P2 ;  /* 0x0000001f05207207 */ /* 0x041fe40005000000 */
[----:B------:R-:W-:-:S03]  /*1b540*/  SEL R31, R5, R16, !P2 ;  /* 0x00000010051f7207 */ /* 0x000fc60005000000 */
[----:B------:R-:W-:Y:S04]  /*1b550*/  STL [R1+0x1bc], R32 ;  /* 0x0001bc2001007387 */ /* 0x000fe80000100800 */
[----:B------:R-:W4:Y:S04]  /*1b560*/  LDL.LU R16, [R1+0x144] ;  /* 0x0001440001107983 */ /* 0x000f280000300800 */
[----:B------:R0:W-:Y:S04]  /*1b570*/  STL [R1+0x1b8], R30 ;  /* 0x0001b81e01007387 */ /* 0x0001e80000100800 */
[----:B------:R-:W-:Y:S01]  /*1b580*/  STL [R1+0x1b4], R31 ;  /* 0x0001b41f01007387 */ /* 0x000fe20000100800 */
[----:B0-----:R-:W-:-:S02]  /*1b590*/  SEL R30, R5, R29, !P2 ;  /* 0x0000001d051e7207 */ /* 0x001fc40005000000 */
[C---:B------:R-:W-:Y:S02]  /*1b5a0*/  SEL R29, R5.reuse, R15, !P2 ;  /* 0x0000000f051d7207 */ /* 0x040fe40005000000 */
[----:B------:R-:W4:Y:S04]  /*1b5b0*/  LDL.LU R15, [R1+0x140] ;  /* 0x00014000010f7983 */ /* 0x000f280000300800 */
[----:B------:R-:W-:Y:S04]  /*1b5c0*/  STL [R1+0x1b0], R30 ;  /* 0x0001b01e01007387 */ /* 0x000fe80000100800 */
[----:B------:R0:W-:Y:S02]  /*1b5d0*/  STL [R1+0x1ac], R29 ;  /* 0x0001ac1d01007387 */ /* 0x0001e40000100800 */
[----:B0-----:R-:W-:-:S02]  /*1b5e0*/  SEL R29, R5, R13, !P2 ;  /* 0x0000000d051d7207 */ /* 0x001fc40005000000 */
[----:B------:R-:W4:Y:S01]  /*1b5f0*/  LDL.LU R13, [R1+0xec] ;  /* 0x0000ec00010d7983 */ /* 0x000f220000300800 */
[----:B------:R-:W-:-:S05]  /*1b600*/  SEL R28, R5, R28, !P2 ;  /* 0x0000001c051c7207 */ /* 0x000fca0005000000 */
[----:B------:R0:W-:Y:S04]  /*1b610*/  STL [R1+0x1a8], R28 ;  /* 0x0001a81c01007387 */ /* 0x0001e80000100800 */
[----:B------:R-:W-:Y:S01]  /*1b620*/  STL [R1+0x1a4], R29 ;  /* 0x0001a41d01007387 */ /* 0x000fe20000100800 */
[C---:B0-----:R-:W-:Y:S02]  /*1b630*/  SEL R28, R5.reuse, R27, !P2 ;  /* 0x0000001b051c7207 */ /* 0x041fe40005000000 */
[C---:B------:R-:W-:Y:S02]  /*1b640*/  SEL R27, R5.reuse, R26, !P2 ;  /* 0x0000001a051b7207 */ /* 0x040fe40005000000 */
[C---:B------:R-:W-:Y:S02]  /*1b650*/  SEL R26, R5.reuse, R25, !P2 ;  /* 0x00000019051a7207 */ /* 0x040fe40005000000 */
[C---:B------:R-:W-:Y:S01]  /*1b660*/  SEL R25, R5.reuse, R24, !P2 ;  /* 0x0000001805197207 */ /* 0x040fe20005000000 */
[----:B------:R-:W-:Y:S01]  /*1b670*/  STL [R1+0x1a0], R28 ;  /* 0x0001a01c01007387 */ /* 0x000fe20000100800 */
[----:B------:R-:W-:-:S02]  /*1b680*/  SEL R24, R5, R23, !P2 ;  /* 0x0000001705187207 */ /* 0x000fc40005000000 */
[C---:B------:R-:W-:Y:S01]  /*1b690*/  SEL R23, R5.reuse, R22, !P2 ;  /* 0x0000001605177207 */ /* 0x040fe20005000000 */
[----:B------:R-:W-:Y:S01]  /*1b6a0*/  STL [R1+0x19c], R27 ;  /* 0x00019c1b01007387 */ /* 0x000fe20000100800 */
[----:B------:R-:W-:-:S03]  /*1b6b0*/  SEL R21, R5, R21, !P2 ;  /* 0x0000001505157207 */ /* 0x000fc60005000000 */
[----:B------:R-:W-:Y:S01]  /*1b6c0*/  STL [R1+0x198], R26 ;  /* 0x0001981a01007387 */ /* 0x000fe20000100800 */
[----:B------:R-:W-:-:S03]  /*1b6d0*/  SEL R22, R5, R19, !P2 ;  /* 0x0000001305167207 */ /* 0x000fc60005000000 */
[----:B------:R-:W-:Y:S04]  /*1b6e0*/  STL [R1+0x194], R25 ;  /* 0x0001941901007387 */ /* 0x000fe80000100800 */
[----:B------:R-:W-:Y:S04]  /*1b6f0*/  STL [R1+0x190], R24 ;  /* 0x0001901801007387 */ /* 0x000fe80000100800 */
[----:B------:R-:W-:Y:S04]  /*1b700*/  STL [R1+0x18c], R23 ;  /* 0x00018c1701007387 */ /* 0x000fe80000100800 */
[----:B------:R-:W4:Y:S04]  /*1b710*/  LDL.LU R19, [R1+0x100] ;  /* 0x0001000001137983 */ /* 0x000f280000300800 */
[----:B------:R2:W-:Y:S04]  /*1b720*/  STL [R1+0x188], R21 ;  /* 0x0001881501007387 */ /* 0x0005e80000100800 */
[----:B------:R-:W-:Y:S01]  /*1b730*/  STL [R1+0x184], R22 ;  /* 0x0001841601007387 */ /* 0x000fe20000100800 */
[----:B--2---:R-:W-:-:S03]  /*1b740*/  SEL R21, R5, R252, !P2 ;  /* 0x000000fc05157207 */ /* 0x004fc60005000000 */
[----:B------:R-:W2:Y:S04]  /*1b750*/  LDL.LU R252, [R1+0x13c] ;  /* 0x00013c0001fc7983 */ /* 0x000ea80000300800 */
[----:B------:R0:W-:Y:S01]  /*1b760*/  STL [R1+0x180], R21 ;  /* 0x0001801501007387 */ /* 0x0001e20000100800 */
[C---:B---3--:R-:W-:Y:S02]  /*1b770*/  SEL R20, R5.reuse, R20, !P2 ;  /* 0x0000001405147207 */ /* 0x048fe40005000000 */
[C---:B0-----:R-:W-:Y:S02]  /*1b780*/  SEL R21, R5.reuse, R18, !P2 ;  /* 0x0000001205157207 */ /* 0x041fe40005000000 */
[----:B------:R-:W3:Y:S04]  /*1b790*/  LDL.LU R18, [R1+0x138] ;  /* 0x0001380001127983 */ /* 0x000ee80000300800 */
[----:B------:R4:W-:Y:S04]  /*1b7a0*/  STL [R1+0x17c], R20 ;  /* 0x00017c1401007387 */ /* 0x0009e80000100800 */
[----:B------:R-:W-:Y:S01]  /*1b7b0*/  STL [R1+0x178], R21 ;  /* 0x0001781501007387 */ /* 0x000fe20000100800 */
[----:B----4-:R-:W-:-:S03]  /*1b7c0*/  SEL R20, R5, R14, !P2 ;  /* 0x0000000e05147207 */ /* 0x010fc60005000000 */
[----:B------:R-:W4:Y:S04]  /*1b7d0*/  LDL.LU R14, [R1+0x134] ;  /* 0x00013400010e7983 */ /* 0x000f280000300800 */
[----:B------:R-:W-:Y:S01]  /*1b7e0*/  STL [R1+0x174], R20 ;  /* 0x0001741401007387 */ /* 0x000fe20000100800 */
[----:B------:R-:W-:-:S03]  /*1b7f0*/  SEL R12, R5, R12, !P2 ;  /* 0x0000000c050c7207 */ /* 0x000fc60005000000 */
[----:B------:R-:W4:Y:S04]  /*1b800*/  LDL.LU R31, [R1+0x120] ;  /* 0x00012000011f7983 */ /* 0x000f280000300800 */
[----:B------:R-:W4:Y:S04]  /*1b810*/  LDL.LU R30, [R1+0x128] ;  /* 0x00012800011e7983 */ /* 0x000f280000300800 */
[----:B------:R0:W-:Y:S04]  /*1b820*/  STL [R1+0x170], R12 ;  /* 0x0001700c01007387 */ /* 0x0001e80000100800 */
[----:B0-----:R-:W4:Y:S01]  /*1b830*/  LDL.LU R12, [R1+0x12c] ;  /* 0x00012c00010c7983 */ /* 0x001f220000300800 */
        /* <DEDUP_REMOVED lines=9> */
[----:B------:R-:W4:Y:S01]  /*1b8d0*/  LDL.LU R26, [R1+0x110] ;  /* 0x00011000011a7983 */ /* 0x000f220000300800 */
[----:B0-----:R-:W-:-:S03]  /*1b8e0*/  SEL R20, R5, R15, !P2 ;  /* 0x0000000f05147207 */ /* 0x001fc60005000000 */
[----:B------:R-:W4:Y:S04]  /*1b8f0*/  LDL.LU R15, [R1+0x10c] ;  /* 0x00010c00010f7983 */ /* 0x000f280000300800 */
[----:B------:R-:W-:Y:S04]  /*1b900*/  STL [R1+0x164], R20 ;  /* 0x0001641401007387 */ /* 0x000fe80000100800 */
[----:B------:R-:W4:Y:S04]  /*1b910*/  LDL.LU R25, [R1+0x108] ;  /* 0x0001080001197983 */ /* 0x000f280000300800 */
[----:B------:R-:W4:Y:S01]  /*1b920*/  LDL.LU R21, [R1+0x104] ;  /* 0x0001040001157983 */ /* 0x000f220000300800 */
[----:B------:R-:W-:-:S05]  /*1b930*/  SEL R13, R5, R13, !P2 ;  /* 0x0000000d050d7207 */ /* 0x000fca0005000000 */
[----:B------:R0:W-:Y:S04]  /*1b940*/  STL [R1+0x160], R13 ;  /* 0x0001600d01007387 */ /* 0x0001e80000100800 */
[----:B------:R-:W4:Y:S04]  /*1b950*/  LDL.LU R24, [R1+0xfc] ;  /* 0x0000fc0001187983 */ /* 0x000f280000300800 */
[----:B0-----:R-:W4:Y:S01]  /*1b960*/  LDL.LU R13, [R1+0xf8] ;  /* 0x0000f800010d7983 */ /* 0x001f220000300800 */
[C---:B------:R-:W-:Y:S02]  /*1b970*/  SEL R20, R5.reuse, R175, !P2 ;  /* 0x000000af05147207 */ /* 0x040fe40005000000 */
[----:B------:R-:W-:-:S03]  /*1b980*/  SEL R22, R5, R176, !P2 ;  /* 0x000000b005167207 */ /* 0x000fc60005000000 */
[----:B------:R0:W-:Y:S04]  /*1b990*/  STL [R1+0x15c], R20 ;  /* 0x00015c1401007387 */ /* 0x0001e80000100800 */
[----:B------:R-:W4:Y:S04]  /*1b9a0*/  LDL.LU R23, [R1+0xf0] ;  /* 0x0000f00001177983 */ /* 0x000f280000300800 */
[----:B0-----:R-:W4:Y:S04]  /*1b9b0*/  LDL.LU R20, [R1+0xf4] ;  /* 0x0000f40001147983 */ /* 0x001f280000300800 */
[----:B------:R0:W-:Y:S02]  /*1b9c0*/  STL [R1+0x158], R22 ;  /* 0x0001581601007387 */ /* 0x0001e40000100800 */
[----:B0-----:R-:W-:-:S02]  /*1b9d0*/  SEL R22, R5, R19, !P2 ;  /* 0x0000001305167207 */ /* 0x001fc40005000000 */
[----:B------:R-:W4:Y:S04]  /*1b9e0*/  LDL.LU R19, [R1+0xbc] ;  /* 0x0000bc0001137983 */ /* 0x000f280000300800 */
[----:B------:R0:W-:Y:S04]  /*1b9f0*/  STL [R1+0x154], R22 ;  /* 0x0001541601007387 */ /* 0x0001e80000100800 */
[----:B0-----:R-:W4:Y:S01]  /*1ba00*/  LDL.LU R22, [R1+0xcc] ;  /* 0x0000cc0001167983 */ /* 0x001f220000300800 */
[----:B--2---:R-:W-:-:S03]  /*1ba10*/  SEL R32, R5, R252, !P2 ;  /* 0x000000fc05207207 */ /* 0x004fc60005000000 */
[----:B------:R-:W2:Y:S04]  /*1ba20*/  LDL.LU R252, [R1+0xe8] ;  /* 0x0000e80001fc7983 */ /* 0x000ea80000300800 */
[----:B------:R3:W-:Y:S02]  /*1ba30*/  STL [R1+0x150], R32 ;  /* 0x0001502001007387 */ /* 0x0007e40000100800 */
[C---:B---3--:R-:W-:Y:S02]  /*1ba40*/  SEL R32, R5.reuse, R18, !P2 ;  /* 0x0000001205207207 */ /* 0x048fe40005000000 */
[----:B------:R-:W3:Y:S04]  /*1ba50*/  LDL.LU R18, [R1+0xd4] ;  /* 0x0000d40001127983 */ /* 0x000ee80000300800 */
[----:B------:R0:W-:Y:S01]  /*1ba60*/  STL [R1+0x14c], R32 ;  /* 0x00014c2001007387 */ /* 0x0001e20000100800 */
[----:B----4-:R-:W-:-:S03]  /*1ba70*/  SEL R33, R5, R14, !P2 ;  /* 0x0000000e05217207 */ /* 0x010fc60005000000 */
[----:B------:R-:W4:Y:S01]  /*1ba80*/  LDL.LU R14, [R1+0xd8] ;  /* 0x0000d800010e7983 */ /* 0x000f220000300800 */
[----:B0-----:R-:W-:-:S03]  /*1ba90*/  SEL R32, R5, R31, !P2 ;  /* 0x0000001f05207207 */ /* 0x001fc60005000000 */
[----:B------:R-:W-:Y:S01]  /*1baa0*/  STL [R1+0x148], R33 ;  /* 0x0001482101007387 */ /* 0x000fe20000100800 */
[----:B------:R-:W-:-:S03]  /*1bab0*/  SEL R30, R5, R30, !P2 ;  /* 0x0000001e051e7207 */ /* 0x000fc60005000000 */
[----:B------:R-:W-:Y:S01]  /*1bac0*/  STL [R1+0x144], R32 ;  /* 0x0001442001007387 */ /* 0x000fe20000100800 */
[----:B------:R-:W-:-:S03]  /*1bad0*/  SEL R31, R5, R12, !P2 ;  /* 0x0000000c051f7207 */ /* 0x000fc60005000000 */
[----:B------:R-:W4:Y:S04]  /*1bae0*/  LDL.LU R12, [R1+0xdc] ;  /* 0x0000dc00010c7983 */ /* 0x000f280000300800 */
[----:B------:R0:W-:Y:S04]  /*1baf0*/  STL [R1+0x140], R30 ;  /* 0x0001401e01007387 */ /* 0x0001e80000100800 */
[----:B------:R-:W-:Y:S01]  /*1bb00*/  STL [R1+0x13c], R31 ;  /* 0x00013c1f01007387 */ /* 0x000fe20000100800 */
[C---:B0-----:R-:W-:Y:S02]  /*1bb10*/  SEL R30, R5.reuse, R29, !P2 ;  /* 0x0000001d051e7207 */ /* 0x041fe40005000000 */
[----:B------:R-:W-:-:S03]  /*1bb20*/  SEL R29, R5, R28, !P2 ;  /* 0x0000001c051d7207 */ /* 0x000fc60005000000 */
[----:B------:R-:W-:Y:S01]  /*1bb30*/  STL [R1+0x138], R30 ;  /* 0x0001381e01007387 */ /* 0x000fe20000100800 */
[----:B------:R-:W-:-:S03]  /*1bb40*/  SEL R28, R5, R17, !P2 ;  /* 0x00000011051c7207 */ /* 0x000fc60005000000 */
[----:B------:R-:W4:Y:S01]  /*1bb50*/  LDL.LU R17, [R1+0xe0] ;  /* 0x0000e00001117983 */ /* 0x000f220000300800 */
[----:B------:R-:W-:-:S03]  /*1bb60*/  SEL R27, R5, R27, !P2 ;  /* 0x0000001b051b7207 */ /* 0x000fc60005000000 */
[----:B------:R-:W-:Y:S04]  /*1bb70*/  STL [R1+0x134], R29 ;  /* 0x0001341d01007387 */ /* 0x000fe80000100800 */
[----:B------:R0:W-:Y:S02]  /*1bb80*/  STL [R1+0x130], R28 ;  /* 0x0001301c01007387 */ /* 0x0001e40000100800 */
[C---:B0-----:R-:W-:Y:S02]  /*1bb90*/  SEL R28, R5.reuse, R16, !P2 ;  /* 0x00000010051c7207 */ /* 0x041fe40005000000 */
[----:B------:R-:W4:Y:S04]  /*1bba0*/  LDL.LU R16, [R1+0xe4] ;  /* 0x0000e40001107983 */ /* 0x000f280000300800 */
[----:B------:R0:W-:Y:S04]  /*1bbb0*/  STL [R1+0x12c], R27 ;  /* 0x00012c1b01007387 */ /* 0x0001e80000100800 */
[----:B------:R-:W-:Y:S01]  /*1bbc0*/  STL [R1+0x128], R28 ;  /* 0x0001281c01007387 */ /* 0x000fe20000100800 */
[----:B0-----:R-:W-:-:S02]  /*1bbd0*/  SEL R27, R5, R26, !P2 ;  /* 0x0000001a051b7207 */ /* 0x001fc40005000000 */
[C---:B------:R-:W-:Y:S02]  /*1bbe0*/  SEL R26, R5.reuse, R15, !P2 ;  /* 0x0000000f051a7207 */ /* 0x040fe40005000000 */
        /* <DEDUP_REMOVED lines=16> */
[----:B------:R0:W-:Y:S01]  /*1bcf0*/  STL [R1+0x10c], R23 ;  /* 0x00010c1701007387 */ /* 0x0001e20000100800 */
[----:B------:R-:W-:-:S03]  /*1bd00*/  SEL R22, R5, R22, !P2 ;  /* 0x0000001605167207 */ /* 0x000fc60005000000 */
[----:B------:R-:W-:Y:S01]  /*1bd10*/  STL [R1+0x108], R24 ;  /* 0x0001081801007387 */ /* 0x000fe20000100800 */
[----:B0-----:R-:W-:-:S03]  /*1bd20*/  SEL R23, R5, R19, !P2 ;  /* 0x0000001305177207 */ /* 0x001fc60005000000 */
[----:B------:R-:W4:Y:S04]  /*1bd30*/  LDL.LU R19, [R1+0xc8] ;  /* 0x0000c80001137983 */ /* 0x000f280000300800 */
[----:B------:R2:W-:Y:S02]  /*1bd40*/  STL [R1+0x104], R23 ;  /* 0x0001041701007387 */ /* 0x0005e40000100800 */
[C---:B--2---:R-:W-:Y:S02]  /*1bd50*/  SEL R23, R5.reuse, R252, !P2 ;  /* 0x000000fc05177207 */ /* 0x044fe40005000000 */
[----:B------:R-:W2:Y:S04]  /*1bd60*/  LDL.LU R252, [R1+0xc4] ;  /* 0x0000c40001fc7983 */ /* 0x000ea80000300800 */
[----:B------:R3:W-:Y:S04]  /*1bd70*/  STL [R1+0x100], R22 ;  /* 0x0001001601007387 */ /* 0x0007e80000100800 */
[----:B------:R-:W-:Y:S01]  /*1bd80*/  STL [R1+0xfc], R23 ;  /* 0x0000fc1701007387 */ /* 0x000fe20000100800 */
[----:B---3--:R-:W-:-:S03]  /*1bd90*/  SEL R22, R5, R18, !P2 ;  /* 0x0000001205167207 */ /* 0x008fc60005000000 */
[----:B------:R-:W3:Y:S04]  /*1bda0*/  LDL.LU R18, [R1+0xc0] ;  /* 0x0000c00001127983 */ /* 0x000ee80000300800 */
[----:B------:R-:W-:Y:S04]  /*1bdb0*/  STL [R1+0xf8], R22 ;  /* 0x0000f81601007387 */ /* 0x000fe80000100800 */
[----:B------:R-:W3:Y:S04]  /*1bdc0*/  LDL.LU R31, [R1+0x9c] ;  /* 0x00009c00011f7983 */ /* 0x000ee80000300800 */
[----:B------:R-:W3:Y:S01]  /*1bdd0*/  LDL.LU R30, [R1+0xa0] ;  /* 0x0000a000011e7983 */ /* 0x000ee20000300800 */
[----:B----4-:R-:W-:-:S05]  /*1bde0*/  SEL R14, R5, R14, !P2 ;  /* 0x0000000e050e7207 */ /* 0x010fca0005000000 */
[----:B------:R0:W-:Y:S04]  /*1bdf0*/  STL [R1+0xf4], R14 ;  /* 0x0000f40e01007387 */ /* 0x0001e80000100800 */
[----:B0-----:R-:W4:Y:S04]  /*1be00*/  LDL.LU R14, [R1+0xb8] ;  /* 0x0000b800010e7983 */ /* 0x001f280000300800 */
[----:B------:R-:W4:Y:S04]  /*1be10*/  LDL.LU R29, [R1+0xa8] ;  /* 0x0000a800011d7983 */ /* 0x000f280000300800 */
[----:B------:R-:W4:Y:S01]  /*1be20*/  LDL.LU R28, [R1+0xb4] ;  /* 0x0000b400011c7983 */ /* 0x000f220000300800 */
[----:B------:R-:W-:-:S05]  /*1be30*/  SEL R12, R5, R12, !P2 ;  /* 0x0000000c050c7207 */ /* 0x000fca0005000000 */
[----:B------:R0:W-:Y:S04]  /*1be40*/  STL [R1+0xf0], R12 ;  /* 0x0000f00c01007387 */ /* 0x0001e80000100800 */
[----:B0-----:R-:W4:Y:S04]  /*1be50*/  LDL.LU R12, [R1+0xac] ;  /* 0x0000ac00010c7983 */ /* 0x001f280000300800 */
[----:B------:R-:W4:Y:S01]  /*1be60*/  LDL.LU R27, [R1+0xb0] ;  /* 0x0000b000011b7983 */ /* 0x000f220000300800 */
[----:B------:R-:W-:-:S03]  /*1be70*/  SEL R22, R5, R17, !P2 ;  /* 0x0000001105167207 */ /* 0x000fc60005000000 */
[----:B------:R-:W4:Y:S04]  /*1be80*/  LDL.LU R17, [R1+0x724] ;  /* 0x0007240001117983 */ /* 0x000f280000300800 */
[----:B------:R0:W-:Y:S04]  /*1be90*/  STL [R1+0xec], R22 ;  /* 0x0000ec1601007387 */ /* 0x0001e80000100800 */
[----:B------:R-:W4:Y:S01]  /*1bea0*/  LDL.LU R26, [R1+0xa4] ;  /* 0x0000a400011a7983 */ /* 0x000f220000300800 */
[----:B0-----:R-:W-:-:S03]  /*1beb0*/  SEL R22, R5, R16, !P2 ;  /* 0x0000001005167207 */ /* 0x001fc60005000000 */
        /* <DEDUP_REMOVED lines=13> */
[----:B------:R0:W-:Y:S02]  /*1bf90*/  STL [R1+0xdc], R22 ;  /* 0x0000dc1601007387 */ /* 0x0001e40000100800 */
[C---:B0-----:R-:W-:Y:S02]  /*1bfa0*/  SEL R22, R5.reuse, R20, !P2 ;  /* 0x0000001405167207 */ /* 0x041fe40005000000 */
[----:B------:R-:W4:Y:S04]  /*1bfb0*/  LDL.LU R20, [R1+0x7c] ;  /* 0x00007c0001147983 */ /* 0x000f280000300800 */
[----:B------:R0:W-:Y:S01]  /*1bfc0*/  STL [R1+0xd8], R22 ;  /* 0x0000d81601007387 */ /* 0x0001e20000100800 */
[----:B------:R-:W-:-:S03]  /*1bfd0*/  SEL R32, R5, R19, !P2 ;  /* 0x0000001305207207 */ /* 0x000fc60005000000 */
[----:B0-----:R-:W4:Y:S04]  /*1bfe0*/  LDL.LU R22, [R1+0x78] ;  /* 0x0000780001167983 */ /* 0x001f280000300800 */
[----:B------:R-:W4:Y:S04]  /*1bff0*/  LDL.LU R19, [R1+0x74] ;  /* 0x0000740001137983 */ /* 0x000f280000300800 */
[----:B------:R2:W-:Y:S02]  /*1c000*/  STL [R1+0xd4], R32 ;  /* 0x0000d42001007387 */ /* 0x0005e40000100800 */
[----:B--2---:R-:W-:-:S02]  /*1c010*/  SEL R32, R5, R252, !P2 ;  /* 0x000000fc05207207 */ /* 0x004fc40005000000 */
[----:B------:R-:W2:Y:S04]  /*1c020*/  LDL.LU R252, [R1+0x70] ;  /* 0x0000700001fc7983 */ /* 0x000ea80000300800 */
[----:B------:R0:W-:Y:S01]  /*1c030*/  STL [R1+0xd0], R32 ;  /* 0x0000d02001007387 */ /* 0x0001e20000100800 */
[----:B---3--:R-:W-:-:S03]  /*1c040*/  SEL R33, R5, R18, !P2 ;  /* 0x0000001205217207 */ /* 0x008fc60005000000 */
[----:B------:R-:W3:Y:S01]  /*1c050*/  LDL.LU R18, [R1+0x60] ;  /* 0x0000600001127983 */ /* 0x000ee20000300800 */
[----:B0-----:R-:W-:-:S03]  /*1c060*/  SEL R32, R5, R31, !P2 ;  /* 0x0000001f05207207 */ /* 0x001fc60005000000 */
[----:B------:R-:W-:Y:S01]  /*1c070*/  STL [R1+0xcc], R33 ;  /* 0x0000cc2101007387 */ /* 0x000fe20000100800 */
[----:B------:R-:W-:-:S03]  /*1c080*/  SEL R30, R5, R30, !P2 ;  /* 0x0000001e051e7207 */ /* 0x000fc60005000000 */
[----:B------:R-:W-:Y:S01]  /*1c090*/  STL [R1+0xc8], R32 ;  /* 0x0000c82001007387 */ /* 0x000fe20000100800 */
[----:B----4-:R-:W-:-:S03]  /*1c0a0*/  SEL R31, R5, R14, !P2 ;  /* 0x0000000e051f7207 */ /* 0x010fc60005000000 */
        /* <DEDUP_REMOVED lines=17> */
[----:B------:R-:W4:Y:S04]  /*1c1c0*/  LDL.LU R16, [R1+0x71c] ;  /* 0x00071c0001107983 */ /* 0x000f280000300800 */
[----:B------:R-:W-:Y:S04]  /*1c1d0*/  STL [R1+0xa8], R27 ;  /* 0x0000a81b01007387 */ /* 0x000fe80000100800 */
[----:B------:R0:W-:Y:S01]  /*1c1e0*/  STL [R1+0xa4], R26 ;  /* 0x0000a41a01007387 */ /* 0x0001e20000100800 */
[----:B------:R-:W-:-:S02]  /*1c1f0*/  SEL R25, R5, R25, !P2 ;  /* 0x0000001905197207 */ /* 0x000fc40005000000 */
        /* <DEDUP_REMOVED lines=14> */
[----:B0-----:R-:W-:-:S03]  /*1c2e0*/  SEL R23, R5, R20, !P2 ;  /* 0x0000001405177207 */ /* 0x001fc60005000000 */
[----:B------:R-:W4:Y:S01]  /*1c2f0*/  LDL.LU R20, [R1+0x710] ;  /* 0x0007100001147983 */ /* 0x000f220000300800 */
[----:B------:R-:W-:-:S03]  /*1c300*/  SEL R22, R5, R22, !P2 ;  /* 0x0000001605167207 */ /* 0x000fc60005000000 */
[----:B------:R0:W-:Y:S02]  /*1c310*/  STL [R1+0x88], R23 ;  /* 0x0000881701007387 */ /* 0x0001e40000100800 */
[C---:B0-----:R-:W-:Y:S02]  /*1c320*/  SEL R23, R5.reuse, R19, !P2 ;  /* 0x0000001305177207 */ /* 0x041fe40005000000 */
[----:B------:R-:W4:Y:S04]  /*1c330*/  LDL.LU R19, [R1+0x70c] ;  /* 0x00070c0001137983 */ /* 0x000f280000300800 */
[----:B------:R2:W-:Y:S04]  /*1c340*/  STL [R1+0x84], R22 ;  /* 0x0000841601007387 */ /* 0x0005e80000100800 */
[----:B------:R-:W-:Y:S01]  /*1c350*/  STL [R1+0x80], R23 ;  /* 0x0000801701007387 */ /* 0x000fe20000100800 */
[----:B--2---:R-:W-:-:S03]  /*1c360*/  SEL R22, R5, R252, !P2 ;  /* 0x000000fc05167207 */ /* 0x004fc60005000000 */
[----:B------:R-:W2:Y:S04]  /*1c370*/  LDL.LU R252, [R1+0x708] ;  /* 0x0007080001fc7983 */ /* 0x000ea80000300800 */
[----:B------:R-:W-:Y:S04]  /*1c380*/  STL [R1+0x7c], R22 ;  /* 0x00007c1601007387 */ /* 0x000fe80000100800 */
[----:B------:R-:W2:Y:S04]  /*1c390*/  LDL.LU R31, [R1+0x704] ;  /* 0x00070400011f7983 */ /* 0x000ea80000300800 */
[----:B------:R-:W2:Y:S01]  /*1c3a0*/  LDL.LU R30, [R1+0x700] ;  /* 0x00070000011e7983 */ /* 0x000ea20000300800 */
[----:B---3--:R-:W-:-:S05]  /*1c3b0*/  SEL R18, R5, R18, !P2 ;  /* 0x0000001205127207 */ /* 0x008fca0005000000 */
[----:B------:R0:W-:Y:S04]  /*1c3c0*/  STL [R1+0x78], R18 ;  /* 0x0000781201007387 */ /* 0x0001e80000100800 */
[----:B0-----:R-:W3:Y:S04]  /*1c3d0*/  LDL.LU R18, [R1+0x6fc] ;  /* 0x0006fc0001127983 */ /* 0x001ee80000300800 */
[----:B------:R-:W3:Y:S04]  /*1c3e0*/  LDL.LU R29, [R1+0x6f8] ;  /* 0x0006f800011d7983 */ /* 0x000ee80000300800 */
[----:B------:R-:W3:Y:S01]  /*1c3f0*/  LDL.LU R28, [R1+0x6dc] ;  /* 0x0006dc00011c7983 */ /* 0x000ee20000300800 */
[----:B----4-:R-:W-:-:S05]  /*1c400*/  SEL R14, R5, R14, !P2 ;  /* 0x0000000e050e7207 */ /* 0x010fca0005000000 */
        /* <DEDUP_REMOVED lines=18> */
[----:B------:R-:W4:Y:S04]  /*1c530*/  LDL.LU R23, [R1+0x6d4] ;  /* 0x0006d40001177983 */ /* 0x000f280000300800 */
[----:B0-----:R-:W4:Y:S01]  /*1c540*/  LDL.LU R22, [R1+0x6d8] ;  /* 0x0006d80001167983 */ /* 0x001f220000300800 */
[----:B------:R-:W-:-:S05]  /*1c550*/  SEL R21, R5, R21, !P2 ;  /* 0x0000001505157207 */ /* 0x000fca0005000000 */
[----:B------:R0:W-:Y:S02]  /*1c560*/  STL [R1+0x60], R21 ;  /* 0x0000601501007387 */ /* 0x0001e40000100800 */
[C---:B0-----:R-:W-:Y:S02]  /*1c570*/  SEL R21, R5.reuse, R13, !P2 ;  /* 0x0000000d05157207 */ /* 0x041fe40005000000 */
[----:B------:R-:W4:Y:S04]  /*1c580*/  LDL.LU R13, [R1+0x650] ;  /* 0x00065000010d7983 */ /* 0x000f280000300800 */
[----:B------:R0:W-:Y:S04]  /*1c590*/  STL [R1+0x5c], R21 ;  /* 0x00005c1501007387 */ /* 0x0001e80000100800 */
[----:B0-----:R-:W4:Y:S01]  /*1c5a0*/  LDL.LU R21, [R1+0x654] ;  /* 0x0006540001157983 */ /* 0x001f220000300800 */
[----:B------:R-:W-:-:S03]  /*1c5b0*/  SEL R32, R5, R20, !P2 ;  /* 0x0000001405207207 */ /* 0x000fc60005000000 */
[----:B------:R-:W4:Y:S04]  /*1c5c0*/  LDL.LU R20, [R1+0x674] ;  /* 0x0006740001147983 */ /* 0x000f280000300800 */
[----:B------:R0:W-:Y:S02]  /*1c5d0*/  STL [R1+0x58], R32 ;  /* 0x0000582001007387 */ /* 0x0001e40000100800 */
[C---:B0-----:R-:W-:Y:S02]  /*1c5e0*/  SEL R32, R5.reuse, R19, !P2 ;  /* 0x0000001305207207 */ /* 0x041fe40005000000 */
[----:B------:R-:W4:Y:S04]  /*1c5f0*/  LDL.LU R19, [R1+0x6b8] ;  /* 0x0006b80001137983 */ /* 0x000f280000300800 */
[----:B------:R0:W-:Y:S01]  /*1c600*/  STL [R1+0x54], R32 ;  /* 0x0000542001007387 */ /* 0x0001e20000100800 */
[----:B--2---:R-:W-:-:S03]  /*1c610*/  SEL R33, R5, R252, !P2 ;  /* 0x000000fc05217207 */ /* 0x004fc60005000000 */
[----:B------:R-:W2:Y:S01]  /*1c620*/  LDL.LU R252, [R1+0x6bc] ;  /* 0x0006bc0001fc7983 */ /* 0x000ea20000300800 */
[----:B0-----:R-:W-:-:S03]  /*1c630*/  SEL R32, R5, R31, !P2 ;  /* 0x0000001f05207207 */ /* 0x001fc60005000000 */
[----:B------:R-:W-:Y:S01]  /*1c640*/  STL [R1+0x50], R33 ;  /* 0x0000502101007387 */ /* 0x000fe20000100800 */
[----:B------:R-:W-:-:S03]  /*1c650*/  SEL R30, R5, R30, !P2 ;  /* 0x0000001e051e7207 */ /* 0x000fc60005000000 */
[----:B------:R-:W-:Y:S01]  /*1c660*/  STL [R1+0x4c], R32 ;  /* 0x00004c2001007387 */ /* 0x000fe20000100800 */
[----:B---3--:R-:W-:-:S03]  /*1c670*/  SEL R31, R5, R18, !P2 ;  /* 0x00000012051f7207 */ /* 0x008fc60005000000 */
[----:B------:R-:W3:Y:S04]  /*1c680*/  LDL.LU R18, [R1+0x6c4] ;  /* 0x0006c40001127983 */ /* 0x000ee80000300800 */
[----:B------:R0:W-:Y:S04]  /*1c690*/  STL [R1+0x48], R30 ;  /* 0x0000481e01007387 */ /* 0x0001e80000100800 */
[----:B------:R-:W-:Y:S01]  /*1c6a0*/  STL [R1+0x44], R31 ;  /* 0x0000441f01007387 */ /* 0x000fe20000100800 */
[C---:B0-----:R-:W-:Y:S02]  /*1c6b0*/  SEL R30, R5.reuse, R29, !P2 ;  /* 0x0000001d051e7207 */ /* 0x041fe40005000000 */
[----:B------:R-:W-:-:S03]  /*1c6c0*/  SEL R29, R5, R28, !P2 ;  /* 0x0000001c051d7207 */ /* 0x000fc60005000000 */
[----:B------:R-:W-:Y:S01]  /*1c6d0*/  STL [R1+0x40], R30 ;  /* 0x0000401e01007387 */ /* 0x000fe20000100800 */
[----:B----4-:R-:W-:-:S03]  /*1c6e0*/  SEL R28, R5, R14, !P2 ;  /* 0x0000000e051c7207 */ /* 0x010fc60005000000 */
        /* <DEDUP_REMOVED lines=21> */
[----:B------:R0:W-:Y:S04]  /*1c840*/  STL [R1+0x1c], R25 ;  /* 0x00001c1901007387 */ /* 0x0001e80000100800 */
[----:B------:R1:W-:Y:S01]  /*1c850*/  STL [R1+0x18], R24 ;  /* 0x0000181801007387 */ /* 0x0003e20000100800 */
[----:B0-----:R-:W-:-:S02]  /*1c860*/  SEL R25, R5, R23, !P2 ;  /* 0x0000001705197207 */ /* 0x001fc40005000000 */
[C---:B------:R-:W-:Y:S01]  /*1c870*/  SEL R23, R5.reuse, R22, !P2 ;  /* 0x0000001605177207 */ /* 0x040fe20005000000 */
[----:B-1----:R-:W4:Y:S04]  /*1c880*/  LDL.LU R24, [R1+0x6a8] ;  /* 0x0006a80001187983 */ /* 0x002f280000300800 */
[----:B------:R-:W-:Y:S04]  /*1c890*/  STL [R1+0x14], R25 ;  /* 0x0000141901007387 */ /* 0x000fe80000100800 */
[----:B------:R0:W-:Y:S01]  /*1c8a0*/  STL [R1+0x10], R23 ;  /* 0x0000101701007387 */ /* 0x0001e20000100800 */
[----:B------:R-:W-:-:S03]  /*1c8b0*/  SEL R22, R5, R13, !P2 ;  /* 0x0000000d05167207 */ /* 0x000fc60005000000 */
[----:B------:R-:W4:Y:S04]  /*1c8c0*/  LDL.LU R13, [R1+0x6ac] ;  /* 0x0006ac00010d7983 */ /* 0x000f280000300800 */
[----:B------:R1:W-:Y:S04]  /*1c8d0*/  STL [R1+0xc], R22 ;  /* 0x00000c1601007387 */ /* 0x0003e80000100800 */
[----:B0-----:R-:W4:Y:S01]  /*1c8e0*/  LDL.LU R23, [R1+0x6a4] ;  /* 0x0006a40001177983 */ /* 0x001f220000300800 */
[C---:B------:R-:W-:Y:S02]  /*1c8f0*/  SEL R21, R5.reuse, R21, !P2 ;  /* 0x0000001505157207 */ /* 0x040fe40005000000 */
[----:B------:R-:W-:-:S03]  /*1c900*/  SEL R20, R5, R20, !P2 ;  /* 0x0000001405147207 */ /* 0x000fc60005000000 */
[----:B------:R0:W-:Y:S04]  /*1c910*/  STL [R1+0x8], R21 ;  /* 0x0000081501007387 */ /* 0x0001e80000100800 */
[----:B------:R0:W-:Y:S04]  /*1c920*/  STL [R1+0x4], R20 ;  /* 0x0000041401007387 */ /* 0x0001e80000100800 */
[----:B-1----:R-:W4:Y:S01]  /*1c930*/  LDL.LU R22, [R1+0x698] ;  /* 0x0006980001167983 */ /* 0x002f220000300800 */
[----:B------:R-:W-:-:S05]  /*1c940*/  SEL R19, R5, R19, !P2 ;  /* 0x0000001305137207 */ /* 0x000fca0005000000 */
[----:B------:R1:W-:Y:S04]  /*1c950*/  STL [R1], R19 ;  /* 0x0000001301007387 */ /* 0x0003e80000100800 */
[----:B0-----:R-:W4:Y:S04]  /*1c960*/  LDL.LU R21, [R1+0x694] ;  /* 0x0006940001157983 */ /* 0x001f280000300800 */
[----:B------:R-:W4:Y:S01]  /*1c970*/  LDL.LU R20, [R1+0x690] ;  /* 0x0006900001147983 */ /* 0x000f220000300800 */
[----:B--2---:R-:W-:-:S05]  /*1c980*/  SEL R252, R5, R252, !P2 ;  /* 0x000000fc05fc7207 */ /* 0x004fca0005000000 */
[----:B------:R-:W-:Y:S04]  /*1c990*/  STL [R1+0x1930], R252 ;  /* 0x001930fc01007387 */ /* 0x000fe80000100800 */
[----:B-1----:R-:W2:Y:S01]  /*1c9a0*/  LDL.LU R19, [R1+0x68c] ;  /* 0x00068c0001137983 */ /* 0x002ea20000300800 */
[----:B---3--:R-:W-:-:S03]  /*1c9b0*/  SEL R175, R5, R18, !P2 ;  /* 0x0000001205af7207 */ /* 0x008fc60005000000 */
[----:B------:R-:W3:Y:S04]  /*1c9c0*/  LDL.LU R18, [R1+0x678] ;  /* 0x0006780001127983 */ /* 0x000ee80000300800 */
[----:B------:R-:W-:Y:S01]  /*1c9d0*/  STL [R1+0x1934], R175 ;  /* 0x001934af01007387 */ /* 0x000fe20000100800 */
[----:B----4-:R-:W-:-:S03]  /*1c9e0*/  SEL R100, R5, R14, !P2 ;  /* 0x0000000e05647207 */ /* 0x010fc60005000000 */
[----:B------:R-:W4:Y:S04]  /*1c9f0*/  LDL.LU R14, [R1+0x684] ;  /* 0x00068400010e7983 */ /* 0x000f280000300800 */
[----:B------:R-:W-:Y:S01]  /*1ca00*/  STL [R1+0x1938], R100 ;  /* 0x0019386401007387 */ /* 0x000fe20000100800 */
[----:B------:R-:W-:-:S03]  /*1ca10*/  SEL R102, R5, R12, !P2 ;  /* 0x0000000c05667207 */ /* 0x000fc60005000000 */
        /* <DEDUP_REMOVED lines=11> */
[----:B------:R-:W-:-:S05]  /*1cad0*/  SEL R110, R5, R24, !P2 ;  /* 0x00000018056e7207 */ /* 0x000fca0005000000 */
[----:B------:R-:W-:Y:S01]  /*1cae0*/  STL [R1+0x194c], R110 ;  /* 0x00194c6e01007387 */ /* 0x000fe20000100800 */
[----:B------:R-:W-:-:S03]  /*1caf0*/  SEL R112, R5, R13, !P2 ;  /* 0x0000000d05707207 */ /* 0x000fc60005000000 */
[----:B------:R-:W4:Y:S01]  /*1cb00*/  LDL.LU R13, [R1+0x65c] ;  /* 0x00065c00010d7983 */ /* 0x000f220000300800 */
[----:B------:R-:W-:-:S03]  /*1cb10*/  SEL R114, R5, R23, !P2 ;  /* 0x0000001705727207 */ /* 0x000fc60005000000 */
[----:B------:R-:W-:Y:S04]  /*1cb20*/  STL [R1+0x1950], R112 ;  /* 0x0019507001007387 */ /* 0x000fe80000100800 */
[----:B------:R-:W-:Y:S01]  /*1cb30*/  STL [R1+0x1954], R114 ;  /* 0x0019547201007387 */ /* 0x000fe20000100800 */
[----:B------:R-:W-:-:S05]  /*1cb40*/  SEL R116, R5, R22, !P2 ;  /* 0x0000001605747207 */ /* 0x000fca0005000000 */
[----:B------:R-:W-:Y:S01]  /*1cb50*/  STL [R1+0x1958], R116 ;  /* 0x0019587401007387 */ /* 0x000fe20000100800 */
[C---:B------:R-:W-:Y:S02]  /*1cb60*/  SEL R118, R5.reuse, R21, !P2 ;  /* 0x0000001505767207 */ /* 0x040fe40005000000 */
[----:B------:R-:W-:-:S03]  /*1cb70*/  SEL R120, R5, R20, !P2 ;  /* 0x0000001405787207 */ /* 0x000fc60005000000 */
[----:B------:R-:W-:Y:S04]  /*1cb80*/  STL [R1+0x195c], R118 ;  /* 0x00195c7601007387 */ /* 0x000fe80000100800 */
[----:B------:R-:W-:Y:S01]  /*1cb90*/  STL [R1+0x1960], R120 ;  /* 0x0019607801007387 */ /* 0x000fe20000100800 */
[----:B--2---:R-:W-:-:S05]  /*1cba0*/  SEL R66, R5, R19, !P2 ;  /* 0x0000001305427207 */ /* 0x004fca0005000000 */
[----:B------:R0:W-:Y:S01]  /*1cbb0*/  STL [R1+0x1964], R66 ;  /* 0x0019644201007387 */ /* 0x0001e20000100800 */
[----:B---3--:R-:W-:-:S05]  /*1cbc0*/  SEL R68, R5, R18, !P2 ;  /* 0x0000001205447207 */ /* 0x008fca0005000000 */
[----:B------:R-:W-:Y:S04]  /*1cbd0*/  STL [R1+0x1968], R68 ;  /* 0x0019684401007387 */ /* 0x000fe80000100800 */
[----:B------:R-:W2:Y:S01]  /*1cbe0*/  LDL.LU R32, [R1+0x658] ;  /* 0x0006580001207983 */ /* 0x000ea20000300800 */
[----:B----4-:R-:W-:-:S05]  /*1cbf0*/  SEL R70, R5, R14, !P2 ;  /* 0x0000000e05467207 */ /* 0x010fca0005000000 */
[----:B------:R-:W-:Y:S04]  /*1cc00*/  STL [R1+0x196c], R70 ;  /* 0x00196c4601007387 */ /* 0x000fe80000100800 */
[----:B------:R-:W3:Y:S01]  /*1cc10*/  LDL.LU R14, [R1+0x628] ;  /* 0x00062800010e7983 */ /* 0x000ee20000300800 */
[----:B------:R-:W-:-:S03]  /*1cc20*/  SEL R72, R5, R12, !P2 ;  /* 0x0000000c05487207 */ /* 0x000fc60005000000 */
[----:B------:R-:W4:Y:S04]  /*1cc30*/  LDL.LU R12, [R1+0x60c] ;  /* 0x00060c00010c7983 */ /* 0x000f280000300800 */
[----:B------:R-:W-:Y:S01]  /*1cc40*/  STL [R1+0x1970], R72 ;  /* 0x0019704801007387 */ /* 0x000fe20000100800 */
[----:B------:R-:W-:-:S05]  /*1cc50*/  SEL R74, R5, R17, !P2 ;  /* 0x00000011054a7207 */ /* 0x000fca0005000000 */
[----:B------:R-:W-:Y:S04]  /*1cc60*/  STL [R1+0x1974], R74 ;  /* 0x0019744a01007387 */ /* 0x000fe80000100800 */
[----:B------:R-:W4:Y:S04]  /*1cc70*/  LDL.LU R31, [R1+0x5f4] ;  /* 0x0005f400011f7983 */ /* 0x000f280000300800 */
[----:B------:R-:W4:Y:S01]  /*1cc80*/  LDL.LU R30, [R1+0x5ec] ;  /* 0x0005ec00011e7983 */ /* 0x000f220000300800 */
[----:B------:R-:W-:-:S05]  /*1cc90*/  SEL R76, R5, R16, !P2 ;  /* 0x00000010054c7207 */ /* 0x000fca0005000000 */
[----:B------:R-:W-:Y:S04]  /*1cca0*/  STL [R1+0x1978], R76 ;  /* 0x0019784c01007387 */ /* 0x000fe80000100800 */
[----:B------:R-:W4:Y:S04]  /*1ccb0*/  LDL.LU R29, [R1+0x5bc] ;  /* 0x0005bc00011d7983 */ /* 0x000f280000300800 */
[----:B------:R-:W4:Y:S01]  /*1ccc0*/  LDL.LU R28, [R1+0x5b8] ;  /* 0x0005b800011c7983 */ /* 0x000f220000300800 */
[----:B------:R-:W-:-:S05]  /*1ccd0*/  SEL R78, R5, R15, !P2 ;  /* 0x0000000f054e7207 */ /* 0x000fca0005000000 */
[----:B------:R-:W-:Y:S04]  /*1cce0*/  STL [R1+0x197c], R78 ;  /* 0x00197c4e01007387 */ /* 0x000fe80000100800 */
[----:B------:R-:W4:Y:S04]  /*1ccf0*/  LDL.LU R27, [R1+0x5b4] ;  /* 0x0005b400011b7983 */ /* 0x000f280000300800 */
[----:B------:R-:W4:Y:S04]  /*1cd00*/  LDL.LU R26, [R1+0x454] ;  /* 0x00045400011a7983 */ /* 0x000f280000300800 */
[----:B------:R-:W4:Y:S04]  /*1cd10*/  LDL.LU R25, [R1+0x5b0] ;  /* 0x0005b00001197983 */ /* 0x000f280000300800 */
[----:B------:R-:W4:Y:S04]  /*1cd20*/  LDL.LU R24, [R1+0x4b4] ;  /* 0x0004b40001187983 */ /* 0x000f280000300800 */
[----:B------:R-:W4:Y:S04]  /*1cd30*/  LDL.LU R23, [R1+0x59c] ;  /* 0x00059c0001177983 */ /* 0x000f280000300800 */
[----:B------:R-:W4:Y:S04]  /*1cd40*/  LDL.LU R22, [R1+0x52c] ;  /* 0x00052c0001167983 */ /* 0x000f280000300800 */
[----:B------:R-:W4:Y:S04]  /*1cd50*/  LDL.LU R21, [R1+0x544] ;  /* 0x0005440001157983 */ /* 0x000f280000300800 */
[----:B------:R-:W4:Y:S04]  /*1cd60*/  LDL.LU R19, [R1+0x54c] ;  /* 0x00054c0001137983 */ /* 0x000f280000300800 */
[----:B------:R-:W4:Y:S01]  /*1cd70*/  LDL.LU R20, [R1+0x554] ;  /* 0x0005540001147983 */ /* 0x000f220000300800 */
[----:B------:R-:W-:-:S03]  /*1cd80*/  SEL R80, R5, R13, !P2 ;  /* 0x0000000d05507207 */ /* 0x000fc60005000000 */
[----:B------:R-:W4:Y:S04]  /*1cd90*/  LDL.LU R18, [R1+0x534] ;  /* 0x0005340001127983 */ /* 0x000f280000300800 */
[----:B------:R-:W4:Y:S04]  /*1cda0*/  LDL.LU R17, [R1+0x4e8] ;  /* 0x0004e80001117983 */ /* 0x000f280000300800 */
[----:B------:R-:W4:Y:S04]  /*1cdb0*/  LDL.LU R16, [R1+0x4ec] ;  /* 0x0004ec0001107983 */ /* 0x000f280000300800 */
[----:B------:R-:W4:Y:S04]  /*1cdc0*/  LDL.LU R15, [R1+0x4fc] ;  /* 0x0004fc00010f7983 */ /* 0x000f280000300800 */
[----:B------:R-:W4:Y:S04]  /*1cdd0*/  LDL.LU R13, [R1+0x4cc] ;  /* 0x0004cc00010d7983 */ /* 0x000f280000300800 */
[----:B------:R-:W-:Y:S01]  /*1cde0*/  STL [R1+0x1980], R80 ;  /* 0x0019805001007387 */ /* 0x000fe20000100800 */
[----:B--2---:R-:W-:-:S05]  /*1cdf0*/  SEL R82, R5, R32, !P2 ;  /* 0x0000002005527207 */ /* 0x004fca0005000000 */
[----:B------:R-:W-:Y:S01]  /*1ce00*/  STL [R1+0x1984], R82 ;  /* 0x0019845201007387 */ /* 0x000fe20000100800 */
[----:B---3--:R-:W-:-:S05]  /*1ce10*/  SEL R84, R5, R14, !P2 ;  /* 0x0000000e05547207 */ /* 0x008fca0005000000 */
[----:B------:R1:W-:Y:S04]  /*1ce20*/  STL [R1+0x1988], R84 ;  /* 0x0019885401007387 */ /* 0x0003e80000100800 */
[----:B------:R-:W2:Y:S01]  /*1ce30*/  LDL.LU R14, [R1+0x4c4] ;  /* 0x0004c400010e7983 */ /* 0x000ea20000300800 */
[----:B----4-:R-:W-:-:S03]  /*1ce40*/  SEL R86, R5, R12, !P2 ;  /* 0x0000000c05567207 */ /* 0x010fc60005000000 */
[----:B------:R-:W3:Y:S04]  /*1ce50*/  LDL.LU R12, [R1+0x4c0] ;  /* 0x0004c000010c7983 */ /* 0x000ee80000300800 */
[----:B------:R-:W-:Y:S01]  /*1ce60*/  STL [R1+0x198c], R86 ;  /* 0x00198c5601007387 */ /* 0x000fe20000100800 */
[C---:B------:R-:W-:Y:S02]  /*1ce70*/  SEL R88, R5.reuse, R31, !P2 ;  /* 0x0000001f05587207 */ /* 0x040fe40005000000 */
[----:B------:R-:W-:-:S03]  /*1ce80*/  SEL R90, R5, R30, !P2 ;  /* 0x0000001e055a7207 */ /* 0x000fc60005000000 */
[----:B------:R-:W-:Y:S04]  /*1ce90*/  STL [R1+0x1990], R88 ;  /* 0x0019905801007387 */ /* 0x000fe80000100800 */
[----:B------:R-:W-:Y:S01]  /*1cea0*/  STL [R1+0x1994], R90 ;  /* 0x0019945a01007387 */ /* 0x000fe20000100800 */
[C---:B------:R-:W-:Y:S02]  /*1ceb0*/  SEL R92, R5.reuse, R29, !P2 ;  /* 0x0000001d055c7207 */ /* 0x040fe40005000000 */
[----:B------:R-:W-:-:S03]  /*1cec0*/  SEL R94, R5, R28, !P2 ;  /* 0x0000001c055e7207 */ /* 0x000fc60005000000 */
[----:B------:R-:W-:Y:S04]  /*1ced0*/  STL [R1+0x1998], R92 ;  /* 0x0019985c01007387 */ /* 0x000fe80000100800 */
[----:B------:R-:W-:Y:S01]  /*1cee0*/  STL [R1+0x199c], R94 ;  /* 0x00199c5e01007387 */ /* 0x000fe20000100800 */
[----:B------:R-:W-:-:S05]  /*1cef0*/  SEL R96, R5, R27, !P2 ;  /* 0x0000001b05607207 */ /* 0x000fca0005000000 */
[----:B------:R-:W-:Y:S04]  /*1cf00*/  STL [R1+0x19a0], R96 ;  /* 0x0019a06001007387 */ /* 0x000fe80000100800 */
[----:B------:R-:W4:Y:S04]  /*1cf10*/  LDL.LU R41, [R1+0x4bc] ;  /* 0x0004bc0001297983 */ /* 0x000f280000300800 */
[----:B------:R-:W4:Y:S04]  /*1cf20*/  LDL.LU R40, [R1+0x48c] ;  /* 0x00048c0001287983 */ /* 0x000f280000300800 */
[----:B------:R-:W4:Y:S01]  /*1cf30*/  LDL.LU R39, [R1+0x46c] ;  /* 0x00046c0001277983 */ /* 0x000f220000300800 */
[----:B------:R-:W-:-:S03]  /*1cf40*/  SEL R85, R5, R15, !P2 ;  /* 0x0000000f05557207 */ /* 0x000fc60005000000 */
[----:B------:R-:W4:Y:S01]  /*1cf50*/  LDL.LU R15, [R1+0x464] ;  /* 0x00046400010f7983 */ /* 0x000f220000300800 */
[----:B------:R-:W-:-:S03]  /*1cf60*/  SEL R89, R5, R13, !P2 ;  /* 0x0000000d05597207 */ /* 0x000fc60005000000 */
        /* <DEDUP_REMOVED lines=11> */
[----:B------:R-:W4:Y:S01]  /*1d020*/  LDL.LU R29, [R1+0x414] ;  /* 0x00041400011d7983 */ /* 0x000f220000300800 */
[----:B------:R-:W-:-:S03]  /*1d030*/  SEL R117, R5, R21, !P2 ;  /* 0x0000001505757207 */ /* 0x000fc60005000000 */
[----:B------:R-:W4:Y:S01]  /*1d040*/  LDL.LU R28, [R1+0x418] ;  /* 0x00041800011c7983 */ /* 0x000f220000300800 */
[----:B------:R-:W-:-:S03]  /*1d050*/  SEL R101, R5, R25, !P2 ;  /* 0x0000001905657207 */ /* 0x000fc60005000000 */
[----:B------:R-:W4:Y:S01]  /*1d060*/  LDL.LU R27, [R1+0x3fc] ;  /* 0x0003fc00011b7983 */ /* 0x000f220000300800 */
[----:B------:R-:W-:-:S03]  /*1d070*/  SEL R105, R5, R24, !P2 ;  /* 0x0000001805697207 */ /* 0x000fc60005000000 */
[----:B------:R-:W4:Y:S01]  /*1d080*/  LDL.LU R26, [R1+0x3f4] ;  /* 0x0003f400011a7983 */ /* 0x000f220000300800 */
[C---:B------:R-:W-:Y:S02]  /*1d090*/  SEL R109, R5.reuse, R23, !P2 ;  /* 0x00000017056d7207 */ /* 0x040fe40005000000 */
[C---:B------:R-:W-:Y:S02]  /*1d0a0*/  SEL R73, R5.reuse, R18, !P2 ;  /* 0x0000001205497207 */ /* 0x040fe40005000000 */
[C---:B------:R-:W-:Y:S02]  /*1d0b0*/  SEL R113, R5.reuse, R22, !P2 ;  /* 0x0000001605717207 */ /* 0x040fe40005000000 */
[C---:B------:R-:W-:Y:S02]  /*1d0c0*/  SEL R69, R5.reuse, R20, !P2 ;  /* 0x0000001405457207 */ /* 0x040fe40005000000 */
[C---:B------:R-:W-:Y:S02]  /*1d0d0*/  SEL R77, R5.reuse, R17, !P2 ;  /* 0x00000011054d7207 */ /* 0x040fe40005000000 */
[----:B------:R-:W-:-:S02]  /*1d0e0*/  SEL R81, R5, R16, !P2 ;  /* 0x0000001005517207 */ /* 0x000fc40005000000 */
[C---:B--2---:R-:W-:Y:S02]  /*1d0f0*/  SEL R93, R5.reuse, R14, !P2 ;  /* 0x0000000e055d7207 */ /* 0x044fe40005000000 */
[----:B------:R-:W2:Y:S04]  /*1d100*/  LDL.LU R14, [R1+0x3ec] ;  /* 0x0003ec00010e7983 */ /* 0x000ea80000300800 */
[----:B------:R-:W2:Y:S04]  /*1d110*/  LDL.LU R21, [R1+0x3e8] ;  /* 0x0003e80001157983 */ /* 0x000ea80000300800 */
[----:B------:R-:W2:Y:S04]  /*1d120*/  LDL.LU R25, [R1+0x39c] ;  /* 0x00039c0001197983 */ /* 0x000ea80000300800 */
[----:B------:R-:W2:Y:S04]  /*1d130*/  LDL.LU R24, [R1+0x3a0] ;  /* 0x0003a00001187983 */ /* 0x000ea80000300800 */
[----:B------:R-:W2:Y:S04]  /*1d140*/  LDL.LU R23, [R1+0x3d0] ;  /* 0x0003d00001177983 */ /* 0x000ea80000300800 */
[----:B------:R-:W2:Y:S01]  /*1d150*/  LDL.LU R18, [R1+0x3ac] ;  /* 0x0003ac0001127983 */ /* 0x000ea20000300800 */
[----:B---3--:R-:W-:-:S03]  /*1d160*/  SEL R97, R5, R12, !P2 ;  /* 0x0000000c05617207 */ /* 0x008fc60005000000 */
[----:B------:R-:W3:Y:S04]  /*1d170*/  LDL.LU R22, [R1+0x3cc] ;  /* 0x0003cc0001167983 */ /* 0x000ee80000300800 */
[----:B------:R-:W3:Y:S04]  /*1d180*/  LDL.LU R20, [R1+0x3b0] ;  /* 0x0003b00001147983 */ /* 0x000ee80000300800 */
[----:B------:R-:W3:Y:S04]  /*1d190*/  LDL.LU R17, [R1+0x3c0] ;  /* 0x0003c00001117983 */ /* 0x000ee80000300800 */
[----:B------:R-:W3:Y:S04]  /*1d1a0*/  LDL.LU R16, [R1+0x3b4] ;  /* 0x0003b40001107983 */ /* 0x000ee80000300800 */
[----:B------:R-:W3:Y:S01]  /*1d1b0*/  LDL.LU R12, [R1+0x3a8] ;  /* 0x0003a800010c7983 */ /* 0x000ee20000300800 */
[----:B----4-:R-:W-:-:S03]  /*1d1c0*/  SEL R71, R5, R15, !P2 ;  /* 0x0000000f05477207 */ /* 0x010fc60005000000 */
        /* <DEDUP_REMOVED lines=9> */
[C---:B------:R-:W-:Y:S02]  /*1d260*/  SEL R103, R5.reuse, R41, !P2 ;  /* 0x0000002905677207 */ /* 0x040fe40005000000 */
[C---:B------:R-:W-:Y:S02]  /*1d270*/  SEL R111, R5.reuse, R40, !P2 ;  /* 0x00000028056f7207 */ /* 0x040fe40005000000 */
[C---:B------:R-:W-:Y:S02]  /*1d280*/  SEL R95, R5.reuse, R37, !P2 ;  /* 0x00000025055f7207 */ /* 0x040fe40005000000 */
[C---:B------:R-:W-:Y:S02]  /*1d290*/  SEL R87, R5.reuse, R38, !P2 ;  /* 0x0000002605577207 */ /* 0x040fe40005000000 */
[C---:B------:R-:W-:Y:S02]  /*1d2a0*/  SEL R67, R5.reuse, R35, !P2 ;  /* 0x0000002305437207 */ /* 0x040fe40005000000 */
[----:B--2---:R-:W-:-:S02]  /*1d2b0*/  SEL R63, R5, R23, !P2 ;  /* 0x00000017053f7207 */ /* 0x004fc40005000000 */
[C---:B---3--:R-:W-:Y:S02]  /*1d2c0*/  SEL R46, R5.reuse, R16, !P2 ;  /* 0x00000010052e7207 */ /* 0x048fe40005000000 */
[C---:B------:R-:W-:Y:S02]  /*1d2d0*/  SEL R51, R5.reuse, R12, !P2 ;  /* 0x0000000c05337207 */ /* 0x040fe40005000000 */
[----:B------:R-:W2:Y:S04]  /*1d2e0*/  LDL.LU R12, [R1+0x390] ;  /* 0x00039000010c7983 */ /* 0x000ea80000300800 */
[----:B------:R-:W3:Y:S04]  /*1d2f0*/  LDL.LU R16, [R1+0x38c] ;  /* 0x00038c0001107983 */ /* 0x000ee80000300800 */
[----:B------:R-:W2:Y:S04]  /*1d300*/  LDL.LU R33, [R1+0x378] ;  /* 0x0003780001217983 */ /* 0x000ea80000300800 */
[----:B------:R-:W3:Y:S04]  /*1d310*/  LDL.LU R30, [R1+0x374] ;  /* 0x00037400011e7983 */ /* 0x000ee80000300800 */
        /* <DEDUP_REMOVED lines=11> */
[----:B------:R-:W3:Y:S01]  /*1d3d0*/  LDL.LU R42, [R1+0x32c] ;  /* 0x00032c00012a7983 */ /* 0x000ee20000300800 */
[----:B------:R-:W-:-:S03]  /*1d3e0*/  SEL R37, R5, R17, !P2 ;  /* 0x0000001105257207 */ /* 0x000fc60005000000 */
[----:B------:R-:W3:Y:S04]  /*1d3f0*/  LDL.LU R41, [R1+0x318] ;  /* 0x0003180001297983 */ /* 0x000ee80000300800 */
[----:B------:R-:W3:Y:S01]  /*1d400*/  LDL.LU R40, [R1+0x314] ;  /* 0x0003140001287983 */ /* 0x000ee20000300800 */
[C---:B----4-:R-:W-:Y:S02]  /*1d410*/  SEL R59, R5.reuse, R15, !P2 ;  /* 0x0000000f053b7207 */ /* 0x050fe40005000000 */
[C---:B------:R-:W-:Y:S02]  /*1d420*/  SEL R60, R5.reuse, R13, !P2 ;  /* 0x0000000d053c7207 */ /* 0x040fe40005000000 */
[----:B------:R-:W4:Y:S04]  /*1d430*/  LDL.LU R13, [R1+0x304] ;  /* 0x00030400010d7983 */ /* 0x000f280000300800 */
[----:B------:R-:W4:Y:S04]  /*1d440*/  LDL.LU R15, [R1+0x300] ;  /* 0x00030000010f7983 */ /* 0x000f280000300800 */
[----:B------:R-:W4:Y:S04]  /*1d450*/  LDL.LU R17, [R1+0x2f0] ;  /* 0x0002f00001117983 */ /* 0x000f280000300800 */
[----:B------:R-:W4:Y:S04]  /*1d460*/  LDL.LU R38, [R1+0x2e8] ;  /* 0x0002e80001267983 */ /* 0x000f280000300800 */
[----:B------:R-:W4:Y:S01]  /*1d470*/  LDL.LU R35, [R1+0x2e4] ;  /* 0x0002e40001237983 */ /* 0x000f220000300800 */
[----:B------:R-:W-:-:S02]  /*1d480*/  SEL R62, R5, R27, !P2 ;  /* 0x0000001b053e7207 */ /* 0x000fc40005000000 */
[C---:B------:R-:W-:Y:S02]  /*1d490*/  SEL R27, R5.reuse, R20, !P2 ;  /* 0x00000014051b7207 */ /* 0x040fe40005000000 */
[C---:B------:R-:W-:Y:S01]  /*1d4a0*/  SEL R83, R5.reuse, R34, !P2 ;  /* 0x0000002205537207 */ /* 0x040fe20005000000 */
[----:B------:R-:W4:Y:S01]  /*1d4b0*/  LDL.LU R20, [R1+0x2e0] ;  /* 0x0002e00001147983 */ /* 0x000f220000300800 */
[C---:B------:R-:W-:Y:S02]  /*1d4c0*/  SEL R53, R5.reuse, R24, !P2 ;  /* 0x0000001805357207 */ /* 0x040fe40005000000 */
[C---:B------:R-:W-:Y:S01]  /*1d4d0*/  SEL R34, R5.reuse, R28, !P2 ;  /* 0x0000001c05227207 */ /* 0x040fe20005000000 */
[----:B------:R-:W4:Y:S01]  /*1d4e0*/  LDL.LU R24, [R1+0x2b0] ;  /* 0x0002b00001187983 */ /* 0x000f220000300800 */
[C---:B------:R-:W-:Y:S02]  /*1d4f0*/  SEL R75, R5.reuse, R32, !P2 ;  /* 0x00000020054b7207 */ /* 0x040fe40005000000 */
[C---:B------:R-:W-:Y:S01]  /*1d500*/  SEL R48, R5.reuse, R26, !P2 ;  /* 0x0000001a05307207 */ /* 0x040fe20005000000 */
[----:B------:R-:W4:Y:S01]  /*1d510*/  LDL.LU R28, [R1+0x2b8] ;  /* 0x0002b800011c7983 */ /* 0x000f220000300800 */
[----:B------:R-:W-:-:S02]  /*1d520*/  SEL R26, R5, R22, !P2 ;  /* 0x00000016051a7207 */ /* 0x000fc40005000000 */
[C---:B------:R-:W-:Y:S01]  /*1d530*/  SEL R50, R5.reuse, R25, !P2 ;  /* 0x0000001905327207 */ /* 0x040fe20005000000 */
[----:B------:R-:W4:Y:S04]  /*1d540*/  LDL.LU R32, [R1+0x2bc] ;  /* 0x0002bc0001207983 */ /* 0x000f280000300800 */
[----:B------:R-:W4:Y:S04]  /*1d550*/  LDL.LU R22, [R1+0x2c0] ;  /* 0x0002c00001167983 */ /* 0x000f280000300800 */
[----:B------:R-:W4:Y:S01]  /*1d560*/  LDL.LU R25, [R1+0x2d4] ;  /* 0x0002d40001197983 */ /* 0x000f220000300800 */
[----:B--2---:R-:W-:-:S02]  /*1d570*/  SEL R65, R5, R33, !P2 ;  /* 0x0000002105417207 */ /* 0x004fc40005000000 */
[C---:B---3--:R-:W-:Y:S02]  /*1d580*/  SEL R45, R5.reuse, R30, !P2 ;  /* 0x0000001e052d7207 */ /* 0x048fe40005000000 */
[----:B------:R-:W2:Y:S04]  /*1d590*/  LDL.LU R30, [R1+0x2c8] ;  /* 0x0002c800011e7983 */ /* 0x000ea80000300800 */
[----:B------:R-:W3:Y:S01]  /*1d5a0*/  LDL.LU R33, [R1+0x2c4] ;  /* 0x0002c40001217983 */ /* 0x000ee20000300800 */
[C---:B------:R-:W-:Y:S02]  /*1d5b0*/  SEL R55, R5.reuse, R54, !P2 ;  /* 0x0000003605377207 */ /* 0x040fe40005000000 */
[C---:B------:R-:W-:Y:S02]  /*1d5c0*/  SEL R54, R5.reuse, R49, !P2 ;  /* 0x0000003105367207 */ /* 0x040fe40005000000 */
[----:B------:R-:W-:-:S02]  /*1d5d0*/  SEL R56, R5, R43, !P2 ;  /* 0x0000002b05387207 */ /* 0x000fc40005000000 */
[C---:B------:R-:W-:Y:S02]  /*1d5e0*/  SEL R58, R5.reuse, R42, !P2 ;  /* 0x0000002a053a7207 */ /* 0x040fe40005000000 */
[C---:B------:R-:W-:Y:S02]  /*1d5f0*/  SEL R61, R5.reuse, R41, !P2 ;  /* 0x00000029053d7207 */ /* 0x040fe40005000000 */
[C---:B------:R-:W-:Y:S02]  /*1d600*/  SEL R64, R5.reuse, R40, !P2 ;  /* 0x0000002805407207 */ /* 0x040fe40005000000 */
[C---:B----4-:R-:W-:Y:S02]  /*1d610*/  SEL R41, R5.reuse, R38, !P2 ;  /* 0x0000002605297207 */ /* 0x050fe40005000000 */
[C---:B------:R-:W-:Y:S02]  /*1d620*/  SEL R43, R5.reuse, R35, !P2 ;  /* 0x00000023052b7207 */ /* 0x040fe40005000000 */
        /* <DEDUP_REMOVED lines=29> */
[----:B------:R-:W0:Y:S04]  /*1d800*/  LDL R160, [R1+0xa84] ;  /* 0x000a840001a07983 */ /* 0x000e280000100800 */
[----:B------:R-:W2:Y:S04]  /*1d810*/  LDL.LU R159, [R1+0x670] ;  /* 0x00067000019f7983 */ /* 0x000ea80000300800 */
[----:B------:R-:W3:Y:S04]  /*1d820*/  LDL.LU R158, [R1+0x66c] ;  /* 0x00066c00019e7983 */ /* 0x000ee80000300800 */
        /* <DEDUP_REMOVED lines=13> */
[----:B------:R-:W-:-:S02]  /*1d900*/  SEL R167, R5, R3, !P2 ;  /* 0x0000000305a77207 */ /* 0x000fc40005000000 */
[----:B------:R-:W-:Y:S01]  /*1d910*/  IADD3 R3, P0, R2, UR4, RZ ;  /* 0x0000000402037c10 */ /* 0x000fe2000ff1e0ff */
[----:B------:R-:W-:-:S03]  /*1d920*/  ULDC UR4, c[0x0][0x240] ;  /* 0x0000900000047ab9 */ /* 0x000fc60000000800 */
[----:B------:R-:W-:-:S05]  /*1d930*/  LEA.HI.X.SX32 R2, R2, UR5, 0x1, P0 ;  /* 0x0000000502027c11 */ /* 0x000fca00080f0eff */
[----:B------:R-:W-:Y:S01]  /*1d940*/  STL [R1+0x192c], R2 ;  /* 0x00192c0201007387 */ /* 0x000fe20000100800 */
[----:B0-----:R-:W-:-:S04]  /*1d950*/  IMAD R66, R0, 0x2, R160 ;  /* 0x0000000200427824 */ /* 0x001fc800078e02a0 */
[----:B------:R-:W-:Y:S01]  /*1d960*/  IMAD R0, R0, 0x2, R66 ;  /* 0x0000000200007824 */ /* 0x000fe200078e0242 */
[----:B------:R0:W-:Y:S01]  /*1d970*/  STL [R1+0x424], R66 ;  /* 0x0004244201007387 */ /* 0x0001e20000100800 */
[----:B--2---:R-:W-:Y:S02]  /*1d980*/  IMAD R169, R159, UR4, RZ ;  /* 0x000000049fa97c24 */ /* 0x004fe4000f8e02ff */
[----:B---3--:R-:W-:Y:S01]  /*1d990*/  IMAD R166, R158, UR4, RZ ;  /* 0x000000049ea67c24 */ /* 0x008fe2000f8e02ff */
[----:B------:R2:W-:Y:S01]  /*1d9a0*/  STL [R1+0x1928], R0 ;  /* 0x0019280001007387 */ /* 0x0005e20000100800 */
[----:B----4-:R-:W-:Y:S02]  /*1d9b0*/  IMAD R165, R157, UR4, RZ ;  /* 0x000000049da57c24 */ /* 0x010fe4000f8e02ff */
[----:B------:R-:W-:Y:S02]  /*1d9c0*/  IMAD R164, R156, UR4, RZ ;  /* 0x000000049ca47c24 */ /* 0x000fe4000f8e02ff */
[----:B------:R-:W-:-:S02]  /*1d9d0*/  IMAD R163, R155, UR4, RZ ;  /* 0x000000049ba37c24 */ /* 0x000fc4000f8e02ff */
[----:B------:R-:W-:Y:S02]  /*1d9e0*/  IMAD R162, R154, UR4, RZ ;  /* 0x000000049aa27c24 */ /* 0x000fe4000f8e02ff */
[----:B------:R-:W-:Y:S02]  /*1d9f0*/  IMAD R160, R152, UR4, RZ ;  /* 0x0000000498a07c24 */ /* 0x000fe4000f8e02ff */
[----:B------:R-:W3:Y:S01]  /*1da00*/  LDL.LU R152, [R1+0x618] ;  /* 0x0006180001987983 */ /* 0x000ee20000300800 */
[----:B------:R-:W-:-:S03]  /*1da10*/  IMAD R159, R151, UR4, RZ ;  /* 0x00000004979f7c24 */ /* 0x000fc6000f8e02ff */
[----:B------:R-:W4:Y:S01]  /*1da20*/  LDL.LU R151, [R1+0x614] ;  /* 0x0006140001977983 */ /* 0x000f220000300800 */
[----:B------:R-:W-:-:S03]  /*1da30*/  IMAD R158, R150, UR4, RZ ;  /* 0x00000004969e7c24 */ /* 0x000fc6000f8e02ff */
[----:B------:R-:W4:Y:S01]  /*1da40*/  LDL.LU R150, [R1+0x610] ;  /* 0x0006100001967983 */ /* 0x000f220000300800 */
[----:B------:R-:W-:-:S03]  /*1da50*/  IMAD R157, R149, UR4, RZ ;  /* 0x00000004959d7c24 */ /* 0x000fc6000f8e02ff */
[----:B------:R-:W4:Y:S01]  /*1da60*/  LDL.LU R149, [R1+0x608] ;  /* 0x0006080001957983 */ /* 0x000f220000300800 */
[----:B------:R-:W-:-:S03]  /*1da70*/  IMAD R156, R148, UR4, RZ ;  /* 0x00000004949c7c24 */ /* 0x000fc6000f8e02ff */
[----:B------:R-:W4:Y:S01]  /*1da80*/  LDL.LU R148, [R1+0x604] ;  /* 0x0006040001947983 */ /* 0x000f220000300800 */
[----:B------:R-:W-:Y:S02]  /*1da90*/  IMAD R161, R153, UR4, RZ ;  /* 0x0000000499a17c24 */ /* 0x000fe4000f8e02ff */
[----:B------:R-:W-:Y:S02]  /*1daa0*/  IMAD R155, R147, UR4, RZ ;  /* 0x00000004939b7c24 */ /* 0x000fe4000f8e02ff */
[----:B------:R-:W4:Y:S01]  /*1dab0*/  LDL.LU R147, [R1+0x600] ;  /* 0x0006000001937983 */ /* 0x000f220000300800 */
[----:B------:R-:W-:-:S03]  /*1dac0*/  IMAD R154, R146, UR4, RZ ;  /* 0x00000004929a7c24 */ /* 0x000fc6000f8e02ff */
[----:B------:R-:W4:Y:S01]  /*1dad0*/  LDL.LU R146, [R1+0x5fc] ;  /* 0x0005fc0001927983 */ /* 0x000f220000300800 */
[----:B------:R-:W-:-:S03]  /*1dae0*/  IMAD R153, R145, UR4, RZ ;  /* 0x0000000491997c24 */ /* 0x000fc6000f8e02ff */
[----:B------:R-:W4:Y:S04]  /*1daf0*/  LDL.LU R145, [R1+0x5f8] ;  /* 0x0005f80001917983 */ /* 0x000f280000300800 */
[----:B-1----:R-:W3:Y:S04]  /*1db00*/  LDL.LU R84, [R1+0x5f0] ;  /* 0x0005f00001547983 */ /* 0x002ee80000300800 */
[----:B------:R-:W4:Y:S04]  /*1db10*/  LDL.LU R82, [R1+0x5e8] ;  /* 0x0005e80001527983 */ /* 0x000f280000300800 */
[----:B------:R-:W4:Y:S04]  /*1db20*/  LDL.LU R80, [R1+0x5e4] ;  /* 0x0005e40001507983 */ /* 0x000f280000300800 */
[----:B------:R-:W4:Y:S04]  /*1db30*/  LDL.LU R78, [R1+0x5e0] ;  /* 0x0005e000014e7983 */ /* 0x000f280000300800 */
[----:B------:R-:W4:Y:S04]  /*1db40*/  LDL.LU R76, [R1+0x5dc] ;  /* 0x0005dc00014c7983 */ /* 0x000f280000300800 */
[----:B------:R-:W4:Y:S04]  /*1db50*/  LDL.LU R74, [R1+0x5d8] ;  /* 0x0005d800014a7983 */ /* 0x000f280000300800 */
[----:B------:R-:W4:Y:S04]  /*1db60*/  LDL.LU R72, [R1+0x5d4] ;  /* 0x0005d40001487983 */ /* 0x000f280000300800 */
[----:B------:R-:W4:Y:S04]  /*1db70*/  LDL.LU R70, [R1+0x5d0] ;  /* 0x0005d00001467983 */ /* 0x000f280000300800 */
[----:B------:R-:W2:Y:S04]  /*1db80*/  LDL.LU R68, [R1+0x5cc] ;  /* 0x0005cc0001447983 */ /* 0x000ea80000300800 */
[----:B0-----:R-:W3:Y:S04]  /*1db90*/  LDL.LU R66, [R1+0x5c8] ;  /* 0x0005c80001427983 */ /* 0x001ee80000300800 */
        /* <DEDUP_REMOVED lines=13> */
[----:B------:R-:W-:-:S02]  /*1dc70*/  @!P4 IMAD.MOV R11, RZ, RZ, -R11 ;  /* 0x000000ffff0bc224 */ /* 0x000fc400078e0a0b */
[----:B------:R-:W-:Y:S02]  /*1dc80*/  @!P3 IMAD.MOV R10, RZ, RZ, -R10 ;  /* 0x000000ffff0ab224 */ /* 0x000fe400078e0a0a */
[----:B------:R-:W-:Y:S01]  /*1dc90*/  @!P6 IMAD.MOV R9, RZ, RZ, -R9 ;  /* 0x000000ffff09e224 */ /* 0x000fe200078e0a09 */
[C---:B------:R-:W-:Y:S01]  /*1dca0*/  SEL R176, R5.reuse, R11, !P2 ;  /* 0x0000000b05b07207 */ /* 0x040fe20005000000 */
[----:B------:R-:W-:Y:S01]  /*1dcb0*/  @!P5 IMAD.MOV R8, RZ, RZ, -R8 ;  /* 0x000000ffff08d224 */ /* 0x000fe200078e0a08 */
[C---:B------:R-:W-:Y:S01]  /*1dcc0*/  SEL R174, R5.reuse, R10, !P2 ;  /* 0x0000000a05ae7207 */ /* 0x040fe20005000000 */
[----:B------:R-:W-:Y:S01]  /*1dcd0*/  @!P1 IMAD.MOV R6, RZ, RZ, -R6 ;  /* 0x000000ffff069224 */ /* 0x000fe200078e0a06 */
        /* <DEDUP_REMOVED lines=86> */
[----:B------:R-:W-:Y:S01]  /*1e240*/  SEL R205, R5, R205, !P2 ;  /* 0x000000cd05cd7207 */ /* 0x000fe20005000000 */
[----:B--2---:R-:W-:-:S02]  /*1e250*/  IMAD R0, R68, UR4, RZ ;  /* 0x0000000444007c24 */ /* 0x004fc4000f8e02ff */
[----:B---3--:R-:W-:-:S03]  /*1e260*/  IMAD R2, R66, UR4, RZ ;  /* 0x0000000442027c24 */ /* 0x008fc6000f8e02ff */
[----:B------:R0:W-:Y:S01]  /*1e270*/  STL [R1+0x1d4], R0 ;  /* 0x0001d40001007387 */ /* 0x0001e20000100800 */
[----:B----4-:R-:W-:-:S03]  /*1e280*/  IMAD R66, R120, UR4, RZ ;  /* 0x0000000478427c24 */ /* 0x010fc6000f8e02ff */
[----:B------:R1:W-:Y:S01]  /*1e290*/  STL [R1+0x1dc], R2 ;  /* 0x0001dc0201007387 */ /* 0x0003e20000100800 */
[----:B0-----:R-:W-:-:S03]  /*1e2a0*/  IMAD R0, R118, UR4, RZ ;  /* 0x0000000476007c24 */ /* 0x001fc6000f8e02ff */
[----:B------:R0:W-:Y:S01]  /*1e2b0*/  STL [R1+0x1e0], R66 ;  /* 0x0001e04201007387 */ /* 0x0001e20000100800 */
[----:B-1----:R-:W-:-:S03]  /*1e2c0*/  IMAD R2, R116, UR4, RZ ;  /* 0x0000000474027c24 */ /* 0x002fc6000f8e02ff */
[----:B------:R1:W-:Y:S01]  /*1e2d0*/  STL [R1+0x1e4], R0 ;  /* 0x0001e40001007387 */ /* 0x0003e20000100800 */
[----:B0-----:R-:W-:-:S03]  /*1e2e0*/  IMAD R66, R114, UR4, RZ ;  /* 0x0000000472427c24 */ /* 0x001fc6000f8e02ff */
[----:B------:R0:W-:Y:S01]  /*1e2f0*/  STL [R1+0x1f8], R2 ;  /* 0x0001f80201007387 */ /* 0x0001e20000100800 */
[----:B-1----:R-:W-:-:S03]  /*1e300*/  IMAD R0, R112, UR4, RZ ;  /* 0x0000000470007c24 */ /* 0x002fc6000f8e02ff */
[----:B------:R1:W-:Y:S04]  /*1e310*/  STL [R1+0x1fc], R66 ;  /* 0x0001fc4201007387 */ /* 0x0003e80000100800 */
[----:B------:R2:W-:Y:S01]  /*1e320*/  STL [R1+0x200], R0 ;  /* 0x0002000001007387 */ /* 0x0005e20000100800 */
[----:B0-----:R-:W-:Y:S02]  /*1e330*/  IMAD R2, R110, UR4, RZ ;  /* 0x000000046e027c24 */ /* 0x001fe4000f8e02ff */
[----:B-1----:R-:W-:-:S03]  /*1e340*/  IMAD R66, R108, UR4, RZ ;  /* 0x000000046c427c24 */ /* 0x002fc6000f8e02ff */
[----:B------:R0:W-:Y:S01]  /*1e350*/  STL [R1+0x210], R2 ;  /* 0x0002100201007387 */ /* 0x0001e20000100800 */
[----:B--2---:R-:W-:-:S03]  /*1e360*/  IMAD R0, R106, UR4, RZ ;  /* 0x000000046a007c24 */ /* 0x004fc6000f8e02ff */
        /* <DEDUP_REMOVED lines=9> */
[----:B-1----:R-:W-:Y:S01]  /*1e400*/  IMAD R66, R252, UR4, RZ ;  /* 0x00000004fc427c24 */ /* 0x002fe2000f8e02ff */
[----:B--2---:R-:W2:Y:S04]  /*1e410*/  LDL.LU R0, [R1+0x57c] ;  /* 0x00057c0001007983 */ /* 0x004ea80000300800 */
[----:B------:R0:W-:Y:S04]  /*1e420*/  STL [R1+0x23c], R2 ;  /* 0x00023c0201007387 */ /* 0x0001e80000100800 */
[----:B0-----:R-:W3:Y:S04]  /*1e430*/  LDL.LU R2, [R1+0x578] ;  /* 0x0005780001027983 */ /* 0x001ee80000300800 */
[----:B------:R0:W-:Y:S04]  /*1e440*/  STL [R1+0x240], R66 ;  /* 0x0002404201007387 */ /* 0x0001e80000100800 */
[----:B------:R-:W4:Y:S04]  /*1e450*/  LDL.LU R96, [R1+0x574] ;  /* 0x0005740001607983 */ /* 0x000f280000300800 */
[----:B------:R-:W4:Y:S04]  /*1e460*/  LDL.LU R94, [R1+0x570] ;  /* 0x00057000015e7983 */ /* 0x000f280000300800 */
[----:B------:R-:W4:Y:S04]  /*1e470*/  LDL.LU R92, [R1+0x56c] ;  /* 0x00056c00015c7983 */ /* 0x000f280000300800 */
[----:B------:R-:W4:Y:S04]  /*1e480*/  LDL.LU R90, [R1+0x568] ;  /* 0x00056800015a7983 */ /* 0x000f280000300800 */
[----:B------:R-:W4:Y:S01]  /*1e490*/  LDL.LU R88, [R1+0x564] ;  /* 0x0005640001587983 */ /* 0x000f220000300800 */
[----:B------:R-:W-:-:S03]  /*1e4a0*/  IMAD R11, R84, UR4, RZ ;  /* 0x00000004540b7c24 */ /* 0x000fc6000f8e02ff */
[----:B------:R-:W4:Y:S01]  /*1e4b0*/  LDL.LU R86, [R1+0x560] ;  /* 0x0005600001567983 */ /* 0x000f220000300800 */
[----:B------:R-:W-:Y:S02]  /*1e4c0*/  IMAD R10, R82, UR4, RZ ;  /* 0x00000004520a7c24 */ /* 0x000fe4000f8e02ff */
[----:B------:R-:W-:Y:S01]  /*1e4d0*/  IMAD R9, R80, UR4, RZ ;  /* 0x0000000450097c24 */ /* 0x000fe2000f8e02ff */
[----:B------:R-:W4:Y:S04]  /*1e4e0*/  LDL.LU R84, [R1+0x55c] ;  /* 0x00055c0001547983 */ /* 0x000f280000300800 */
[----:B------:R-:W4:Y:S01]  /*1e4f0*/  LDL.LU R82, [R1+0x558] ;  /* 0x0005580001527983 */ /* 0x000f220000300800 */
[----:B------:R-:W-:-:S03]  /*1e500*/  IMAD R8, R78, UR4, RZ ;  /* 0x000000044e087c24 */ /* 0x000fc6000f8e02ff */
[----:B------:R-:W4:Y:S01]  /*1e510*/  LDL.LU R80, [R1+0x550] ;  /* 0x0005500001507983 */ /* 0x000f220000300800 */
[----:B------:R-:W-:Y:S02]  /*1e520*/  IMAD R7, R76, UR4, RZ ;  /* 0x000000044c077c24 */ /* 0x000fe4000f8e02ff */
[----:B------:R-:W-:Y:S01]  /*1e530*/  IMAD R6, R74, UR4, RZ ;  /* 0x000000044a067c24 */ /* 0x000fe2000f8e02ff */
        /* <DEDUP_REMOVED lines=49> */
[----:B------:R-:W-:Y:S01]  /*1e850*/  SEL R168, R5, R4, !P2 ;  /* 0x0000000405a87207 */ /* 0x000fe20005000000 */
[----:B------:R-:W-:Y:S02]  /*1e860*/  IMAD R5, R72, UR4, RZ ;  /* 0x0000000448057c24 */ /* 0x000fe4000f8e02ff */
[----:B------:R-:W-:Y:S01]  /*1e870*/  IMAD R4, R70, UR4, RZ ;  /* 0x0000000446047c24 */ /* 0x000fe2000f8e02ff */
[----:B------:R-:W4:Y:S04]  /*1e880*/  LDL.LU R72, [R1+0x538] ;  /* 0x0005380001487983 */ /* 0x000f280000300800 */
[----:B------:R-:W4:Y:S04]  /*1e890*/  LDL.LU R70, [R1+0x530] ;  /* 0x0005300001467983 */ /* 0x000f280000300800 */
[----:B------:R-:W4:Y:S04]  /*1e8a0*/  LDL.LU R68, [R1+0x528] ;  /* 0x0005280001447983 */ /* 0x000f280000300800 */
[----:B0-----:R-:W4:Y:S04]  /*1e8b0*/  LDL.LU R66, [R1+0x524] ;  /* 0x0005240001427983 */ /* 0x001f280000300800 */
        /* <DEDUP_REMOVED lines=13> */
[----:B--2---:R-:W-:-:S05]  /*1e990*/  IMAD R0, R0, UR4, RZ ;  /* 0x0000000400007c24 */ /* 0x004fca000f8e02ff */
[----:B------:R3:W-:Y:S02]  /*1e9a0*/  STL [R1+0x244], R0 ;  /* 0x0002440001007387 */ /* 0x0007e40000100800 */
[----:B---3--:R-:W-:-:S05]  /*1e9b0*/  IMAD R0, R2, UR4, RZ ;  /* 0x0000000402007c24 */ /* 0x008fca000f8e02ff */
[----:B------:R0:W-:Y:S01]  /*1e9c0*/  STL [R1+0x248], R0 ;  /* 0x0002480001007387 */ /* 0x0001e20000100800 */
[----:B----4-:R-:W-:Y:S02]  /*1e9d0*/  IMAD R2, R96, UR4, RZ ;  /* 0x0000000460027c24 */ /* 0x010fe4000f8e02ff */
[----:B------:R-:W-:-:S03]  /*1e9e0*/  IMAD R94, R94, UR4, RZ ;  /* 0x000000045e5e7c24 */ /* 0x000fc6000f8e02ff */
[----:B------:R1:W-:Y:S01]  /*1e9f0*/  STL [R1+0x24c], R2 ;  /* 0x00024c0201007387 */ /* 0x0003e20000100800 */
[----:B0-----:R-:W-:-:S03]  /*1ea00*/  IMAD R0, R92, UR4, RZ ;  /* 0x000000045c007c24 */ /* 0x001fc6000f8e02ff */
[----:B------:R-:W-:Y:S04]  /*1ea10*/  STL [R1+0x25c], R94 ;  /* 0x00025c5e01007387 */ /* 0x000fe80000100800 */
[----:B------:R0:W-:Y:S01]  /*1ea20*/  STL [R1+0x260], R0 ;  /* 0x0002600001007387 */ /* 0x0001e20000100800 */
[----:B-1----:R-:W-:Y:S02]  /*1ea30*/  IMAD R2, R90, UR4, RZ ;  /* 0x000000045a027c24 */ /* 0x002fe4000f8e02ff */
[----:B------:R-:W-:-:S03]  /*1ea40*/  IMAD R88, R88, UR4, RZ ;  /* 0x0000000458587c24 */ /* 0x000fc6000f8e02ff */
[----:B------:R1:W-:Y:S01]  /*1ea50*/  STL [R1+0x26c], R2 ;  /* 0x00026c0201007387 */ /* 0x0003e20000100800 */
[----:B0-----:R-:W-:-:S03]  /*1ea60*/  IMAD R0, R86, UR4, RZ ;  /* 0x0000000456007c24 */ /* 0x001fc6000f8e02ff */
[----:B------:R-:W-:Y:S01]  /*1ea70*/  STL [R1+0x270], R88 ;  /* 0x0002705801007387 */ /* 0x000fe20000100800 */
[----:B------:R-:W-:-:S03]  /*1ea80*/  IMAD R82, R82, UR4, RZ ;  /* 0x0000000452527c24 */ /* 0x000fc6000f8e02ff */
[----:B------:R0:W-:Y:S01]  /*1ea90*/  STL [R1+0x274], R0 ;  /* 0x0002740001007387 */ /* 0x0001e20000100800 */
[----:B-1----:R-:W-:-:S05]  /*1eaa0*/  IMAD R2, R84, UR4, RZ ;  /* 0x0000000454027c24 */ /* 0x002fca000f8e02ff */
        /* <DEDUP_REMOVED lines=20> */
[----:B------:R0:W-:Y:S04]  /*1ebf0*/  STL [R1+0x2c4], R66 ;  /* 0x0002c44201007387 */ /* 0x0001e80000100800 */
[----:B------:R2:W-:Y:S01]  /*1ec00*/  STL [R1+0x2c8], R0 ;  /* 0x0002c80001007387 */ /* 0x0005e20000100800 */
[----:B-1----:R-:W-:Y:S02]  /*1ec10*/  IMAD R2, R116, UR4, RZ ;  /* 0x0000000474027c24 */ /* 0x002fe4000f8e02ff */
[----:B0-----:R-:W-:-:S03]  /*1ec20*/  IMAD R66, R114, UR4, RZ ;  /* 0x0000000472427c24 */ /* 0x001fc6000f8e02ff */
        /* <DEDUP_REMOVED lines=520> */
[----:B----4-:R-:W-:-:S05]  /*20cb0*/  IMAD R2, R96, UR4, RZ ;  /* 0x0000000460027c24 */ /* 0x010fca000f8e02ff */
[----:B------:R1:W-:Y:S01]  /*20cc0*/  STL [R1+0xec], R2 ;  /* 0x0000ec0201007387 */ /* 0x0003e20000100800 */
[----:B0-----:R-:W-:Y:S02]  /*20cd0*/  IMAD R0, R94, UR4, RZ ;  /* 0x000000045e007c24 */ /* 0x001fe4000f8e02ff */
[----:B------:R-:W-:-:S03]  /*20ce0*/  IMAD R92, R92, UR4, RZ ;  /* 0x000000045c5c7c24 */ /* 0x000fc6000f8e02ff */
[----:B------:R0:W-:Y:S01]  /*20cf0*/  STL [R1+0xe8], R0 ;  /* 0x0000e80001007387 */ /* 0x0001e20000100800 */
[----:B-1----:R-:W-:-:S03]  /*20d00*/  IMAD R2, R90, UR4, RZ ;  /* 0x000000045a027c24 */ /* 0x002fc6000f8e02ff */
[----:B------:R-:W-:Y:S01]  /*20d10*/  STL [R1+0xe4], R92 ;  /* 0x0000e45c01007387 */ /* 0x000fe20000100800 */
[----:B------:R-:W-:Y:S02]  /*20d20*/  IMAD R86, R86, UR4, RZ ;  /* 0x0000000456567c24 */ /* 0x000fe4000f8e02ff */
[----:B0-----:R-:W-:Y:S01]  /*20d30*/  IMAD R0, R88, UR4, RZ ;  /* 0x0000000458007c24 */ /* 0x001fe2000f8e02ff */
[----:B------:R0:W-:Y:S04]  /*20d40*/  STL [R1+0xe0], R2 ;  /* 0x0000e00201007387 */ /* 0x0001e80000100800 */
[----:B------:R1:W-:Y:S01]  /*20d50*/  STL [R1+0xdc], R0 ;  /* 0x0000dc0001007387 */ /* 0x0003e20000100800 */
[----:B0-----:R-:W-:-:S03]  /*20d60*/  IMAD R2, R84, UR4, RZ ;  /* 0x0000000454027c24 */ /* 0x001fc6000f8e02ff */
[----:B------:R-:W-:Y:S01]  /*20d70*/  STL [R1+0xd8], R86 ;  /* 0x0000d85601007387 */ /* 0x000fe20000100800 */
[----:B-1----:R-:W-:-:S03]  /*20d80*/  IMAD R0, R82, UR4, RZ ;  /* 0x0000000452007c24 */ /* 0x002fc6000f8e02ff */
[----:B------:R0:W-:Y:S01]  /*20d90*/  STL [R1+0xd4], R2 ;  /* 0x0000d40201007387 */ /* 0x0001e20000100800 */
[----:B------:R-:W-:-:S03]  /*20da0*/  IMAD R80, R80, UR4, RZ ;  /* 0x0000000450507c24 */ /* 0x000fc6000f8e02ff */
[----:B------:R1:W-:Y:S01]  /*20db0*/  STL [R1+0xd0], R0 ;  /* 0x0000d00001007387 */ /* 0x0003e20000100800 */
[----:B------:R-:W-:Y:S02]  /*20dc0*/  IMAD R74, R74, UR4, RZ ;  /* 0x000000044a4a7c24 */ /* 0x000fe4000f8e02ff */
[----:B0-----:R-:W-:Y:S01]  /*20dd0*/  IMAD R2, R78, UR4, RZ ;  /* 0x000000044e027c24 */ /* 0x001fe2000f8e02ff */
[----:B------:R-:W-:Y:S01]  /*20de0*/  STL [R1+0xcc], R80 ;  /* 0x0000cc5001007387 */ /* 0x000fe20000100800 */
[----:B-1----:R-:W-:-:S03]  /*20df0*/  IMAD R0, R76, UR4, RZ ;  /* 0x000000044c007c24 */ /* 0x002fc6000f8e02ff */
[----:B------:R0:W-:Y:S04]  /*20e00*/  STL [R1+0xc8], R2 ;  /* 0x0000c80201007387 */ /* 0x0001e80000100800 */
[----:B------:R1:W-:Y:S01]  /*20e10*/  STL [R1+0xc4], R0 ;  /* 0x0000c40001007387 */ /* 0x0003e20000100800 */
[----:B------:R-:W-:Y:S02]  /*20e20*/  IMAD R68, R68, UR4, RZ ;  /* 0x0000000444447c24 */ /* 0x000fe4000f8e02ff */
[----:B0-----:R-:W-:Y:S01]  /*20e30*/  IMAD R2, R72, UR4, RZ ;  /* 0x0000000448027c24 */ /* 0x001fe2000f8e02ff */
[----:B------:R-:W-:Y:S01]  /*20e40*/  STL [R1+0xc0], R74 ;  /* 0x0000c04a01007387 */ /* 0x000fe20000100800 */
[----:B-1----:R-:W-:-:S03]  /*20e50*/  IMAD R0, R70, UR4, RZ ;  /* 0x0000000446007c24 */ /* 0x002fc6000f8e02ff */
[----:B------:R0:W-:Y:S04]  /*20e60*/  STL [R1+0xbc], R2 ;  /* 0x0000bc0201007387 */ /* 0x0001e80000100800 */
[----:B------:R1:W-:Y:S01]  /*20e70*/  STL [R1+0xb8], R0 ;  /* 0x0000b80001007387 */ /* 0x0003e20000100800 */
[----:B0-----:R-:W-:-:S03]  /*20e80*/  IMAD R2, R66, UR4, RZ ;  /* 0x0000000442027c24 */ /* 0x001fc6000f8e02ff */
[----:B------:R-:W-:Y:S01]  /*20e90*/  STL [R1+0xb4], R68 ;  /* 0x0000b44401007387 */ /* 0x000fe20000100800 */
[----:B------:R-:W-:Y:S02]  /*20ea0*/  IMAD R66, R118, UR4, RZ ;  /* 0x0000000476427c24 */ /* 0x000fe4000f8e02ff */
[----:B-1----:R-:W-:Y:S01]  /*20eb0*/  IMAD R0, R120, UR4, RZ ;  /* 0x0000000478007c24 */ /* 0x002fe2000f8e02ff */
[----:B------:R0:W-:Y:S04]  /*20ec0*/  STL [R1+0xb0], R2 ;  /* 0x0000b00201007387 */ /* 0x0001e80000100800 */
        /* <DEDUP_REMOVED lines=21> */
[----:B------:R-:W2:Y:S01]  /*21020*/  LDL.LU R96, [R1+0x78] ;  /* 0x0000780001607983 */ /* 0x000ea20000300800 */
[----:B0-----:R-:W-:-:S03]  /*21030*/  IMAD R0, R252, UR4, RZ ;  /* 0x00000004fc007c24 */ /* 0x001fc6000f8e02ff */
[----:B------:R-:W-:Y:S04]  /*21040*/  STL [R1+0x80], R2 ;  /* 0x0000800201007387 */ /* 0x000fe80000100800 */
[----:B------:R-:W3:Y:S04]  /*21050*/  LDL.LU R94, [R1+0x74] ;  /* 0x00007400015e7983 */ /* 0x000ee80000300800 */
        /* <DEDUP_REMOVED lines=14> */
[----:B-1----:R-:W4:Y:S04]  /*21140*/  LDL.LU R66, [R1+0x3c] ;  /* 0x00003c0001427983 */ /* 0x002f280000300800 */
        /* <DEDUP_REMOVED lines=15> */
[----:B--2---:R-:W-:-:S05]  /*21240*/  IMAD R96, R96, UR4, RZ ;  /* 0x0000000460607c24 */ /* 0x004fca000f8e02ff */
[----:B------:R0:W-:Y:S01]  /*21250*/  STL [R1+0x78], R96 ;  /* 0x0000786001007387 */ /* 0x0001e20000100800 */
[----:B---3--:R-:W-:-:S03]  /*21260*/  IMAD R94, R94, UR4, RZ ;  /* 0x000000045e5e7c24 */ /* 0x008fc6000f8e02ff */
[----:B0-----:R-:W2:Y:S01]  /*21270*/  LDL.LU R96, [R1+0x19a0] ;  /* 0x0019a00001607983 */ /* 0x001ea20000300800 */
[----:B----4-:R-:W-:-:S03]  /*21280*/  IMAD R92, R92, UR4, RZ ;  /* 0x000000045c5c7c24 */ /* 0x010fc6000f8e02ff */
[----:B------:R0:W-:Y:S01]  /*21290*/  STL [R1+0x74], R94 ;  /* 0x0000745e01007387 */ /* 0x0001e20000100800 */
[----:B------:R-:W-:Y:S02]  /*212a0*/  IMAD R90, R90, UR4, RZ ;  /* 0x000000045a5a7c24 */ /* 0x000fe4000f8e02ff */
[----:B------:R-:W-:Y:S01]  /*212b0*/  IMAD R88, R88, UR4, RZ ;  /* 0x0000000458587c24 */ /* 0x000fe2000f8e02ff */
[----:B0-----:R-:W3:Y:S01]  /*212c0*/  LDL.LU R94, [R1+0x199c] ;  /* 0x00199c00015e7983 */ /* 0x001ee20000300800 */
[----:B------:R-:W-:-:S03]  /*212d0*/  IMAD R86, R86, UR4, RZ ;  /* 0x0000000456567c24 */ /* 0x000fc6000f8e02ff */
[----:B------:R0:W-:Y:S01]  /*212e0*/  STL [R1+0x70], R92 ;  /* 0x0000705c01007387 */ /* 0x0001e20000100800 */
[----:B------:R-:W-:Y:S02]  /*212f0*/  IMAD R84, R84, UR4, RZ ;  /* 0x0000000454547c24 */ /* 0x000fe4000f8e02ff */
[----:B------:R-:W-:Y:S01]  /*21300*/  IMAD R82, R82, UR4, RZ ;  /* 0x0000000452527c24 */ /* 0x000fe2000f8e02ff */
[----:B0-----:R-:W4:Y:S04]  /*21310*/  LDL.LU R92, [R1+0x1998] ;  /* 0x00199800015c7983 */ /* 0x001f280000300800 */
[----:B------:R0:W-:Y:S01]  /*21320*/  STL [R1+0x6c], R90 ;  /* 0x00006c5a01007387 */ /* 0x0001e20000100800 */
[----:B------:R-:W-:Y:S02]  /*21330*/  IMAD R80, R80, UR4, RZ ;  /* 0x0000000450507c24 */ /* 0x000fe4000f8e02ff */
[----:B------:R-:W-:Y:S01]  /*21340*/  IMAD R78, R78, UR4, RZ ;  /* 0x000000044e4e7c24 */ /* 0x000fe2000f8e02ff */
[----:B0-----:R-:W2:Y:S04]  /*21350*/  LDL.LU R90, [R1+0x1994] ;  /* 0x00199400015a7983 */ /* 0x001ea80000300800 */
[----:B------:R0:W-:Y:S01]  /*21360*/  STL [R1+0x68], R88 ;  /* 0x0000685801007387 */ /* 0x0001e20000100800 */
[----:B------:R-:W-:-:S03]  /*21370*/  IMAD R76, R76, UR4, RZ ;  /* 0x000000044c4c7c24 */ /* 0x000fc6000f8e02ff */
[----:B0-----:R-:W3:Y:S04]  /*21380*/  LDL.LU R88, [R1+0x1990] ;  /* 0x0019900001587983 */ /* 0x001ee80000300800 */
[----:B------:R0:W-:Y:S01]  /*21390*/  STL [R1+0x64], R86 ;  /* 0x0000645601007387 */ /* 0x0001e20000100800 */
[----:B------:R-:W-:-:S03]  /*213a0*/  IMAD R74, R74, UR4, RZ ;  /* 0x000000044a4a7c24 */ /* 0x000fc6000f8e02ff */
[----:B0-----:R-:W4:Y:S04]  /*213b0*/  LDL.LU R86, [R1+0x198c] ;  /* 0x00198c0001567983 */ /* 0x001f280000300800 */
[----:B------:R0:W-:Y:S01]  /*213c0*/  STL [R1+0x60], R84 ;  /* 0x0000605401007387 */ /* 0x0001e20000100800 */
[----:B------:R-:W-:-:S03]  /*213d0*/  IMAD R72, R72, UR4, RZ ;  /* 0x0000000448487c24 */ /* 0x000fc6000f8e02ff */
        /* <DEDUP_REMOVED lines=61> */
[----:B0-----:R-:W3:Y:S04]  /*217b0*/  LDL.LU R252, [R1+0x1930] ;  /* 0x0019300001fc7983 */ /* 0x001ee80000300800 */
[----:B------:R0:W-:Y:S02]  /*217c0*/  STL [R1+0x4], R0 ;  /* 0x0000040001007387 */ /* 0x0001e40000100800 */
[----:B0-----:R-:W-:Y:S01]  /*217d0*/  IMAD R0, R2, UR4, RZ ;  /* 0x0000000402007c24 */ /* 0x001fe2000f8e02ff */
[----:B------:R-:W-:-:S05]  /*217e0*/  IADD3 R2, P6, R169, R3, RZ ;  /* 0x00000003a9027210 */ /* 0x000fca0007fde0ff */
[----:B------:R0:W-:Y:S02]  /*217f0*/  STL [R1+0x644], R2 ;  /* 0x0006440201007387 */ /* 0x0001e40000100800 */
[----:B0-----:R-:W-:-:S05]  /*21800*/  IADD3 R2, P5, R166, R3, RZ ;  /* 0x00000003a6027210 */ /* 0x001fca0007fbe0ff */
        /* <DEDUP_REMOVED lines=10> */
[----:B------:R0:W-:Y:S04]  /*218b0*/  STL [R1+0x674], R2 ;  /* 0x0006740201007387 */ /* 0x0001e80000100800 */
[----:B0-----:R-:W4:Y:S01]  /*218c0*/  LDL.LU R2, [R1+0x192c] ;  /* 0x00192c0001027983 */ /* 0x001f220000300800 */
[----:B------:R-:W-:Y:S02]  /*218d0*/  IMAD R152, R152, UR4, RZ ;  /* 0x0000000498987c24 */ /* 0x000fe4000f8e02ff */
[----:B------:R-:W-:Y:S02]  /*218e0*/  IMAD R151, R151, UR4, RZ ;  /* 0x0000000497977c24 */ /* 0x000fe4000f8e02ff */
[----:B------:R-:W-:Y:S02]  /*218f0*/  IMAD R150, R150, UR4, RZ ;  /* 0x0000000496967c24 */ /* 0x000fe4000f8e02ff */
[----:B------:R-:W-:-:S02]  /*21900*/  IMAD R149, R149, UR4, RZ ;  /* 0x0000000495957c24 */ /* 0x000fc4000f8e02ff */
[----:B------:R-:W-:Y:S02]  /*21910*/  IMAD R148, R148, UR4, RZ ;  /* 0x0000000494947c24 */ /* 0x000fe4000f8e02ff */
[----:B------:R-:W-:Y:S02]  /*21920*/  IMAD R147, R147, UR4, RZ ;  /* 0x0000000493937c24 */ /* 0x000fe4000f8e02ff */
[----:B------:R-:W-:Y:S02]  /*21930*/  IMAD R146, R146, UR4, RZ ;  /* 0x0000000492927c24 */ /* 0x000fe4000f8e02ff */
[----:B------:R-:W-:Y:S01]  /*21940*/  IMAD R145, R145, UR4, RZ ;  /* 0x0000000491917c24 */ /* 0x000fe2000f8e02ff */
[----:B----4-:R-:W-:-:S05]  /*21950*/  LEA.HI.X.SX32 R169, R169, R2, 0x1, P6 ;  /* 0x00000002a9a97211 */ /* 0x010fca00030f0eff */
[----:B------:R0:W-:Y:S01]  /*21960*/  STL [R1+0x640], R169 ;  /* 0x000640a901007387 */ /* 0x0001e20000100800 */
[----:B------:R-:W-:Y:S02]  /*21970*/  LEA.HI.X.SX32 R165, R165, R2, 0x1, P4 ;  /* 0x00000002a5a57211 */ /* 0x000fe400020f0eff */
[----:B0-----:R-:W-:-:S05]  /*21980*/  IADD3 R169, P6, R160, R3, RZ ;  /* 0x00000003a0a97210 */ /* 0x001fca0007fde0ff */
[----:B------:R0:W-:Y:S02]  /*21990*/  STL [R1+0x67c], R169 ;  /* 0x00067ca901007387 */ /* 0x0001e40000100800 */
[----:B0-----:R-:W-:Y:S02]  /*219a0*/  LEA.HI.X.SX32 R169, R166, R2, 0x1, P5 ;  /* 0x00000002a6a97211 */ /* 0x001fe400028f0eff */
[----:B------:R-:W-:-:S03]  /*219b0*/  IADD3 R166, P5, R159, R3, RZ ;  /* 0x000000039fa67210 */ /* 0x000fc60007fbe0ff */
[----:B------:R0:W-:Y:S04]  /*219c0*/  STL [R1+0x648], R169 ;  /* 0x000648a901007387 */ /* 0x0001e80000100800 */
[----:B------:R1:W-:Y:S04]  /*219d0*/  STL [R1+0x684], R166 ;  /* 0x000684a601007387 */ /* 0x0003e80000100800 */
[----:B------:R4:W-:Y:S01]  /*219e0*/  STL [R1+0x650], R165 ;  /* 0x000650a501007387 */ /* 0x0009e20000100800 */
[----:B0-----:R-:W-:Y:S02]  /*219f0*/  IADD3 R169, P4, R158, R3, RZ ;  /* 0x000000039ea97210 */ /* 0x001fe40007f9e0ff */
[----:B-1----:R-:W-:-:S02]  /*21a00*/  LEA.HI.X.SX32 R166, R164, R2, 0x1, P3 ;  /* 0x00000002a4a67211 */ /* 0x002fc400018f0eff */
[-C--:B------:R-:W-:Y:S02]  /*21a10*/  LEA.HI.X.SX32 R164, R163, R2.reuse, 0x1, P2 ;  /* 0x00000002a3a47211 */ /* 0x080fe400010f0eff */
[-C--:B----4-:R-:W-:Y:S01]  /*21a20*/  IADD3 R165, P3, R157, R3.reuse, RZ ;  /* 0x000000039da57210 */ /* 0x090fe20007f7e0ff */
[----:B------:R-:W-:Y:S01]  /*21a30*/  STL [R1+0x68c], R169 ;  /* 0x00068ca901007387 */ /* 0x000fe20000100800 */
[-C--:B------:R-:W-:Y:S02]  /*21a40*/  IADD3 R163, P2, R156, R3.reuse, RZ ;  /* 0x000000039ca37210 */ /* 0x080fe40007f5e0ff */
[----:B------:R-:W-:Y:S01]  /*21a50*/  LEA.HI.X.SX32 R162, R162, R2, 0x1, P1 ;  /* 0x00000002a2a27211 */ /* 0x000fe200008f0eff */
[----:B------:R-:W-:Y:S04]  /*21a60*/  STL [R1+0x658], R166 ;  /* 0x000658a601007387 */ /* 0x000fe80000100800 */
[----:B------:R-:W-:Y:S04]  /*21a70*/  STL [R1+0x694], R165 ;  /* 0x000694a501007387 */ /* 0x000fe80000100800 */
[----:B------:R0:W-:Y:S04]  /*21a80*/  STL [R1+0x660], R164 ;  /* 0x000660a401007387 */ /* 0x0001e80000100800 */
[----:B------:R1:W-:Y:S04]  /*21a90*/  STL [R1+0x69c], R163 ;  /* 0x00069ca301007387 */ /* 0x0003e80000100800 */
[----:B------:R4:W-:Y:S01]  /*21aa0*/  STL [R1+0x668], R162 ;  /* 0x000668a201007387 */ /* 0x0009e20000100800 */
[----:B0-----:R-:W-:-:S02]  /*21ab0*/  IADD3 R164, P1, R155, R3, RZ ;  /* 0x000000039ba47210 */ /* 0x001fc40007f3e0ff */
[-C--:B-1----:R-:W-:Y:S02]  /*21ac0*/  LEA.HI.X.SX32 R163, R161, R2.reuse, 0x1, P0 ;  /* 0x00000002a1a37211 */ /* 0x082fe400000f0eff */
        /* <DEDUP_REMOVED lines=24> */
[----:B------:R-:W-:Y:S02]  /*21c50*/  LEA.HI.X.SX32 R155, R154, R2, 0x1, P0 ;  /* 0x000000029a9b7211 */ /* 0x000fe400000f0eff */
[-C--:B----4-:R-:W-:Y:S01]  /*21c60*/  IADD3 R156, P1, R148, R3.reuse, RZ ;  /* 0x00000003949c7210 */ /* 0x090fe20007f3e0ff */
[----:B------:R-:W-:Y:S01]  /*21c70*/  STL [R1+0x6d4], R158 ;  /* 0x0006d49e01007387 */ /* 0x000fe20000100800 */
[----:B------:R-:W-:-:S03]  /*21c80*/  IADD3 R154, P0, R147, R3, RZ ;  /* 0x00000003939a7210 */ /* 0x000fc60007f1e0ff */
[----:B------:R-:W-:Y:S01]  /*21c90*/  STL [R1+0x6a0], R157 ;  /* 0x0006a09d01007387 */ /* 0x000fe20000100800 */
[----:B------:R-:W-:-:S03]  /*21ca0*/  LEA.HI.X.SX32 R153, R153, R2, 0x1, P6 ;  /* 0x0000000299997211 */ /* 0x000fc600030f0eff */
[----:B------:R-:W-:Y:S04]  /*21cb0*/  STL [R1+0x6dc], R156 ;  /* 0x0006dc9c01007387 */ /* 0x000fe80000100800 */
[----:B------:R-:W-:Y:S04]  /*21cc0*/  STL [R1+0x6a8], R155 ;  /* 0x0006a89b01007387 */ /* 0x000fe80000100800 */
[----:B------:R-:W4:Y:S01]  /*21cd0*/  LDL.LU R169, [R1+0x1d4] ;  /* 0x0001d40001a97983 */ /* 0x000f220000300800 */
[----:B------:R-:W-:-:S03]  /*21ce0*/  LEA.HI.X.SX32 R152, R152, R2, 0x1, P5 ;  /* 0x0000000298987211 */ /* 0x000fc600028f0eff */
[----:B------:R0:W-:Y:S04]  /*21cf0*/  STL [R1+0x6e4], R154 ;  /* 0x0006e49a01007387 */ /* 0x0001e80000100800 */
[----:B------:R1:W-:Y:S01]  /*21d00*/  STL [R1+0x6b0], R153 ;  /* 0x0006b09901007387 */ /* 0x0003e20000100800 */
[----:B0-----:R-:W-:-:S03]  /*21d10*/  IADD3 R154, P6, R146, R3, RZ ;  /* 0x00000003929a7210 */ /* 0x001fc60007fde0ff */
[----:B-1----:R-:W2:Y:S01]  /*21d20*/  LDL.LU R153, [R1+0x1dc] ;  /* 0x0001dc0001997983 */ /* 0x002ea20000300800 */
[----:B------:R-:W-:-:S03]  /*21d30*/  IADD3 R155, P5, R145, R3, RZ ;  /* 0x00000003919b7210 */ /* 0x000fc60007fbe0ff */
[----:B------:R0:W-:Y:S04]  /*21d40*/  STL [R1+0x6ec], R154 ;  /* 0x0006ec9a01007387 */ /* 0x0001e80000100800 */
[----:B------:R1:W-:Y:S01]  /*21d50*/  STL [R1+0x6b8], R152 ;  /* 0x0006b89801007387 */ /* 0x0003e20000100800 */
[----:B------:R-:W-:-:S03]  /*21d60*/  LEA.HI.X.SX32 R150, R150, R2, 0x1, P3 ;  /* 0x0000000296967211 */ /* 0x000fc600018f0eff */
[----:B0-----:R-:W3:Y:S01]  /*21d70*/  LDL.LU R154, [R1+0x1e0] ;  /* 0x0001e000019a7983 */ /* 0x001ee20000300800 */
[----:B-1----:R-:W-:-:S03]  /*21d80*/  LEA.HI.X.SX32 R152, R151, R2, 0x1, P4 ;  /* 0x0000000297987211 */ /* 0x002fc600020f0eff */
[----:B------:R0:W-:Y:S01]  /*21d90*/  STL [R1+0x6f4], R155 ;  /* 0x0006f49b01007387 */ /* 0x0001e20000100800 */
[----:B------:R-:W-:-:S03]  /*21da0*/  IADD3 R151, P4, R11, R3, RZ ;  /* 0x000000030b977210 */ /* 0x000fc60007f9e0ff */
[----:B------:R-:W-:Y:S04]  /*21db0*/  STL [R1+0x6c0], R152 ;  /* 0x0006c09801007387 */ /* 0x000fe80000100800 */
[----:B0-----:R-:W3:Y:S04]  /*21dc0*/  LDL.LU R155, [R1+0x1e4] ;  /* 0x0001e400019b7983 */ /* 0x001ee80000300800 */
[----:B------:R0:W-:Y:S04]  /*21dd0*/  STL [R1+0x6fc], R151 ;  /* 0x0006fc9701007387 */ /* 0x0001e80000100800 */
[----:B------:R1:W-:Y:S04]  /*21de0*/  STL [R1+0x6c8], R150 ;  /* 0x0006c89601007387 */ /* 0x0003e80000100800 */
[----:B------:R-:W3:Y:S01]  /*21df0*/  LDL.LU R156, [R1+0x1f8] ;  /* 0x0001f800019c7983 */ /* 0x000ee20000300800 */
[----:B0-----:R-:W-:-:S02]  /*21e00*/  IADD3 R151, P3, R10, R3, RZ ;  /* 0x000000030a977210 */ /* 0x001fc40007f7e0ff */
[----:B-1----:R-:W-:-:S03]  /*21e10*/  LEA.HI.X.SX32 R150, R149, R2, 0x1, P2 ;  /* 0x0000000295967211 */ /* 0x002fc600010f0eff */
[----:B------:R-:W-:Y:S01]  /*21e20*/  STL [R1+0x704], R151 ;  /* 0x0007049701007387 */ /* 0x000fe20000100800 */
[----:B------:R-:W-:-:S03]  /*21e30*/  IADD3 R149, P2, R9, R3, RZ ;  /* 0x0000000309957210 */ /* 0x000fc60007f5e0ff */
[----:B------:R-:W-:Y:S01]  /*21e40*/  STL [R1+0x6d0], R150 ;  /* 0x0006d09601007387 */ /* 0x000fe20000100800 */
[----:B------:R-:W-:-:S03]  /*21e50*/  LEA.HI.X.SX32 R148, R148, R2, 0x1, P1 ;  /* 0x0000000294947211 */ /* 0x000fc600008f0eff */
[----:B------:R-:W3:Y:S04]  /*21e60*/  LDL.LU R157, [R1+0x1fc] ;  /* 0x0001fc00019d7983 */ /* 0x000ee80000300800 */
[----:B------:R0:W-:Y:S04]  /*21e70*/  STL [R1+0x70c], R149 ;  /* 0x00070c9501007387 */ /* 0x0001e80000100800 */
[----:B------:R1:W-:Y:S04]  /*21e80*/  STL [R1+0x6d8], R148 ;  /* 0x0006d89401007387 */ /* 0x0003e80000100800 */
[----:B------:R-:W3:Y:S01]  /*21e90*/  LDL.LU R158, [R1+0x200] ;  /* 0x00020000019e7983 */ /* 0x000ee20000300800 */
[----:B0-----:R-:W-:-:S02]  /*21ea0*/  IADD3 R149, P1, R8, R3, RZ ;  /* 0x0000000308957210 */ /* 0x001fc40007f3e0ff */
[----:B-1----:R-:W-:-:S03]  /*21eb0*/  LEA.HI.X.SX32 R148, R147, R2, 0x1, P0 ;  /* 0x0000000293947211 */ /* 0x002fc600000f0eff */
[----:B------:R-:W-:Y:S04]  /*21ec0*/  STL [R1+0x714], R149 ;  /* 0x0007149501007387 */ /* 0x000fe80000100800 */
[----:B------:R-:W-:Y:S04]  /*21ed0*/  STL [R1+0x6e0], R148 ;  /* 0x0006e09401007387 */ /* 0x000fe80000100800 */
[----:B------:R-:W3:Y:S01]  /*21ee0*/  LDL.LU R159, [R1+0x210] ;  /* 0x00021000019f7983 */ /* 0x000ee20000300800 */
[----:B------:R-:W-:Y:S02]  /*21ef0*/  IADD3 R147, P0, R7, R3, RZ ;  /* 0x0000000307937210 */ /* 0x000fe40007f1e0ff */
[----:B------:R-:W-:-:S03]  /*21f00*/  LEA.HI.X.SX32 R146, R146, R2, 0x1, P6 ;  /* 0x0000000292927211 */ /* 0x000fc600030f0eff */
[----:B------:R0:W-:Y:S04]  /*21f10*/  STL [R1+0x71c], R147 ;  /* 0x00071c9301007387 */ /* 0x0001e80000100800 */
[----:B------:R1:W-:Y:S04]  /*21f20*/  STL [R1+0x6e8], R146 ;  /* 0x0006e89201007387 */ /* 0x0003e80000100800 */
[----:B------:R-:W3:Y:S01]  /*21f30*/  LDL.LU R160, [R1+0x214] ;  /* 0x0002140001a07983 */ /* 0x000ee20000300800 */
[----:B0-----:R-:W-:Y:S02]  /*21f40*/  IADD3 R147, P6, R6, R3, RZ ;  /* 0x0000000306937210 */ /* 0x001fe40007fde0ff */
[----:B-1----:R-:W-:-:S03]  /*21f50*/  LEA.HI.X.SX32 R146, R145, R2, 0x1, P5 ;  /* 0x0000000291927211 */ /* 0x002fc600028f0eff */
[----:B------:R-:W-:Y:S01]  /*21f60*/  STL [R1+0x724], R147 ;  /* 0x0007249301007387 */ /* 0x000fe20000100800 */
[-C--:B------:R-:W-:Y:S02]  /*21f70*/  IADD3 R145, P5, R5, R3.reuse, RZ ;  /* 0x0000000305917210 */ /* 0x080fe40007fbe0ff */
[----:B------:R-:W-:Y:S01]  /*21f80*/  LEA.HI.X.SX32 R11, R11, R2, 0x1, P4 ;  /* 0x000000020b0b7211 */ /* 0x000fe200020f0eff */
[----:B------:R-:W-:Y:S04]  /*21f90*/  STL [R1+0x6f0], R146 ;  /* 0x0006f09201007387 */ /* 0x000fe80000100800 */
[----:B------:R-:W3:Y:S04]  /*21fa0*/  LDL.LU R161, [R1+0x21c] ;  /* 0x00021c0001a17983 */ /* 0x000ee80000300800 */
[----:B------:R0:W-:Y:S04]  /*21fb0*/  STL [R1+0x72c], R145 ;  /* 0x00072c9101007387 */ /* 0x0001e80000100800 */
[----:B------:R1:W-:Y:S04]  /*21fc0*/  STL [R1+0x6f8], R11 ;  /* 0x0006f80b01007387 */ /* 0x0003e80000100800 */
[----:B------:R-:W3:Y:S01]  /*21fd0*/  LDL.LU R162, [R1+0x224] ;  /* 0x0002240001a27983 */ /* 0x000ee20000300800 */
[----:B0-----:R-:W-:-:S02]  /*21fe0*/  IADD3 R145, P4, R4, R3, RZ ;  /* 0x0000000304917210 */ /* 0x001fc40007f9e0ff */
[----:B-1----:R-:W-:-:S03]  /*21ff0*/  LEA.HI.X.SX32 R11, R10, R2, 0x1, P3 ;  /* 0x000000020a0b7211 */ /* 0x002fc600018f0eff */
[----:B------:R-:W-:Y:S01]  /*22000*/  STL [R1+0x734], R145 ;  /* 0x0007349101007387 */ /* 0x000fe20000100800 */
[----:B------:R-:W-:-:S03]  /*22010*/  LEA.HI.X.SX32 R9, R9, R2, 0x1, P2 ;  /* 0x0000000209097211 */ /* 0x000fc600010f0eff */
[----:B------:R-:W-:Y:S04]  /*22020*/  STL [R1+0x700], R11 ;  /* 0x0007000b01007387 */ /* 0x000fe80000100800 */
[----:B------:R-:W3:Y:S01]  /*22030*/  LDL.LU R163, [R1+0x22c] ;  /* 0x00022c0001a37983 */ /* 0x000ee20000300800 */
[-C--:B------:R-:W-:Y:S02]  /*22040*/  LEA.HI.X.SX32 R7, R7, R2.reuse, 0x1, P0 ;  /* 0x0000000207077211 */ /* 0x080fe400000f0eff */
[----:B------:R-:W-:Y:S02]  /*22050*/  LEA.HI.X.SX32 R5, R5, R2, 0x1, P5 ;  /* 0x0000000205057211 */ /* 0x000fe400028f0eff */
[----:B----4-:R-:W-:-:S05]  /*22060*/  IADD3 R10, P3, R169, R3, RZ ;  /* 0x00000003a90a7210 */ /* 0x010fca0007f7e0ff */
[----:B------:R2:W-:Y:S04]  /*22070*/  STL [R1+0x73c], R10 ;  /* 0x00073c0a01007387 */ /* 0x0005e80000100800 */
[----:B------:R0:W-:Y:S04]  /*22080*/  STL [R1+0x708], R9 ;  /* 0x0007080901007387 */ /* 0x0001e80000100800 */
[----:B------:R-:W4:Y:S01]  /*22090*/  LDL.LU R164, [R1+0x234] ;  /* 0x0002340001a47983 */ /* 0x000f220000300800 */
[----:B--2---:R-:W-:Y:S02]  /*220a0*/  IADD3 R10, P2, R153, R3, RZ ;  /* 0x00000003990a7210 */ /* 0x004fe40007f5e0ff */
[----:B0-----:R-:W-:-:S03]  /*220b0*/  LEA.HI.X.SX32 R9, R8, R2, 0x1, P1 ;  /* 0x0000000208097211 */ /* 0x001fc600008f0eff */
[----:B------:R-:W-:Y:S04]  /*220c0*/  STL [R1+0x744], R10 ;  /* 0x0007440a01007387 */ /* 0x000fe80000100800 */
[----:B------:R-:W-:Y:S04]  /*220d0*/  STL [R1+0x710], R9 ;  /* 0x0007100901007387 */ /* 0x000fe80000100800 */
[----:B------:R-:W2:Y:S01]  /*220e0*/  LDL.LU R165, [R1+0x23c] ;  /* 0x00023c0001a57983 */ /* 0x000ea20000300800 */
[----:B---3--:R-:W-:-:S05]  /*220f0*/  IADD3 R8, P1, R154, R3, RZ ;  /* 0x000000039a087210 */ /* 0x008fca0007f3e0ff */
[----:B------:R0:W-:Y:S04]  /*22100*/  STL [R1+0x74c], R8 ;  /* 0x00074c0801007387 */ /* 0x0001e80000100800 */
[----:B------:R1:W-:Y:S04]  /*22110*/  STL [R1+0x718], R7 ;  /* 0x0007180701007387 */ /* 0x0003e80000100800 */
[----:B------:R-:W3:Y:S01]  /*22120*/  LDL.LU R151, [R1+0x240] ;  /* 0x0002400001977983 */ /* 0x000ee20000300800 */
[----:B0-----:R-:W-:Y:S02]  /*22130*/  IADD3 R8, P0, R155, R3, RZ ;  /* 0x000000039b087210 */ /* 0x001fe40007f1e0ff */
[----:B-1----:R-:W-:-:S03]  /*22140*/  LEA.HI.X.SX32 R7, R6, R2, 0x1, P6 ;  /* 0x0000000206077211 */ /* 0x002fc600030f0eff */
[----:B------:R-:W-:Y:S04]  /*22150*/  STL [R1+0x754], R8 ;  /* 0x0007540801007387 */ /* 0x000fe80000100800 */
[----:B------:R-:W-:Y:S01]  /*22160*/  STL [R1+0x720], R7 ;  /* 0x0007200701007387 */ /* 0x000fe20000100800 */
[----:B------:R-:W-:-:S03]  /*22170*/  IADD3 R6, P6, R156, R3, RZ ;  /* 0x000000039c067210 */ /* 0x000fc60007fde0ff */
[----:B------:R-:W3:Y:S04]  /*22180*/  LDL.LU R166, [R1+0x244] ;  /* 0x0002440001a67983 */ /* 0x000ee80000300800 */
[----:B------:R0:W-:Y:S04]  /*22190*/  STL [R1+0x75c], R6 ;  /* 0x00075c0601007387 */ /* 0x0001e80000100800 */
[----:B------:R1:W-:Y:S04]  /*221a0*/  STL [R1+0x728], R5 ;  /* 0x0007280501007387 */ /* 0x0003e80000100800 */
[----:B------:R-:W3:Y:S01]  /*221b0*/  LDL.LU R152, [R1+0x248] ;  /* 0x0002480001987983 */ /* 0x000ee20000300800 */
[----:B0-----:R-:W-:-:S02]  /*221c0*/  IADD3 R6, P5, R157, R3, RZ ;  /* 0x000000039d067210 */ /* 0x001fc40007fbe0ff */
[----:B-1----:R-:W-:-:S03]  /*221d0*/  LEA.HI.X.SX32 R5, R4, R2, 0x1, P4 ;  /* 0x0000000204057211 */ /* 0x002fc600020f0eff */
[----:B------:R-:W-:Y:S04]  /*221e0*/  STL [R1+0x764], R6 ;  /* 0x0007640601007387 */ /* 0x000fe80000100800 */
[----:B------:R0:W-:Y:S01]  /*221f0*/  STL [R1+0x730], R5 ;  /* 0x0007300501007387 */ /* 0x0001e20000100800 */
[-C--:B------:R-:W-:Y:S02]  /*22200*/  IADD3 R4, P4, R158, R3.reuse, RZ ;  /* 0x000000039e047210 */ /* 0x080fe40007f9e0ff */
[----:B0-----:R-:W-:Y:S02]  /*22210*/  LEA.HI.X.SX32 R5, R169, R2, 0x1, P3 ;  /* 0x00000002a9057211 */ /* 0x001fe400018f0eff */
[----:B------:R-:W3:Y:S04]  /*22220*/  LDL.LU R169, [R1+0x24c] ;  /* 0x00024c0001a97983 */ /* 0x000ee80000300800 */
[----:B------:R0:W-:Y:S04]  /*22230*/  STL [R1+0x76c], R4 ;  /* 0x00076c0401007387 */ /* 0x0001e80000100800 */
[----:B------:R1:W-:Y:S01]  /*22240*/  STL [R1+0x738], R5 ;  /* 0x0007380501007387 */ /* 0x0003e20000100800 */
[----:B0-----:R-:W-:-:S02]  /*22250*/  IADD3 R4, P3, R159, R3, RZ ;  /* 0x000000039f047210 */ /* 0x001fc40007f7e0ff */
[-C--:B-1----:R-:W-:Y:S02]  /*22260*/  LEA.HI.X.SX32 R5, R153, R2.reuse, 0x1, P2 ;  /* 0x0000000299057211 */ /* 0x082fe400010f0eff */
[----:B------:R-:W3:Y:S04]  /*22270*/  LDL.LU R153, [R1+0x25c] ;  /* 0x00025c0001997983 */ /* 0x000ee80000300800 */
[----:B------:R-:W-:Y:S04]  /*22280*/  STL [R1+0x774], R4 ;  /* 0x0007740401007387 */ /* 0x000fe80000100800 */
[----:B------:R0:W-:Y:S02]  /*22290*/  STL [R1+0x740], R5 ;  /* 0x0007400501007387 */ /* 0x0001e40000100800 */
[----:B0-----:R-:W-:-:S02]  /*222a0*/  LEA.HI.X.SX32 R5, R154, R2, 0x1, P1 ;  /* 0x000000029a057211 */ /* 0x001fc400008f0eff */
[----:B------:R-:W3:Y:S01]  /*222b0*/  LDL.LU R154, [R1+0x260] ;  /* 0x00026000019a7983 */ /* 0x000ee20000300800 */
[----:B------:R-:W-:-:S05]  /*222c0*/  IADD3 R4, P2, R160, R3, RZ ;  /* 0x00000003a0047210 */ /* 0x000fca0007f5e0ff */
[----:B------:R0:W-:Y:S04]  /*222d0*/  STL [R1+0x77c], R4 ;  /* 0x00077c0401007387 */ /* 0x0001e80000100800 */
[----:B------:R1:W-:Y:S01]  /*222e0*/  STL [R1+0x748], R5 ;  /* 0x0007480501007387 */ /* 0x0003e20000100800 */
[-C--:B0-----:R-:W-:Y:S02]  /*222f0*/  IADD3 R4, P1, R161, R3.reuse, RZ ;  /* 0x00000003a1047210 */ /* 0x081fe40007f3e0ff */
[----:B-1----:R-:W-:Y:S02]  /*22300*/  LEA.HI.X.SX32 R5, R155, R2, 0x1, P0 ;  /* 0x000000029b057211 */ /* 0x002fe400000f0eff */
[----:B------:R-:W3:Y:S04]  /*22310*/  LDL.LU R155, [R1+0x26c] ;  /* 0x00026c00019b7983 */ /* 0x000ee80000300800 */
[----:B------:R0:W-:Y:S04]  /*22320*/  STL [R1+0x784], R4 ;  /* 0x0007840401007387 */ /* 0x0001e80000100800 */
[----:B------:R1:W-:Y:S01]  /*22330*/  STL [R1+0x750], R5 ;  /* 0x0007500501007387 */ /* 0x0003e20000100800 */
[----:B0-----:R-:W-:-:S02]  /*22340*/  IADD3 R4, P0, R162, R3, RZ ;  /* 0x00000003a2047210 */ /* 0x001fc40007f1e0ff */
[----:B-1----:R-:W-:Y:S02]  /*22350*/  LEA.HI.X.SX32 R5, R156, R2, 0x1, P6 ;  /* 0x000000029c057211 */ /* 0x002fe400030f0eff */
        /* <DEDUP_REMOVED lines=10> */
[----:B----4-:R-:W-:-:S05]  /*22400*/  IADD3 R4, P5, R164, R3, RZ ;  /* 0x00000003a4047210 */ /* 0x010fca0007fbe0ff */
[----:B------:R2:W-:Y:S04]  /*22410*/  STL [R1+0x79c], R4 ;  /* 0x00079c0401007387 */ /* 0x0005e80000100800 */
[----:B------:R0:W-:Y:S01]  /*22420*/  STL [R1+0x768], R5 ;  /* 0x0007680501007387 */ /* 0x0001e20000100800 */
[-C--:B--2---:R-:W-:Y:S02]  /*22430*/  IADD3 R4, P4, R165, R3.reuse, RZ ;  /* 0x00000003a5047210 */ /* 0x084fe40007f9e0ff */
[----:B0-----:R-:W-:Y:S02]  /*22440*/  LEA.HI.X.SX32 R5, R159, R2, 0x1, P3 ;  /* 0x000000029f057211 */ /* 0x001fe400018f0eff */
[----:B------:R-:W2:Y:S04]  /*22450*/  LDL.LU R159, [R1+0x28c] ;  /* 0x00028c00019f7983 */ /* 0x000ea80000300800 */
[----:B------:R3:W-:Y:S04]  /*22460*/  STL [R1+0x7a4], R4 ;  /* 0x0007a40401007387 */ /* 0x0007e80000100800 */
[----:B------:R0:W-:Y:S01]  /*22470*/  STL [R1+0x770], R5 ;  /* 0x0007700501007387 */ /* 0x0001e20000100800 */
[----:B---3--:R-:W-:-:S02]  /*22480*/  IADD3 R4, P3, R151, R3, RZ ;  /* 0x0000000397047210 */ /* 0x008fc40007f7e0ff */
[----:B0-----:R-:W-:Y:S02]  /*22490*/  LEA.HI.X.SX32 R5, R160, R2, 0x1, P2 ;  /* 0x00000002a0057211 */ /* 0x001fe400010f0eff */
[----:B------:R-:W3:Y:S04]  /*224a0*/  LDL.LU R160, [R1+0x290] ;  /* 0x0002900001a07983 */ /* 0x000ee80000300800 */
[----:B------:R0:W-:Y:S04]  /*224b0*/  STL [R1+0x7ac], R4 ;  /* 0x0007ac0401007387 */ /* 0x0001e80000100800 */
[----:B------:R1:W-:Y:S01]  /*224c0*/  STL [R1+0x778], R5 ;  /* 0x0007780501007387 */ /* 0x0003e20000100800 */
[----:B0-----:R-:W-:-:S02]  /*224d0*/  IADD3 R4, P2, R166, R3, RZ ;  /* 0x00000003a6047210 */ /* 0x001fc40007f5e0ff */
[----:B-1----:R-:W-:Y:S02]  /*224e0*/  LEA.HI.X.SX32 R5, R161, R2, 0x1, P1 ;  /* 0x00000002a1057211 */ /* 0x002fe400008f0eff */
[----:B------:R-:W4:Y:S04]  /*224f0*/  LDL.LU R161, [R1+0x29c] ;  /* 0x00029c0001a17983 */ /* 0x000f280000300800 */
        /* <DEDUP_REMOVED lines=18> */
[-C--:B-1----:R-:W-:Y:S02]  /*22620*/  LEA.HI.X.SX32 R5, R165, R2.reuse, 0x1, P4 ;  /* 0x00000002a5057211 */ /* 0x082fe400020f0eff */
[----:B------:R-:W4:Y:S04]  /*22630*/  LDL.LU R165, [R1+0x2b8] ;  /* 0x0002b80001a57983 */ /* 0x000f280000300800 */
[----:B------:R-:W-:Y:S04]  /*22640*/  STL [R1+0x7d4], R4 ;  /* 0x0007d40401007387 */ /* 0x000fe80000100800 */
[----:B------:R0:W-:Y:S02]  /*22650*/  STL [R1+0x7a0], R5 ;  /* 0x0007a00501007387 */ /* 0x0001e40000100800 */
[----:B0-----:R-:W-:-:S02]  /*22660*/  LEA.HI.X.SX32 R5, R151, R2, 0x1, P3 ;  /* 0x0000000297057211 */ /* 0x001fc400018f0eff */
[----:B------:R-:W4:Y:S01]  /*22670*/  LDL.LU R151, [R1+0x2bc] ;  /* 0x0002bc0001977983 */ /* 0x000f220000300800 */
[----:B------:R-:W-:-:S05]  /*22680*/  IADD3 R4, P4, R155, R3, RZ ;  /* 0x000000039b047210 */ /* 0x000fca0007f9e0ff */
[----:B------:R0:W-:Y:S04]  /*22690*/  STL [R1+0x7dc], R4 ;  /* 0x0007dc0401007387 */ /* 0x0001e80000100800 */
[----:B------:R1:W-:Y:S01]  /*226a0*/  STL [R1+0x7a8], R5 ;  /* 0x0007a80501007387 */ /* 0x0003e20000100800 */
[-C--:B0-----:R-:W-:Y:S02]  /*226b0*/  IADD3 R4, P3, R156, R3.reuse, RZ ;  /* 0x000000039c047210 */ /* 0x081fe40007f7e0ff */
        /* <DEDUP_REMOVED lines=16> */
[----:B--2---:R-:W-:-:S05]  /*227c0*/  IADD3 R4, P0, R159, R3, RZ ;  /* 0x000000039f047210 */ /* 0x004fca0007f1e0ff */
[----:B------:R-:W-:Y:S04]  /*227d0*/  STL [R1+0x7fc], R4 ;  /* 0x0007fc0401007387 */ /* 0x000fe80000100800 */
[----:B------:R0:W-:Y:S02]  /*227e0*/  STL [R1+0x7c8], R5 ;  /* 0x0007c80501007387 */ /* 0x0001e40000100800 */
[----:B0-----:R-:W-:Y:S02]  /*227f0*/  LEA.HI.X.SX32 R5, R154, R2, 0x1, P5 ;  /* 0x000000029a057211 */ /* 0x001fe400028f0eff */
[-C--:B---3--:R-:W-:Y:S01]  /*22800*/  IADD3 R4, P6, R160, R3.reuse, RZ ;  /* 0x00000003a0047210 */ /* 0x088fe20007fde0ff */
[----:B------:R-:W2:Y:S04]  /*22810*/  LDL.LU R154, [R1+0x2e0] ;  /* 0x0002e000019a7983 */ /* 0x000ea80000300800 */
[----:B------:R4:W-:Y:S04]  /*22820*/  STL [R1+0x804], R4 ;  /* 0x0008040401007387 */ /* 0x0009e80000100800 */
[----:B------:R0:W-:Y:S01]  /*22830*/  STL [R1+0x7d0], R5 ;  /* 0x0007d00501007387 */ /* 0x0001e20000100800 */
[----:B----4-:R-:W-:-:S02]  /*22840*/  IADD3 R4, P5, R161, R3, RZ ;  /* 0x00000003a1047210 */ /* 0x010fc40007fbe0ff */
        /* <DEDUP_REMOVED lines=55> */
[----:B------:R-:W2:Y:S01]  /*22bc0*/  LDL.LU R151, [R1+0x330] ;  /* 0x0003300001977983 */ /* 0x000ea20000300800 */
[----:B---3--:R-:W-:-:S05]  /*22bd0*/  IADD3 R4, P1, R155, R3, RZ ;  /* 0x000000039b047210 */ /* 0x008fca0007f3e0ff */
[----:B------:R-:W-:Y:S04]  /*22be0*/  STL [R1+0x864], R4 ;  /* 0x0008640401007387 */ /* 0x000fe80000100800 */
[----:B------:R0:W-:Y:S02]  /*22bf0*/  STL [R1+0x830], R5 ;  /* 0x0008300501007387 */ /* 0x0001e40000100800 */
[----:B0-----:R-:W-:Y:S02]  /*22c00*/  LEA.HI.X.SX32 R5, R166, R2, 0x1, P6 ;  /* 0x00000002a6057211 */ /* 0x001fe400030f0eff */
[-C--:B----4-:R-:W-:Y:S01]  /*22c10*/  IADD3 R4, P0, R156, R3.reuse, RZ ;  /* 0x000000039c047210 */ /* 0x090fe20007f1e0ff */
        /* <DEDUP_REMOVED lines=59> */
[----:B------:R-:W3:Y:S01]  /*22fd0*/  LDL.LU R162, [R1+0x398] ;  /* 0x0003980001a27983 */ /* 0x000ee20000300800 */
[----:B----4-:R-:W-:-:S05]  /*22fe0*/  IADD3 R4, P2, R152, R3, RZ ;  /* 0x0000000398047210 */ /* 0x010fca0007f5e0ff */
[----:B------:R-:W-:Y:S04]  /*22ff0*/  STL [R1+0x8cc], R4 ;  /* 0x0008cc0401007387 */ /* 0x000fe80000100800 */
[----:B------:R0:W-:Y:S02]  /*23000*/  STL [R1+0x898], R5 ;  /* 0x0008980501007387 */ /* 0x0001e40000100800 */
[----:B0-----:R-:W-:Y:S02]  /*23010*/  LEA.HI.X.SX32 R5, R163, R2, 0x1, P0 ;  /* 0x00000002a3057211 */ /* 0x001fe400000f0eff */
[-C--:B------:R-:W-:Y:S01]  /*23020*/  IADD3 R4, P1, R169, R3.reuse, RZ ;  /* 0x00000003a9047210 */ /* 0x080fe20007f3e0ff */
        /* <DEDUP_REMOVED lines=59> */
[----:B------:R-:W4:Y:S01]  /*233e0*/  LDL.LU R158, [R1+0x3f4] ;  /* 0x0003f400019e7983 */ /* 0x000f220000300800 */
[----:B------:R-:W-:-:S05]  /*233f0*/  IADD3 R4, P3, R164, R3, RZ ;  /* 0x00000003a4047210 */ /* 0x000fca0007f7e0ff */
        /* <DEDUP_REMOVED lines=197> */
[-C--:B0-----:R-:W-:Y:S02]  /*24050*/  LEA.HI.X.SX32 R5, R164, R2.reuse, 0x1, P4 ;  /* 0x00000002a4057211 */ /* 0x081fe400020f0eff */
[----:B------:R-:W-:Y:S01]  /*24060*/  IADD3 R4, P5, R153, R3, RZ ;  /* 0x0000000399047210 */ /* 0x000fe20007fbe0ff */
        /* <DEDUP_REMOVED lines=432> */
[----:B------:R0:W-:Y:S04]  /*25b70*/  STL [R1+0xf10], R5 ;  /* 0x000f100501007387 */ /* 0x0001e80000100800 */
[----:B------:R-:W4:Y:S01]  /*25b80*/  LDL.LU R150, [R1+0xf4] ;  /* 0x0000f40001967983 */ /* 0x000f220000300800 */
[----:B0-----:R-:W-:-:S02]  /*25b90*/  LEA.HI.X.SX32 R5, R151, R2, 0x1, P1 ;  /* 0x0000000297057211 */ /* 0x001fc400008f0eff */
        /* <DEDUP_REMOVED lines=10> */
[----:B--2---:R-:W-:-:S05]  /*25c40*/  IADD3 R4, P0, R157, R3, RZ ;  /* 0x000000039d047210 */ /* 0x004fca0007f1e0ff */
[----:B------:R-:W-:Y:S04]  /*25c50*/  STL [R1+0xf5c], R4 ;  /* 0x000f5c0401007387 */ /* 0x000fe80000100800 */
[----:B------:R0:W-:Y:S02]  /*25c60*/  STL [R1+0xf28], R5 ;  /* 0x000f280501007387 */ /* 0x0001e40000100800 */
[----:B0-----:R-:W-:Y:S02]  /*25c70*/  LEA.HI.X.SX32 R5, R169, R2, 0x1, P5 ;  /* 0x00000002a9057211 */ /* 0x001fe400028f0eff */
[----:B------:R-:W2:Y:S01]  /*25c80*/  LDL.LU R169, [R1+0xe8] ;  /* 0x0000e80001a97983 */ /* 0x000ea20000300800 */
[----:B---3--:R-:W-:-:S05]  /*25c90*/  IADD3 R4, P6, R158, R3, RZ ;  /* 0x000000039e047210 */ /* 0x008fca0007fde0ff */
[----:B------:R-:W-:Y:S04]  /*25ca0*/  STL [R1+0xf64], R4 ;  /* 0x000f640401007387 */ /* 0x000fe80000100800 */
[----:B------:R0:W-:Y:S04]  /*25cb0*/  STL [R1+0xf30], R5 ;  /* 0x000f300501007387 */ /* 0x0001e80000100800 */
[----:B------:R-:W3:Y:S01]  /*25cc0*/  LDL.LU R152, [R1+0xe4] ;  /* 0x0000e40001987983 */ /* 0x000ee20000300800 */
[----:B0-----:R-:W-:Y:S02]  /*25cd0*/  LEA.HI.X.SX32 R5, R153, R2, 0x1, P4 ;  /* 0x0000000299057211 */ /* 0x001fe400020f0eff */
[----:B----4-:R-:W-:-:S05]  /*25ce0*/  IADD3 R4, P5, R159, R3, RZ ;  /* 0x000000039f047210 */ /* 0x010fca0007fbe0ff */
[----:B------:R-:W-:Y:S04]  /*25cf0*/  STL [R1+0xf6c], R4 ;  /* 0x000f6c0401007387 */ /* 0x000fe80000100800 */
[----:B------:R0:W-:Y:S04]  /*25d00*/  STL [R1+0xf38], R5 ;  /* 0x000f380501007387 */ /* 0x0001e80000100800 */
[----:B------:R-:W4:Y:S01]  /*25d10*/  LDL.LU R153, [R1+0xe0] ;  /* 0x0000e00001997983 */ /* 0x000f220000300800 */
[----:B0-----:R-:W-:Y:S02]  /*25d20*/  LEA.HI.X.SX32 R5, R154, R2, 0x1, P3 ;  /* 0x000000029a057211 */ /* 0x001fe400018f0eff */
[----:B------:R-:W-:-:S05]  /*25d30*/  IADD3 R4, P4, R160, R3, RZ ;  /* 0x00000003a0047210 */ /* 0x000fca0007f9e0ff */
        /* <DEDUP_REMOVED lines=25> */
[----:B------:R0:W-:Y:S04]  /*25ed0*/  STL [R1+0xf9c], R4 ;  /* 0x000f9c0401007387 */ /* 0x0001e80000100800 */
[----:B------:R1:W-:Y:S04]  /*25ee0*/  STL [R1+0xf68], R5 ;  /* 0x000f680501007387 */ /* 0x0003e80000100800 */
[----:B------:R-:W4:Y:S01]  /*25ef0*/  LDL.LU R159, [R1+0xc8] ;  /* 0x0000c800019f7983 */ /* 0x000f220000300800 */
[----:B0-----:R-:W-:Y:S02]  /*25f00*/  IADD3 R4, P5, R150, R3, RZ ;  /* 0x0000000396047210 */ /* 0x001fe40007fbe0ff */
[----:B-1----:R-:W-:-:S03]  /*25f10*/  LEA.HI.X.SX32 R5, R160, R2, 0x1, P4 ;  /* 0x00000002a0057211 */ /* 0x002fc600020f0eff */
        /* <DEDUP_REMOVED lines=11> */
[----:B------:R-:W4:Y:S04]  /*25fd0*/  LDL.LU R162, [R1+0xbc] ;  /* 0x0000bc0001a27983 */ /* 0x000f280000300800 */
[----:B------:R0:W-:Y:S02]  /*25fe0*/  STL [R1+0xf80], R5 ;  /* 0x000f800501007387 */ /* 0x0001e40000100800 */
[----:B0-----:R-:W-:-:S02]  /*25ff0*/  LEA.HI.X.SX32 R5, R163, R2, 0x1, P1 ;  /* 0x00000002a3057211 */ /* 0x001fc400008f0eff */
[----:B------:R-:W-:Y:S02]  /*26000*/  LEA.HI.X.SX32 R6, R150, R2, 0x1, P5 ;  /* 0x0000000296067211 */ /* 0x000fe400028f0eff */
[----:B--2---:R-:W-:-:S05]  /*26010*/  IADD3 R4, P2, R169, R3, RZ ;  /* 0x00000003a9047210 */ /* 0x004fca0007f5e0ff */
[----:B------:R3:W-:Y:S04]  /*26020*/  STL [R1+0xfbc], R4 ;  /* 0x000fbc0401007387 */ /* 0x0007e80000100800 */
[----:B------:R-:W2:Y:S01]  /*26030*/  LDL.LU R163, [R1+0xb8] ;  /* 0x0000b80001a37983 */ /* 0x000ea20000300800 */
[----:B---3--:R-:W-:-:S03]  /*26040*/  IADD3 R4, P1, R152, R3, RZ ;  /* 0x0000000398047210 */ /* 0x008fc60007f3e0ff */
[----:B------:R0:W-:Y:S04]  /*26050*/  STL [R1+0xf88], R5 ;  /* 0x000f880501007387 */ /* 0x0001e80000100800 */
[----:B------:R4:W-:Y:S01]  /*26060*/  STL [R1+0xfc4], R4 ;  /* 0x000fc40401007387 */ /* 0x0009e20000100800 */
[----:B0-----:R-:W-:-:S03]  /*26070*/  LEA.HI.X.SX32 R5, R164, R2, 0x1, P0 ;  /* 0x00000002a4057211 */ /* 0x001fc600000f0eff */
[----:B------:R-:W3:Y:S04]  /*26080*/  LDL.LU R164, [R1+0xb4] ;  /* 0x0000b40001a47983 */ /* 0x000ee80000300800 */
[----:B------:R0:W-:Y:S01]  /*26090*/  STL [R1+0xf90], R5 ;  /* 0x000f900501007387 */ /* 0x0001e20000100800 */
[----:B----4-:R-:W-:Y:S02]  /*260a0*/  IADD3 R4, P0, R153, R3, RZ ;  /* 0x0000000399047210 */ /* 0x010fe40007f1e0ff */
[----:B0-----:R-:W-:-:S03]  /*260b0*/  LEA.HI.X.SX32 R5, R165, R2, 0x1, P6 ;  /* 0x00000002a5057211 */ /* 0x001fc600030f0eff */
[----:B------:R0:W-:Y:S04]  /*260c0*/  STL [R1+0xfcc], R4 ;  /* 0x000fcc0401007387 */ /* 0x0001e80000100800 */
[----:B------:R-:W4:Y:S04]  /*260d0*/  LDL.LU R165, [R1+0xb0] ;  /* 0x0000b00001a57983 */ /* 0x000f280000300800 */
[----:B------:R-:W-:Y:S01]  /*260e0*/  STL [R1+0xf98], R5 ;  /* 0x000f980501007387 */ /* 0x000fe20000100800 */
[----:B0-----:R-:W-:-:S05]  /*260f0*/  IADD3 R4, P6, R154, R3, RZ ;  /* 0x000000039a047210 */ /* 0x001fca0007fde0ff */
[----:B------:R0:W-:Y:S04]  /*26100*/  STL [R1+0xfd4], R4 ;  /* 0x000fd40401007387 */ /* 0x0001e80000100800 */
[----:B------:R-:W-:Y:S01]  /*26110*/  STL [R1+0xfa0], R6 ;  /* 0x000fa00601007387 */ /* 0x000fe20000100800 */
[----:B0-----:R-:W-:-:S03]  /*26120*/  LEA.HI.X.SX32 R4, R166, R2, 0x1, P4 ;  /* 0x00000002a6047211 */ /* 0x001fc600020f0eff */
[----:B------:R-:W4:Y:S01]  /*26130*/  LDL.LU R166, [R1+0xac] ;  /* 0x0000ac0001a67983 */ /* 0x000f220000300800 */
[----:B------:R-:W-:-:S05]  /*26140*/  IADD3 R5, P5, R155, R3, RZ ;  /* 0x000000039b057210 */ /* 0x000fca0007fbe0ff */
[----:B------:R-:W-:Y:S04]  /*26150*/  STL [R1+0xfdc], R5 ;  /* 0x000fdc0501007387 */ /* 0x000fe80000100800 */
[----:B------:R0:W-:Y:S04]  /*26160*/  STL [R1+0xfa8], R4 ;  /* 0x000fa80401007387 */ /* 0x0001e80000100800 */
[----:B------:R-:W4:Y:S01]  /*26170*/  LDL.LU R149, [R1+0xa8] ;  /* 0x0000a80001957983 */ /* 0x000f220000300800 */
[----:B0-----:R-:W-:Y:S02]  /*26180*/  LEA.HI.X.SX32 R4, R151, R2, 0x1, P3 ;  /* 0x0000000297047211 */ /* 0x001fe400018f0eff */
[----:B------:R-:W-:-:S05]  /*26190*/  IADD3 R5, P4, R156, R3, RZ ;  /* 0x000000039c057210 */ /* 0x000fca0007f9e0ff */
[----:B------:R-:W-:Y:S04]  /*261a0*/  STL [R1+0xfe4], R5 ;  /* 0x000fe40501007387 */ /* 0x000fe80000100800 */
[----:B------:R0:W-:Y:S02]  /*261b0*/  STL [R1+0xfb0], R4 ;  /* 0x000fb00401007387 */ /* 0x0001e40000100800 */
[----:B0-----:R-:W-:Y:S02]  /*261c0*/  LEA.HI.X.SX32 R4, R169, R2, 0x1, P2 ;  /* 0x00000002a9047211 */ /* 0x001fe400010f0eff */
        /* <DEDUP_REMOVED lines=13> */
[----:B------:R-:W-:Y:S01]  /*262a0*/  STL [R1+0xfc8], R4 ;  /* 0x000fc80401007387 */ /* 0x000fe20000100800 */
[----:B------:R-:W-:Y:S02]  /*262b0*/  IADD3 R6, P0, R160, R3, RZ ;  /* 0x00000003a0067210 */ /* 0x000fe40007f1e0ff */
[----:B0-----:R-:W-:-:S03]  /*262c0*/  LEA.HI.X.SX32 R5, R154, R2, 0x1, P6 ;  /* 0x000000029a057211 */ /* 0x001fc600030f0eff */
[----:B------:R-:W-:Y:S04]  /*262d0*/  STL [R1+0x1004], R6 ;  /* 0x0010040601007387 */ /* 0x000fe80000100800 */
[----:B------:R-:W4:Y:S04]  /*262e0*/  LDL.LU R152, [R1+0x98] ;  /* 0x0000980001987983 */ /* 0x000f280000300800 */
[----:B------:R0:W-:Y:S02]  /*262f0*/  STL [R1+0xfd0], R5 ;  /* 0x000fd00501007387 */ /* 0x0001e40000100800 */
[----:B0-----:R-:W-:-:S02]  /*26300*/  LEA.HI.X.SX32 R5, R155, R2, 0x1, P5 ;  /* 0x000000029b057211 */ /* 0x001fc400028f0eff */
[----:B------:R-:W-:-:S05]  /*26310*/  IADD3 R4, P6, R161, R3, RZ ;  /* 0x00000003a1047210 */ /* 0x000fca0007fde0ff */
[----:B------:R0:W-:Y:S04]  /*26320*/  STL [R1+0x100c], R4 ;  /* 0x00100c0401007387 */ /* 0x0001e80000100800 */
[----:B------:R-:W4:Y:S04]  /*26330*/  LDL.LU R153, [R1+0x94] ;  /* 0x0000940001997983 */ /* 0x000f280000300800 */
[----:B------:R1:W-:Y:S01]  /*26340*/  STL [R1+0xfd8], R5 ;  /* 0x000fd80501007387 */ /* 0x0003e20000100800 */
[----:B0-----:R-:W-:-:S05]  /*26350*/  IADD3 R4, P5, R162, R3, RZ ;  /* 0x00000003a2047210 */ /* 0x001fca0007fbe0ff */
[----:B------:R-:W-:Y:S01]  /*26360*/  STL [R1+0x1014], R4 ;  /* 0x0010140401007387 */ /* 0x000fe20000100800 */
[----:B-1----:R-:W-:-:S03]  /*26370*/  LEA.HI.X.SX32 R5, R156, R2, 0x1, P4 ;  /* 0x000000029c057211 */ /* 0x002fc600020f0eff */
[----:B------:R-:W4:Y:S04]  /*26380*/  LDL.LU R154, [R1+0x90] ;  /* 0x00009000019a7983 */ /* 0x000f280000300800 */
[----:B------:R0:W-:Y:S02]  /*26390*/  STL [R1+0xfe0], R5 ;  /* 0x000fe00501007387 */ /* 0x0001e40000100800 */
[----:B0-----:R-:W-:Y:S02]  /*263a0*/  LEA.HI.X.SX32 R5, R157, R2, 0x1, P3 ;  /* 0x000000029d057211 */ /* 0x001fe400018f0eff */
[----:B--2---:R-:W-:-:S05]  /*263b0*/  IADD3 R4, P4, R163, R3, RZ ;  /* 0x00000003a3047210 */ /* 0x004fca0007f9e0ff */
[----:B------:R3:W-:Y:S04]  /*263c0*/  STL [R1+0x101c], R4 ;  /* 0x00101c0401007387 */ /* 0x0007e80000100800 */
[----:B------:R-:W2:Y:S04]  /*263d0*/  LDL.LU R155, [R1+0x8c] ;  /* 0x00008c00019b7983 */ /* 0x000ea80000300800 */
[----:B------:R0:W-:Y:S01]  /*263e0*/  STL [R1+0xfe8], R5 ;  /* 0x000fe80501007387 */ /* 0x0001e20000100800 */
[----:B---3--:R-:W-:Y:S02]  /*263f0*/  IADD3 R4, P3, R164, R3, RZ ;  /* 0x00000003a4047210 */ /* 0x008fe40007f7e0ff */
[----:B0-----:R-:W-:-:S03]  /*26400*/  LEA.HI.X.SX32 R5, R158, R2, 0x1, P2 ;  /* 0x000000029e057211 */ /* 0x001fc600010f0eff */
[----:B------:R4:W-:Y:S04]  /*26410*/  STL [R1+0x1024], R4 ;  /* 0x0010240401007387 */ /* 0x0009e80000100800 */
[----:B------:R-:W3:Y:S04]  /*26420*/  LDL.LU R156, [R1+0x88] ;  /* 0x00008800019c7983 */ /* 0x000ee80000300800 */
[----:B------:R0:W-:Y:S01]  /*26430*/  STL [R1+0xff0], R5 ;  /* 0x000ff00501007387 */ /* 0x0001e20000100800 */
[----:B----4-:R-:W-:Y:S02]  /*26440*/  IADD3 R4, P2, R165, R3, RZ ;  /* 0x00000003a5047210 */ /* 0x010fe40007f5e0ff */
[----:B0-----:R-:W-:-:S03]  /*26450*/  LEA.HI.X.SX32 R5, R159, R2, 0x1, P1 ;  /* 0x000000029f057211 */ /* 0x001fc600008f0eff */
[----:B------:R-:W-:Y:S04]  /*26460*/  STL [R1+0x102c], R4 ;  /* 0x00102c0401007387 */ /* 0x000fe80000100800 */
[----:B------:R-:W4:Y:S04]  /*26470*/  LDL.LU R157, [R1+0x84] ;  /* 0x00008400019d7983 */ /* 0x000f280000300800 */
[----:B------:R0:W-:Y:S04]  /*26480*/  STL [R1+0xff8], R5 ;  /* 0x000ff80501007387 */ /* 0x0001e80000100800 */
[----:B------:R-:W4:Y:S01]  /*26490*/  LDL.LU R158, [R1+0x80] ;  /* 0x00008000019e7983 */ /* 0x000f220000300800 */
[----:B0-----:R-:W-:-:S02]  /*264a0*/  LEA.HI.X.SX32 R5, R160, R2, 0x1, P0 ;  /* 0x00000002a0057211 */ /* 0x001fc400000f0eff */
        /* <DEDUP_REMOVED lines=12> */
[----:B------:R-:W4:Y:S04]  /*26570*/  LDL.LU R161, [R1+0x74] ;  /* 0x0000740001a17983 */ /* 0x000f280000300800 */
[----:B------:R1:W-:Y:S01]  /*26580*/  STL [R1+0x1010], R5 ;  /* 0x0010100501007387 */ /* 0x0003e20000100800 */
[----:B0-----:R-:W-:Y:S02]  /*26590*/  IADD3 R4, P5, R150, R3, RZ ;  /* 0x0000000396047210 */ /* 0x001fe40007fbe0ff */
[----:B-1----:R-:W-:-:S03]  /*265a0*/  LEA.HI.X.SX32 R5, R163, R2, 0x1, P4 ;  /* 0x00000002a3057211 */ /* 0x002fc600020f0eff */
[----:B------:R0:W-:Y:S04]  /*265b0*/  STL [R1+0x104c], R4 ;  /* 0x00104c0401007387 */ /* 0x0001e80000100800 */
[----:B------:R-:W4:Y:S04]  /*265c0*/  LDL.LU R162, [R1+0x70] ;  /* 0x0000700001a27983 */ /* 0x000f280000300800 */
[----:B------:R1:W-:Y:S01]  /*265d0*/  STL [R1+0x1018], R5 ;  /* 0x0010180501007387 */ /* 0x0003e20000100800 */
[----:B0-----:R-:W-:-:S05]  /*265e0*/  IADD3 R4, P4, R151, R3, RZ ;  /* 0x0000000397047210 */ /* 0x001fca0007f9e0ff */
[----:B------:R-:W-:Y:S04]  /*265f0*/  STL [R1+0x1054], R4 ;  /* 0x0010540401007387 */ /* 0x000fe80000100800 */
[----:B------:R-:W4:Y:S01]  /*26600*/  LDL.LU R163, [R1+0x6c] ;  /* 0x00006c0001a37983 */ /* 0x000f220000300800 */
[----:B-1----:R-:W-:-:S05]  /*26610*/  LEA.HI.X.SX32 R5, R164, R2, 0x1, P3 ;  /* 0x00000002a4057211 */ /* 0x002fca00018f0eff */
[----:B------:R0:W-:Y:S04]  /*26620*/  STL [R1+0x1020], R5 ;  /* 0x0010200501007387 */ /* 0x0001e80000100800 */
[----:B------:R-:W4:Y:S01]  /*26630*/  LDL.LU R164, [R1+0x68] ;  /* 0x0000680001a47983 */ /* 0x000f220000300800 */
[----:B0-----:R-:W-:Y:S02]  /*26640*/  LEA.HI.X.SX32 R5, R165, R2, 0x1, P2 ;  /* 0x00000002a5057211 */ /* 0x001fe400010f0eff */
[----:B------:R-:W-:-:S05]  /*26650*/  IADD3 R4, P3, R152, R3, RZ ;  /* 0x0000000398047210 */ /* 0x000fca0007f7e0ff */
[----:B------:R-:W-:Y:S04]  /*26660*/  STL [R1+0x105c], R4 ;  /* 0x00105c0401007387 */ /* 0x000fe80000100800 */
[----:B------:R0:W-:Y:S04]  /*26670*/  STL [R1+0x1028], R5 ;  /* 0x0010280501007387 */ /* 0x0001e80000100800 */
[----:B------:R-:W4:Y:S01]  /*26680*/  LDL.LU R165, [R1+0x64] ;  /* 0x0000640001a57983 */ /* 0x000f220000300800 */
[-C--:B0-----:R-:W-:Y:S02]  /*26690*/  LEA.HI.X.SX32 R5, R166, R2.reuse, 0x1, P1 ;  /* 0x00000002a6057211 */ /* 0x081fe400008f0eff */
[----:B------:R-:W-:-:S02]  /*266a0*/  LEA.HI.X.SX32 R6, R149, R2, 0x1, P0 ;  /* 0x0000000295067211 */ /* 0x000fc400000f0eff */
[----:B------:R-:W-:-:S05]  /*266b0*/  IADD3 R4, P2, R153, R3, RZ ;  /* 0x0000000399047210 */ /* 0x000fca0007f5e0ff */
[----:B------:R0:W-:Y:S04]  /*266c0*/  STL [R1+0x1064], R4 ;  /* 0x0010640401007387 */ /* 0x0001e80000100800 */
[----:B------:R-:W-:Y:S04]  /*266d0*/  STL [R1+0x1030], R5 ;  /* 0x0010300501007387 */ /* 0x000fe80000100800 */
[----:B------:R-:W4:Y:S01]  /*266e0*/  LDL.LU R166, [R1+0x60] ;  /* 0x0000600001a67983 */ /* 0x000f220000300800 */
[----:B0-----:R-:W-:-:S05]  /*266f0*/  IADD3 R4, P1, R154, R3, RZ ;  /* 0x000000039a047210 */ /* 0x001fca0007f3e0ff */
[----:B------:R0:W-:Y:S04]  /*26700*/  STL [R1+0x106c], R4 ;  /* 0x00106c0401007387 */ /* 0x0001e80000100800 */
[----:B------:R3:W-:Y:S01]  /*26710*/  STL [R1+0x1038], R6 ;  /* 0x0010380601007387 */ /* 0x0007e20000100800 */
[----:B0-----:R-:W-:-:S03]  /*26720*/  LEA.HI.X.SX32 R4, R169, R2, 0x1, P6 ;  /* 0x00000002a9047211 */ /* 0x001fc600030f0eff */
[----:B------:R-:W4:Y:S01]  /*26730*/  LDL.LU R169, [R1+0x5c] ;  /* 0x00005c0001a97983 */ /* 0x000f220000300800 */
[----:B--2---:R-:W-:-:S05]  /*26740*/  IADD3 R5, P0, R155, R3, RZ ;  /* 0x000000039b057210 */ /* 0x004fca0007f1e0ff */
[----:B------:R0:W-:Y:S04]  /*26750*/  STL [R1+0x1074], R5 ;  /* 0x0010740501007387 */ /* 0x0001e80000100800 */
[----:B------:R-:W-:Y:S01]  /*26760*/  STL [R1+0x1040], R4 ;  /* 0x0010400401007387 */ /* 0x000fe20000100800 */
[----:B---3--:R-:W-:Y:S02]  /*26770*/  IADD3 R6, P6, R156, R3, RZ ;  /* 0x000000039c067210 */ /* 0x008fe40007fde0ff */
[----:B0-----:R-:W-:-:S03]  /*26780*/  LEA.HI.X.SX32 R5, R150, R2, 0x1, P5 ;  /* 0x0000000296057211 */ /* 0x001fc600028f0eff */
[----:B------:R0:W-:Y:S04]  /*26790*/  STL [R1+0x107c], R6 ;  /* 0x00107c0601007387 */ /* 0x0001e80000100800 */
[----:B------:R-:W2:Y:S01]  /*267a0*/  LDL.LU R146, [R1+0x58] ;  /* 0x0000580001927983 */ /* 0x000ea20000300800 */
[----:B0-----:R-:W-:Y:S02]  /*267b0*/  LEA.HI.X.SX32 R6, R151, R2, 0x1, P4 ;  /* 0x0000000297067211 */ /* 0x001fe400020f0eff */
[-C--:B----4-:R-:W-:Y:S01]  /*267c0*/  IADD3 R4, P5, R157, R3.reuse, RZ ;  /* 0x000000039d047210 */ /* 0x090fe20007fbe0ff */
[----:B------:R0:W-:Y:S04]  /*267d0*/  STL [R1+0x1048], R5 ;  /* 0x0010480501007387 */ /* 0x0001e80000100800 */
[----:B------:R1:W-:Y:S04]  /*267e0*/  STL [R1+0x1084], R4 ;  /* 0x0010840401007387 */ /* 0x0003e80000100800 */
[----:B------:R-:W-:Y:S01]  /*267f0*/  STL [R1+0x1050], R6 ;  /* 0x0010500601007387 */ /* 0x000fe20000100800 */
[----:B0-----:R-:W-:-:S03]  /*26800*/  IADD3 R5, P4, R158, R3, RZ ;  /* 0x000000039e057210 */ /* 0x001fc60007f9e0ff */
[----:B------:R-:W3:Y:S01]  /*26810*/  LDL.LU R147, [R1+0x54] ;  /* 0x0000540001937983 */ /* 0x000ee20000300800 */
[----:B-1----:R-:W-:-:S03]  /*26820*/  LEA.HI.X.SX32 R4, R152, R2, 0x1, P3 ;  /* 0x0000000298047211 */ /* 0x002fc600018f0eff */
[----:B------:R0:W-:Y:S04]  /*26830*/  STL [R1+0x108c], R5 ;  /* 0x00108c0501007387 */ /* 0x0001e80000100800 */
[----:B------:R-:W-:Y:S01]  /*26840*/  STL [R1+0x1058], R4 ;  /* 0x0010580401007387 */ /* 0x000fe20000100800 */
[----:B0-----:R-:W-:Y:S02]  /*26850*/  LEA.HI.X.SX32 R5, R153, R2, 0x1, P2 ;  /* 0x0000000299057211 */ /* 0x001fe400010f0eff */
[----:B------:R-:W-:-:S05]  /*26860*/  IADD3 R6, P3, R159, R3, RZ ;  /* 0x000000039f067210 */ /* 0x000fca0007f7e0ff */
[----:B------:R0:W-:Y:S04]  /*26870*/  STL [R1+0x1094], R6 ;  /* 0x0010940601007387 */ /* 0x0001e80000100800 */
[----:B------:R-:W4:Y:S01]  /*26880*/  LDL.LU R148, [R1+0x50] ;  /* 0x0000500001947983 */ /* 0x000f220000300800 */
[-C--:B0-----:R-:W-:Y:S02]  /*26890*/  LEA.HI.X.SX32 R6, R154, R2.reuse, 0x1, P1 ;  /* 0x000000029a067211 */ /* 0x081fe400008f0eff */
[----:B------:R-:W-:Y:S01]  /*268a0*/  IADD3 R4, P2, R160, R3, RZ ;  /* 0x00000003a0047210 */ /* 0x000fe20007f5e0ff */
[----:B------:R-:W-:Y:S04]  /*268b0*/  STL [R1+0x1060], R5 ;  /* 0x0010600501007387 */ /* 0x000fe80000100800 */
[----:B------:R0:W-:Y:S04]  /*268c0*/  STL [R1+0x109c], R4 ;  /* 0x00109c0401007387 */ /* 0x0001e80000100800 */
[----:B------:R-:W-:Y:S04]  /*268d0*/  STL [R1+0x1068], R6 ;  /* 0x0010680601007387 */ /* 0x000fe80000100800 */
[----:B------:R-:W4:Y:S01]  /*268e0*/  LDL.LU R149, [R1+0x4c] ;  /* 0x00004c0001957983 */ /* 0x000f220000300800 */
[----:B0-----:R-:W-:-:S02]  /*268f0*/  LEA.HI.X.SX32 R4, R155, R2, 0x1, P0 ;  /* 0x000000029b047211 */ /* 0x001fc400000f0eff */
[----:B------:R-:W-:-:S05]  /*26900*/  IADD3 R5, P1, R161, R3, RZ ;  /* 0x00000003a1057210 */ /* 0x000fca0007f3e0ff */
[----:B------:R0:W-:Y:S04]  /*26910*/  STL [R1+0x10a4], R5 ;  /* 0x0010a40501007387 */ /* 0x0001e80000100800 */
[----:B------:R-:W-:Y:S01]  /*26920*/  STL [R1+0x1070], R4 ;  /* 0x0010700401007387 */ /* 0x000fe20000100800 */
[----:B0-----:R-:W-:Y:S02]  /*26930*/  LEA.HI.X.SX32 R5, R156, R2, 0x1, P6 ;  /* 0x000000029c057211 */ /* 0x001fe400030f0eff */
[----:B------:R-:W-:-:S05]  /*26940*/  IADD3 R6, P0, R162, R3, RZ ;  /* 0x00000003a2067210 */ /* 0x000fca0007f1e0ff */
[----:B------:R0:W-:Y:S04]  /*26950*/  STL [R1+0x10ac], R6 ;  /* 0x0010ac0601007387 */ /* 0x0001e80000100800 */
[----:B------:R-:W4:Y:S01]  /*26960*/  LDL.LU R150, [R1+0x48] ;  /* 0x0000480001967983 */ /* 0x000f220000300800 */
[----:B0-----:R-:W-:-:S03]  /*26970*/  LEA.HI.X.SX32 R6, R157, R2, 0x1, P5 ;  /* 0x000000029d067211 */ /* 0x001fc600028f0eff */
[----:B------:R0:W-:Y:S01]  /*26980*/  STL [R1+0x1078], R5 ;  /* 0x0010780501007387 */ /* 0x0001e20000100800 */
[----:B------:R-:W-:-:S05]  /*26990*/  IADD3 R4, P6, R163, R3, RZ ;  /* 0x00000003a3047210 */ /* 0x000fca0007fde0ff */
[----:B------:R1:W-:Y:S04]  /*269a0*/  STL [R1+0x10b4], R4 ;  /* 0x0010b40401007387 */ /* 0x0003e80000100800 */
[----:B------:R-:W-:Y:S04]  /*269b0*/  STL [R1+0x1080], R6 ;  /* 0x0010800601007387 */ /* 0x000fe80000100800 */
[----:B------:R-:W4:Y:S01]  /*269c0*/  LDL.LU R151, [R1+0x44] ;  /* 0x0000440001977983 */ /* 0x000f220000300800 */
[----:B0-----:R-:W-:Y:S02]  /*269d0*/  IADD3 R5, P5, R164, R3, RZ ;  /* 0x00000003a4057210 */ /* 0x001fe40007fbe0ff */
[----:B-1----:R-:W-:-:S03]  /*269e0*/  LEA.HI.X.SX32 R4, R158, R2, 0x1, P4 ;  /* 0x000000029e047211 */ /* 0x002fc600020f0eff */
[----:B------:R-:W-:Y:S04]  /*269f0*/  STL [R1+0x10bc], R5 ;  /* 0x0010bc0501007387 */ /* 0x000fe80000100800 */
[----:B------:R0:W-:Y:S02]  /*26a00*/  STL [R1+0x1088], R4 ;  /* 0x0010880401007387 */ /* 0x0001e40000100800 */
[----:B0-----:R-:W-:Y:S02]  /*26a10*/  LEA.HI.X.SX32 R4, R159, R2, 0x1, P3 ;  /* 0x000000029f047211 */ /* 0x001fe400018f0eff */
[----:B------:R-:W-:-:S05]  /*26a20*/  IADD3 R6, P4, R165, R3, RZ ;  /* 0x00000003a5067210 */ /* 0x000fca0007f9e0ff */
[----:B------:R-:W-:Y:S04]  /*26a30*/  STL [R1+0x10c4], R6 ;  /* 0x0010c40601007387 */ /* 0x000fe80000100800 */
[----:B------:R-:W4:Y:S04]  /*26a40*/  LDL.LU R152, [R1+0x40] ;  /* 0x0000400001987983 */ /* 0x000f280000300800 */
[----:B------:R0:W-:Y:S02]  /*26a50*/  STL [R1+0x1090], R4 ;  /* 0x0010900401007387 */ /* 0x0001e40000100800 */
[----:B0-----:R-:W-:-:S02]  /*26a60*/  LEA.HI.X.SX32 R4, R160, R2, 0x1, P2 ;  /* 0x00000002a0047211 */ /* 0x001fc400010f0eff */
[----:B------:R-:W-:-:S05]  /*26a70*/  IADD3 R5, P3, R166, R3, RZ ;  /* 0x00000003a6057210 */ /* 0x000fca0007f7e0ff */
[----:B------:R0:W-:Y:S04]  /*26a80*/  STL [R1+0x10cc], R5 ;  /* 0x0010cc0501007387 */ /* 0x0001e80000100800 */
[----:B------:R-:W4:Y:S04]  /*26a90*/  LDL.LU R153, [R1+0x3c] ;  /* 0x00003c0001997983 */ /* 0x000f280000300800 */
[----:B------:R1:W-:Y:S04]  /*26aa0*/  STL [R1+0x1098], R4 ;  /* 0x0010980401007387 */ /* 0x0003e80000100800 */
[----:B------:R-:W4:Y:S01]  /*26ab0*/  LDL.LU R154, [R1+0x38] ;  /* 0x00003800019a7983 */ /* 0x000f220000300800 */
[----:B0-----:R-:W-:-:S02]  /*26ac0*/  IADD3 R5, P2, R169, R3, RZ ;  /* 0x00000003a9057210 */ /* 0x001fc40007f5e0ff */
[----:B-1----:R-:W-:-:S03]  /*26ad0*/  LEA.HI.X.SX32 R4, R161, R2, 0x1, P1 ;  /* 0x00000002a1047211 */ /* 0x002fc600008f0eff */
[----:B------:R-:W-:Y:S04]  /*26ae0*/  STL [R1+0x10d4], R5 ;  /* 0x0010d40501007387 */ /* 0x000fe80000100800 */
[----:B------:R-:W4:Y:S04]  /*26af0*/  LDL.LU R155, [R1+0x34] ;  /* 0x00003400019b7983 */ /* 0x000f280000300800 */
[----:B------:R0:W-:Y:S04]  /*26b00*/  STL [R1+0x10a0], R4 ;  /* 0x0010a00401007387 */ /* 0x0001e80000100800 */
[----:B------:R-:W4:Y:S01]  /*26b10*/  LDL.LU R156, [R1+0x30] ;  /* 0x00003000019c7983 */ /* 0x000f220000300800 */
[----:B0-----:R-:W-:-:S02]  /*26b20*/  LEA.HI.X.SX32 R4, R162, R2, 0x1, P0 ;  /* 0x00000002a2047211 */ /* 0x001fc400000f0eff */
[----:B--2---:R-:W-:-:S05]  /*26b30*/  IADD3 R5, P1, R146, R3, RZ ;  /* 0x0000000392057210 */ /* 0x004fca0007f3e0ff */
[----:B------:R3:W-:Y:S04]  /*26b40*/  STL [R1+0x10dc], R5 ;  /* 0x0010dc0501007387 */ /* 0x0007e80000100800 */
[----:B------:R-:W2:Y:S04]  /*26b50*/  LDL.LU R157, [R1+0x2c] ;  /* 0x00002c00019d7983 */ /* 0x000ea80000300800 */
[----:B------:R0:W-:Y:S04]  /*26b60*/  STL [R1+0x10a8], R4 ;  /* 0x0010a80401007387 */ /* 0x0001e80000100800 */
[----:B------:R-:W2:Y:S01]  /*26b70*/  LDL.LU R158, [R1+0x28] ;  /* 0x00002800019e7983 */ /* 0x000ea20000300800 */
[----:B---3--:R-:W-:-:S02]  /*26b80*/  IADD3 R5, P0, R147, R3, RZ ;  /* 0x0000000393057210 */ /* 0x008fc40007f1e0ff */
[----:B0-----:R-:W-:-:S03]  /*26b90*/  LEA.HI.X.SX32 R4, R163, R2, 0x1, P6 ;  /* 0x00000002a3047211 */ /* 0x001fc600030f0eff */
[----:B------:R-:W-:Y:S04]  /*26ba0*/  STL [R1+0x10e4], R5 ;  /* 0x0010e40501007387 */ /* 0x000fe80000100800 */
[----:B------:R-:W3:Y:S04]  /*26bb0*/  LDL.LU R159, [R1+0x24] ;  /* 0x00002400019f7983 */ /* 0x000ee80000300800 */
[----:B------:R0:W-:Y:S04]  /*26bc0*/  STL [R1+0x10b0], R4 ;  /* 0x0010b00401007387 */ /* 0x0001e80000100800 */
[----:B------:R-:W3:Y:S01]  /*26bd0*/  LDL.LU R160, [R1+0x20] ;  /* 0x0000200001a07983 */ /* 0x000ee20000300800 */
[----:B0-----:R-:W-:-:S02]  /*26be0*/  LEA.HI.X.SX32 R4, R164, R2, 0x1, P5 ;  /* 0x00000002a4047211 */ /* 0x001fc400028f0eff */
[----:B----4-:R-:W-:-:S05]  /*26bf0*/  IADD3 R5, P6, R148, R3, RZ ;  /* 0x0000000394057210 */ /* 0x010fca0007fde0ff */
        /* <DEDUP_REMOVED lines=18> */
[----:B------:R0:W-:Y:S04]  /*26d20*/  STL [R1+0x1104], R5 ;  /* 0x0011040501007387 */ /* 0x0001e80000100800 */
[----:B------:R-:W4:Y:S04]  /*26d30*/  LDL.LU R169, [R1+0x4] ;  /* 0x0000040001a97983 */ /* 0x000f280000300800 */
[----:B------:R-:W-:Y:S01]  /*26d40*/  STL [R1+0x10d0], R4 ;  /* 0x0010d00401007387 */ /* 0x000fe20000100800 */
[----:B0-----:R-:W-:Y:S02]  /*26d50*/  LEA.HI.X.SX32 R5, R146, R2, 0x1, P1 ;  /* 0x0000000292057211 */ /* 0x001fe400008f0eff */
[----:B------:R-:W-:-:S05]  /*26d60*/  IADD3 R6, P2, R152, R3, RZ ;  /* 0x0000000398067210 */ /* 0x000fca0007f5e0ff */
[----:B------:R0:W-:Y:S04]  /*26d70*/  STL [R1+0x110c], R6 ;  /* 0x00110c0601007387 */ /* 0x0001e80000100800 */
[----:B------:R1:W-:Y:S01]  /*26d80*/  STL [R1+0x10d8], R5 ;  /* 0x0010d80501007387 */ /* 0x0003e20000100800 */
[----:B0-----:R-:W-:Y:S02]  /*26d90*/  LEA.HI.X.SX32 R6, R147, R2, 0x1, P0 ;  /* 0x0000000293067211 */ /* 0x001fe400000f0eff */
[----:B------:R-:W-:-:S05]  /*26da0*/  IADD3 R4, P1, R153, R3, RZ ;  /* 0x0000000399047210 */ /* 0x000fca0007f3e0ff */
[----:B------:R0:W-:Y:S01]  /*26db0*/  STL [R1+0x1114], R4 ;  /* 0x0011140401007387 */ /* 0x0001e20000100800 */
[----:B-1----:R-:W-:-:S03]  /*26dc0*/  IADD3 R5, P0, R154, R3, RZ ;  /* 0x000000039a057210 */ /* 0x002fc60007f1e0ff */
[----:B------:R1:W-:Y:S01]  /*26dd0*/  STL [R1+0x10e0], R6 ;  /* 0x0010e00601007387 */ /* 0x0003e20000100800 */
[----:B0-----:R-:W-:-:S03]  /*26de0*/  LEA.HI.X.SX32 R4, R148, R2, 0x1, P6 ;  /* 0x0000000294047211 */ /* 0x001fc600030f0eff */
[----:B------:R0:W-:Y:S01]  /*26df0*/  STL [R1+0x111c], R5 ;  /* 0x00111c0501007387 */ /* 0x0001e20000100800 */
[----:B-1----:R-:W-:-:S03]  /*26e00*/  IADD3 R6, P6, R155, R3, RZ ;  /* 0x000000039b067210 */ /* 0x002fc60007fde0ff */
[----:B------:R1:W-:Y:S04]  /*26e10*/  STL [R1+0x10e8], R4 ;  /* 0x0010e80401007387 */ /* 0x0003e80000100800 */
[----:B------:R1:W-:Y:S01]  /*26e20*/  STL [R1+0x1124], R6 ;  /* 0x0011240601007387 */ /* 0x0003e20000100800 */
[----:B0-----:R-:W-:Y:S02]  /*26e30*/  LEA.HI.X.SX32 R5, R149, R2, 0x1, P5 ;  /* 0x0000000295057211 */ /* 0x001fe400028f0eff */
[----:B-1----:R-:W-:-:S03]  /*26e40*/  IADD3 R4, P5, R156, R3, RZ ;  /* 0x000000039c047210 */ /* 0x002fc60007fbe0ff */
[----:B------:R-:W-:Y:S01]  /*26e50*/  STL [R1+0x10f0], R5 ;  /* 0x0010f00501007387 */ /* 0x000fe20000100800 */
[----:B------:R-:W-:-:S03]  /*26e60*/  LEA.HI.X.SX32 R6, R150, R2, 0x1, P4 ;  /* 0x0000000296067211 */ /* 0x000fc600020f0eff */
[----:B------:R0:W-:Y:S04]  /*26e70*/  STL [R1+0x112c], R4 ;  /* 0x00112c0401007387 */ /* 0x0001e80000100800 */
[----:B------:R1:W-:Y:S01]  /*26e80*/  STL [R1+0x10f8], R6 ;  /* 0x0010f80601007387 */ /* 0x0003e20000100800 */
[----:B0-----:R-:W-:Y:S01]  /*26e90*/  LEA.HI.X.SX32 R4, R151, R2, 0x1, P3 ;  /* 0x0000000297047211 */ /* 0x001fe200018f0eff */
[----:B------:R-:W-:Y:S02]  /*26ea0*/  IMAD R252, R252, UR4, RZ ;  /* 0x00000004fcfc7c24 */ /* 0x000fe4000f8e02ff */
[----:B------:R-:W-:Y:S01]  /*26eb0*/  IMAD R175, R175, UR4, RZ ;  /* 0x00000004afaf7c24 */ /* 0x000fe2000f8e02ff */
[----:B--2---:R-:W-:-:S05]  /*26ec0*/  IADD3 R5, P4, R157, R3, RZ ;  /* 0x000000039d057210 */ /* 0x004fca0007f9e0ff */
[----:B------:R0:W-:Y:S01]  /*26ed0*/  STL [R1+0x1134], R5 ;  /* 0x0011340501007387 */ /* 0x0001e20000100800 */
[----:B-1----:R-:W-:-:S03]  /*26ee0*/  IADD3 R6, P3, R158, R3, RZ ;  /* 0x000000039e067210 */ /* 0x002fc60007f7e0ff */
[----:B------:R3:W-:Y:S04]  /*26ef0*/  STL [R1+0x1100], R4 ;  /* 0x0011000401007387 */ /* 0x0007e80000100800 */
[----:B------:R1:W-:Y:S01]  /*26f00*/  STL [R1+0x113c], R6 ;  /* 0x00113c0601007387 */ /* 0x0003e20000100800 */
[----:B0-----:R-:W-:-:S05]  /*26f10*/  LEA.HI.X.SX32 R5, R152, R2, 0x1, P2 ;  /* 0x0000000298057211 */ /* 0x001fca00010f0eff */
[----:B------:R0:W-:Y:S01]  /*26f20*/  STL [R1+0x1108], R5 ;  /* 0x0011080501007387 */ /* 0x0001e20000100800 */
[----:B---3--:R-:W-:Y:S02]  /*26f30*/  IADD3 R4, P2, R159, R3, RZ ;  /* 0x000000039f047210 */ /* 0x008fe40007f5e0ff */
[----:B-1----:R-:W-:-:S03]  /*26f40*/  LEA.HI.X.SX32 R6, R153, R2, 0x1, P1 ;  /* 0x0000000299067211 */ /* 0x002fc600008f0eff */
[----:B------:R1:W-:Y:S01]  /*26f50*/  STL [R1+0x1144], R4 ;  /* 0x0011440401007387 */ /* 0x0003e20000100800 */
[----:B0-----:R-:W-:-:S03]  /*26f60*/  IADD3 R5, P1, R160, R3, RZ ;  /* 0x00000003a0057210 */ /* 0x001fc60007f3e0ff */
[----:B------:R-:W-:Y:S01]  /*26f70*/  STL [R1+0x1110], R6 ;  /* 0x0011100601007387 */ /* 0x000fe20000100800 */
[----:B-1----:R-:W-:-:S03]  /*26f80*/  LEA.HI.X.SX32 R4, R154, R2, 0x1, P0 ;  /* 0x000000029a047211 */ /* 0x002fc600000f0eff */
[----:B------:R0:W-:Y:S04]  /*26f90*/  STL [R1+0x114c], R5 ;  /* 0x00114c0501007387 */ /* 0x0001e80000100800 */
[----:B------:R1:W-:Y:S01]  /*26fa0*/  STL [R1+0x1118], R4 ;  /* 0x0011180401007387 */ /* 0x0003e20000100800 */
[----:B0-----:R-:W-:Y:S02]  /*26fb0*/  LEA.HI.X.SX32 R5, R155, R2, 0x1, P6 ;  /* 0x000000029b057211 */ /* 0x001fe400030f0eff */
[----:B----4-:R-:W-:-:S05]  /*26fc0*/  IADD3 R6, P0, R161, R3, RZ ;  /* 0x00000003a1067210 */ /* 0x010fca0007f1e0ff */
[----:B------:R0:W-:Y:S01]  /*26fd0*/  STL [R1+0x1154], R6 ;  /* 0x0011540601007387 */ /* 0x0001e20000100800 */
[----:B-1----:R-:W-:-:S03]  /*26fe0*/  IADD3 R4, P6, R162, R3, RZ ;  /* 0x00000003a2047210 */ /* 0x002fc60007fde0ff */
[----:B------:R1:W-:Y:S01]  /*26ff0*/  STL [R1+0x1120], R5 ;  /* 0x0011200501007387 */ /* 0x0003e20000100800 */
[----:B0-----:R-:W-:-:S03]  /*27000*/  LEA.HI.X.SX32 R6, R156, R2, 0x1, P5 ;  /* 0x000000029c067211 */ /* 0x001fc600028f0eff */
[----:B------:R0:W-:Y:S04]  /*27010*/  STL [R1+0x115c], R4 ;  /* 0x00115c0401007387 */ /* 0x0001e80000100800 */
[----:B------:R2:W-:Y:S01]  /*27020*/  STL [R1+0x1128], R6 ;  /* 0x0011280601007387 */ /* 0x0005e20000100800 */
[----:B-1----:R-:W-:Y:S02]  /*27030*/  IADD3 R5, P5, R163, R3, RZ ;  /* 0x00000003a3057210 */ /* 0x002fe40007fbe0ff */
[----:B0-----:R-:W-:-:S03]  /*27040*/  LEA.HI.X.SX32 R4, R157, R2, 0x1, P4 ;  /* 0x000000029d047211 */ /* 0x001fc600020f0eff */
[----:B------:R0:W-:Y:S01]  /*27050*/  STL [R1+0x1164], R5 ;  /* 0x0011640501007387 */ /* 0x0001e20000100800 */
[----:B--2---:R-:W-:-:S03]  /*27060*/  IADD3 R6, P4, R164, R3, RZ ;  /* 0x00000003a4067210 */ /* 0x004fc60007f9e0ff */
[----:B------:R-:W-:Y:S04]  /*27070*/  STL [R1+0x1130], R4 ;  /* 0x0011300401007387 */ /* 0x000fe80000100800 */
[----:B------:R1:W-:Y:S01]  /*27080*/  STL [R1+0x116c], R6 ;  /* 0x00116c0601007387 */ /* 0x0003e20000100800 */
[----:B0-----:R-:W-:-:S05]  /*27090*/  LEA.HI.X.SX32 R5, R158, R2, 0x1, P3 ;  /* 0x000000029e057211 */ /* 0x001fca00018f0eff */
[----:B------:R0:W-:Y:S01]  /*270a0*/  STL [R1+0x1138], R5 ;  /* 0x0011380501007387 */ /* 0x0001e20000100800 */
[----:B-1----:R-:W-:Y:S01]  /*270b0*/  LEA.HI.X.SX32 R6, R159, R2, 0x1, P2 ;  /* 0x000000029f067211 */ /* 0x002fe200010f0eff */
[----:B------:R-:W-:Y:S01]  /*270c0*/  IMAD R100, R100, UR4, RZ ;  /* 0x0000000464647c24 */ /* 0x000fe2000f8e02ff */
[----:B------:R-:W-:-:S05]  /*270d0*/  IADD3 R4, P3, R165, R3, RZ ;  /* 0x00000003a5047210 */ /* 0x000fca0007f7e0ff */
[----:B------:R1:W-:Y:S01]  /*270e0*/  STL [R1+0x1174], R4 ;  /* 0x0011740401007387 */ /* 0x0003e20000100800 */
[----:B0-----:R-:W-:-:S03]  /*270f0*/  IADD3 R5, P2, R166, R3, RZ ;  /* 0x00000003a6057210 */ /* 0x001fc60007f5e0ff */
[----:B------:R0:W-:Y:S01]  /*27100*/  STL [R1+0x1140], R6 ;  /* 0x0011400601007387 */ /* 0x0001e20000100800 */
[----:B-1----:R-:W-:-:S03]  /*27110*/  LEA.HI.X.SX32 R4, R160, R2, 0x1, P1 ;  /* 0x00000002a0047211 */ /* 0x002fc600008f0eff */
[----:B------:R1:W-:Y:S04]  /*27120*/  STL [R1+0x117c], R5 ;  /* 0x00117c0501007387 */ /* 0x0003e80000100800 */
[----:B------:R2:W-:Y:S01]  /*27130*/  STL [R1+0x1148], R4 ;  /* 0x0011480401007387 */ /* 0x0005e20000100800 */
[-C--:B0-----:R-:W-:Y:S02]  /*27140*/  IADD3 R6, P1, R169, R3.reuse, RZ ;  /* 0x00000003a9067210 */ /* 0x081fe40007f3e0ff */
[-C--:B-1----:R-:W-:Y:S02]  /*27150*/  LEA.HI.X.SX32 R5, R161, R2.reuse, 0x1, P0 ;  /* 0x00000002a1057211 */ /* 0x082fe400000f0eff */
[----:B--2---:R-:W-:Y:S01]  /*27160*/  IADD3 R4, P0, R0, R3, RZ ;  /* 0x0000000300047210 */ /* 0x004fe20007f1e0ff */
[----:B------:R0:W-:Y:S04]  /*27170*/  STL [R1+0x1184], R6 ;  /* 0x0011840601007387 */ /* 0x0001e80000100800 */
[----:B------:R1:W-:Y:S01]  /*27180*/  STL [R1+0x1150], R5 ;  /* 0x0011500501007387 */ /* 0x0003e20000100800 */
[----:B0-----:R-:W-:-:S03]  /*27190*/  LEA.HI.X.SX32 R6, R162, R2, 0x1, P6 ;  /* 0x00000002a2067211 */ /* 0x001fc600030f0eff */
[----:B------:R0:W-:Y:S01]  /*271a0*/  STL [R1+0x118c], R4 ;  /* 0x00118c0401007387 */ /* 0x0001e20000100800 */
[----:B-1----:R-:W-:-:S03]  /*271b0*/  IADD3 R5, P6, R252, R3, RZ ;  /* 0x00000003fc057210 */ /* 0x002fc60007fde0ff */
[----:B------:R1:W-:Y:S01]  /*271c0*/  STL [R1+0x1158], R6 ;  /* 0x0011580601007387 */ /* 0x0003e20000100800 */
[----:B------:R-:W-:Y:S01]  /*271d0*/  IMAD R102, R102, UR4, RZ ;  /* 0x0000000466667c24 */ /* 0x000fe2000f8e02ff */
[----:B0-----:R-:W-:Y:S02]  /*271e0*/  LEA.HI.X.SX32 R4, R163, R2, 0x1, P5 ;  /* 0x00000002a3047211 */ /* 0x001fe400028f0eff */
[----:B------:R0:W-:Y:S01]  /*271f0*/  STL [R1+0x1194], R5 ;  /* 0x0011940501007387 */ /* 0x0001e20000100800 */
[----:B-1----:R-:W-:-:S03]  /*27200*/  IADD3 R6, P5, R175, R3, RZ ;  /* 0x00000003af067210 */ /* 0x002fc60007fbe0ff */
[----:B------:R1:W-:Y:S01]  /*27210*/  STL [R1+0x1160], R4 ;  /* 0x0011600401007387 */ /* 0x0003e20000100800 */
[----:B------:R-:W-:-:S03]  /*27220*/  IMAD R104, R104, UR4, RZ ;  /* 0x0000000468687c24 */ /* 0x000fc6000f8e02ff */
[----:B------:R2:W-:Y:S01]  /*27230*/  STL [R1+0x119c], R6 ;  /* 0x00119c0601007387 */ /* 0x0005e20000100800 */
[----:B0-----:R-:W-:Y:S02]  /*27240*/  LEA.HI.X.SX32 R5, R164, R2, 0x1, P4 ;  /* 0x00000002a4057211 */ /* 0x001fe400020f0eff */
[----:B-1----:R-:W-:-:S03]  /*27250*/  IADD3 R4, P4, R100, R3, RZ ;  /* 0x0000000364047210 */ /* 0x002fc60007f9e0ff */
[----:B------:R0:W-:Y:S01]  /*27260*/  STL [R1+0x1168], R5 ;  /* 0x0011680501007387 */ /* 0x0001e20000100800 */
[----:B--2---:R-:W-:-:S03]  /*27270*/  LEA.HI.X.SX32 R6, R165, R2, 0x1, P3 ;  /* 0x00000002a5067211 */ /* 0x004fc600018f0eff */
[----:B------:R1:W-:Y:S01]  /*27280*/  STL [R1+0x11a4], R4 ;  /* 0x0011a40401007387 */ /* 0x0003e20000100800 */
[----:B------:R-:W-:-:S03]  /*27290*/  IMAD R106, R106, UR4, RZ ;  /* 0x000000046a6a7c24 */ /* 0x000fc6000f8e02ff */
[----:B------:R2:W-:Y:S01]  /*272a0*/  STL [R1+0x1170], R6 ;  /* 0x0011700601007387 */ /* 0x0005e20000100800 */
[----:B0-----:R-:W-:Y:S02]  /*272b0*/  IADD3 R5, P3, R102, R3, RZ ;  /* 0x0000000366057210 */ /* 0x001fe40007f7e0ff */
[----:B-1----:R-:W-:-:S03]  /*272c0*/  LEA.HI.X.SX32 R4, R166, R2, 0x1, P2 ;  /* 0x00000002a6047211 */ /* 0x002fc600010f0eff */
[----:B------:R0:W-:Y:S01]  /*272d0*/  STL [R1+0x11ac], R5 ;  /* 0x0011ac0501007387 */ /* 0x0001e20000100800 */
[----:B--2---:R-:W-:-:S03]  /*272e0*/  IADD3 R6, P2, R104, R3, RZ ;  /* 0x0000000368067210 */ /* 0x004fc60007f5e0ff */
[----:B------:R1:W-:Y:S01]  /*272f0*/  STL [R1+0x1178], R4 ;  /* 0x0011780401007387 */ /* 0x0003e20000100800 */
[----:B------:R-:W-:-:S03]  /*27300*/  IMAD R108, R108, UR4, RZ ;  /* 0x000000046c6c7c24 */ /* 0x000fc6000f8e02ff */
[----:B------:R2:W-:Y:S01]  /*27310*/  STL [R1+0x11b4], R6 ;  /* 0x0011b40601007387 */ /* 0x0005e20000100800 */
[----:B0-----:R-:W-:Y:S01]  /*27320*/  LEA.HI.X.SX32 R5, R169, R2, 0x1, P1 ;  /* 0x00000002a9057211 */ /* 0x001fe200008f0eff */
[----:B------:R-:W-:Y:S01]  /*27330*/  IMAD R110, R110, UR4, RZ ;  /* 0x000000046e6e7c24 */ /* 0x000fe2000f8e02ff */
[----:B-1----:R-:W-:-:S03]  /*27340*/  IADD3 R4, P1, R106, R3, RZ ;  /* 0x000000036a047210 */ /* 0x002fc60007f3e0ff */
[----:B------:R0:W-:Y:S01]  /*27350*/  STL [R1+0x1180], R5 ;  /* 0x0011800501007387 */ /* 0x0001e20000100800 */
[----:B--2---:R-:W-:-:S03]  /*27360*/  LEA.HI.X.SX32 R6, R0, R2, 0x1, P0 ;  /* 0x0000000200067211 */ /* 0x004fc600000f0eff */
[----:B------:R-:W2:Y:S01]  /*27370*/  LDL.LU R0, [R1+0x1928] ;  /* 0x0019280001007983 */ /* 0x000ea20000300800 */
[----:B------:R-:W-:-:S03]  /*27380*/  IMAD R112, R112, UR4, RZ ;  /* 0x0000000470707c24 */ /* 0x000fc6000f8e02ff */
[----:B------:R1:W-:Y:S01]  /*27390*/  STL [R1+0x11bc], R4 ;  /* 0x0011bc0401007387 */ /* 0x0003e20000100800 */
[----:B0-----:R-:W-:-:S03]  /*273a0*/  IADD3 R5, P0, R108, R3, RZ ;  /* 0x000000036c057210 */ /* 0x001fc60007f1e0ff */
[----:B------:R0:W-:Y:S01]  /*273b0*/  STL [R1+0x1188], R6 ;  /* 0x0011880601007387 */ /* 0x0001e20000100800 */
[----:B-1----:R-:W-:-:S03]  /*273c0*/  LEA.HI.X.SX32 R4, R252, R2, 0x1, P6 ;  /* 0x00000002fc047211 */ /* 0x002fc600030f0eff */
[----:B------:R1:W-:Y:S01]  /*273d0*/  STL [R1+0x11c4], R5 ;  /* 0x0011c40501007387 */ /* 0x0003e20000100800 */
[----:B0-----:R-:W-:-:S03]  /*273e0*/  IADD3 R6, P6, R110, R3, RZ ;  /* 0x000000036e067210 */ /* 0x001fc60007fde0ff */
[----:B------:R0:W-:Y:S01]  /*273f0*/  STL [R1+0x1190], R4 ;  /* 0x0011900401007387 */ /* 0x0001e20000100800 */
[----:B------:R-:W-:-:S03]  /*27400*/  IMAD R114, R114, UR4, RZ ;  /* 0x0000000472727c24 */ /* 0x000fc6000f8e02ff */
[----:B------:R3:W-:Y:S01]  /*27410*/  STL [R1+0x11cc], R6 ;  /* 0x0011cc0601007387 */ /* 0x0007e20000100800 */
[----:B-1----:R-:W-:Y:S01]  /*27420*/  LEA.HI.X.SX32 R5, R175, R2, 0x1, P5 ;  /* 0x00000002af057211 */ /* 0x002fe200028f0eff */
[----:B------:R-:W-:Y:S01]  /*27430*/  IMAD R116, R116, UR4, RZ ;  /* 0x0000000474747c24 */ /* 0x000fe2000f8e02ff */
[----:B0-----:R-:W-:-:S03]  /*27440*/  IADD3 R4, P5, R112, R3, RZ ;  /* 0x0000000370047210 */ /* 0x001fc60007fbe0ff */
[----:B------:R0:W-:Y:S01]  /*27450*/  STL [R1+0x1198], R5 ;  /* 0x0011980501007387 */ /* 0x0001e20000100800 */
[----:B---3--:R-:W-:-:S03]  /*27460*/  LEA.HI.X.SX32 R6, R100, R2, 0x1, P4 ;  /* 0x0000000264067211 */ /* 0x008fc600020f0eff */
[----:B------:R1:W-:Y:S01]  /*27470*/  STL [R1+0x11d4], R4 ;  /* 0x0011d40401007387 */ /* 0x0003e20000100800 */
[----:B------:R-:W-:-:S03]  /*27480*/  IMAD R118, R118, UR4, RZ ;  /* 0x0000000476767c24 */ /* 0x000fc6000f8e02ff */
[----:B------:R3:W-:Y:S01]  /*27490*/  STL [R1+0x11a0], R6 ;  /* 0x0011a00601007387 */ /* 0x0007e20000100800 */
[----:B0-----:R-:W-:Y:S02]  /*274a0*/  IADD3 R5, P4, R114, R3, RZ ;  /* 0x0000000372057210 */ /* 0x001fe40007f9e0ff */
[----:B-1----:R-:W-:-:S03]  /*274b0*/  LEA.HI.X.SX32 R4, R102, R2, 0x1, P3 ;  /* 0x0000000266047211 */ /* 0x002fc600018f0eff */
[----:B------:R0:W-:Y:S01]  /*274c0*/  STL [R1+0x11dc], R5 ;  /* 0x0011dc0501007387 */ /* 0x0001e20000100800 */
[----:B---3--:R-:W-:-:S03]  /*274d0*/  IADD3 R6, P3, R116, R3, RZ ;  /* 0x0000000374067210 */ /* 0x008fc60007f7e0ff */
[----:B------:R1:W-:Y:S01]  /*274e0*/  STL [R1+0x11a8], R4 ;  /* 0x0011a80401007387 */ /* 0x0003e20000100800 */
[----:B------:R-:W-:-:S03]  /*274f0*/  IMAD R120, R120, UR4, RZ ;  /* 0x0000000478787c24 */ /* 0x000fc6000f8e02ff */
[----:B------:R3:W-:Y:S01]  /*27500*/  STL [R1+0x11e4], R6 ;  /* 0x0011e40601007387 */ /* 0x0007e20000100800 */
[----:B0-----:R-:W-:Y:S01]  /*27510*/  LEA.HI.X.SX32 R5, R104, R2, 0x1, P2 ;  /* 0x0000000268057211 */ /* 0x001fe200010f0eff */
[----:B------:R-:W-:Y:S01]  /*27520*/  IMAD R66, R66, UR4, RZ ;  /* 0x0000000442427c24 */ /* 0x000fe2000f8e02ff */
[----:B-1----:R-:W-:-:S03]  /*27530*/  IADD3 R4, P2, R118, R3, RZ ;  /* 0x0000000376047210 */ /* 0x002fc60007f5e0ff */
        /* <DEDUP_REMOVED lines=992> */
[----:B------:R1:W-:Y:S04]  /*2b340*/  STL [R1+0x1814], R4 ;  /* 0x0018140401007387 */ /* 0x0003e80000100800 */
[----:B------:R3:W-:Y:S01]  /*2b350*/  STL [R1+0x17e0], R6 ;  /* 0x0017e00601007387 */ /* 0x0007e20000100800 */
[----:B0-----:R-:W-:Y:S02]  /*2b360*/  IADD3 R5, P6, R167, R3, RZ ;  /* 0x00000003a7057210 */ /* 0x001fe40007fde0ff */
[----:B-1----:R-:W-:-:S03]  /*2b370*/  LEA.HI.X.SX32 R4, R246, R2, 0x1, P5 ;  /* 0x00000002f6047211 */ /* 0x002fc600028f0eff */
[----:B------:R0:W-:Y:S01]  /*2b380*/  STL [R1+0x181c], R5 ;  /* 0x00181c0501007387 */ /* 0x0001e20000100800 */
[----:B---3--:R-:W-:-:S03]  /*2b390*/  IADD3 R6, P5, R168, R3, RZ ;  /* 0x00000003a8067210 */ /* 0x008fc60007fbe0ff */
[----:B------:R1:W-:Y:S04]  /*2b3a0*/  STL [R1+0x17e8], R4 ;  /* 0x0017e80401007387 */ /* 0x0003e80000100800 */
[----:B------:R-:W-:Y:S04]  /*2b3b0*/  STL [R1+0x1820], R6 ;  /* 0x0018200601007387 */ /* 0x000fe80000100800 */
[----:B------:R-:W3:Y:S01]  /*2b3c0*/  LDL.LU R164, [R1+0xa40] ;  /* 0x000a400001a47983 */ /* 0x000ee20000300800 */
[----:B------:R-:W-:Y:S01]  /*2b3d0*/  IMAD R170, R170, UR4, RZ ;  /* 0x00000004aaaa7c24 */ /* 0x000fe2000f8e02ff */
[----:B0-----:R-:W-:Y:S01]  /*2b3e0*/  LEA.HI.X.SX32 R5, R247, R2, 0x1, P4 ;  /* 0x00000002f7057211 */ /* 0x001fe200020f0eff */
[----:B------:R-:W-:-:S03]  /*2b3f0*/  IMAD R171, R171, UR4, RZ ;  /* 0x00000004abab7c24 */ /* 0x000fc6000f8e02ff */
[----:B-1----:R-:W-:Y:S01]  /*2b400*/  IADD3 R4, P4, R170, R3, RZ ;  /* 0x00000003aa047210 */ /* 0x002fe20007f9e0ff */
[----:B------:R0:W-:Y:S01]  /*2b410*/  STL [R1+0x17f0], R5 ;  /* 0x0017f00501007387 */ /* 0x0001e20000100800 */
[----:B------:R-:W-:-:S03]  /*2b420*/  IMAD R172, R172, UR4, RZ ;  /* 0x00000004acac7c24 */ /* 0x000fc6000f8e02ff */
[----:B------:R1:W-:Y:S01]  /*2b430*/  STL [R1+0x1824], R4 ;  /* 0x0018240401007387 */ /* 0x0003e20000100800 */
[-C--:B0-----:R-:W-:Y:S02]  /*2b440*/  LEA.HI.X.SX32 R5, R248, R2.reuse, 0x1, P3 ;  /* 0x00000002f8057211 */ /* 0x081fe400018f0eff */
[-C--:B------:R-:W-:Y:S01]  /*2b450*/  IADD3 R6, P3, R171, R3.reuse, RZ ;  /* 0x00000003ab067210 */ /* 0x080fe20007f7e0ff */
[----:B------:R-:W-:Y:S01]  /*2b460*/  IMAD R173, R173, UR4, RZ ;  /* 0x00000004adad7c24 */ /* 0x000fe2000f8e02ff */
[----:B-1----:R-:W-:Y:S01]  /*2b470*/  LEA.HI.X.SX32 R4, R249, R2, 0x1, P2 ;  /* 0x00000002f9047211 */ /* 0x002fe200010f0eff */
[----:B------:R0:W-:Y:S01]  /*2b480*/  STL [R1+0x17f8], R5 ;  /* 0x0017f80501007387 */ /* 0x0001e20000100800 */
[----:B------:R-:W1:Y:S01]  /*2b490*/  S2R R166, SR_TID.X ;  /* 0x0000000000a67919 */ /* 0x000e620000002100 */
[----:B------:R-:W-:Y:S01]  /*2b4a0*/  IMAD R174, R174, UR4, RZ ;  /* 0x00000004aeae7c24 */ /* 0x000fe2000f8e02ff */
[----:B0-----:R-:W-:Y:S01]  /*2b4b0*/  IADD3 R5, P2, R172, R3, RZ ;  /* 0x00000003ac057210 */ /* 0x001fe20007f5e0ff */
[----:B------:R0:W-:Y:S01]  /*2b4c0*/  STL [R1+0x1828], R6 ;  /* 0x0018280601007387 */ /* 0x0001e20000100800 */
[----:B------:R-:W-:-:S03]  /*2b4d0*/  IMAD R176, R176, UR4, RZ ;  /* 0x00000004b0b07c24 */ /* 0x000fc6000f8e02ff */
[----:B------:R4:W-:Y:S04]  /*2b4e0*/  STL [R1+0x1800], R4 ;  /* 0x0018000401007387 */ /* 0x0009e80000100800 */
[----:B------:R2:W-:Y:S01]  /*2b4f0*/  STL [R1+0x182c], R5 ;  /* 0x00182c0501007387 */ /* 0x0005e20000100800 */
[-C--:B0-----:R-:W-:Y:S01]  /*2b500*/  LEA.HI.X.SX32 R6, R250, R2.reuse, 0x1, P1 ;  /* 0x00000002fa067211 */ /* 0x081fe200008f0eff */
[----:B------:R-:W0:Y:S01]  /*2b510*/  S2R R165, SR_TID.X ;  /* 0x0000000000a57919 */ /* 0x000e220000002100 */
[-C--:B----4-:R-:W-:Y:S02]  /*2b520*/  IADD3 R4, P1, R173, R3.reuse, RZ ;  /* 0x00000003ad047210 */ /* 0x090fe40007f3e0ff */
[----:B--2---:R-:W-:Y:S01]  /*2b530*/  LEA.HI.X.SX32 R5, R251, R2, 0x1, P0 ;  /* 0x00000002fb057211 */ /* 0x004fe200000f0eff */
[----:B------:R2:W-:Y:S04]  /*2b540*/  STL [R1+0x1808], R6 ;  /* 0x0018080601007387 */ /* 0x0005e80000100800 */
[----:B------:R4:W-:Y:S04]  /*2b550*/  STL [R1+0x1830], R4 ;  /* 0x0018300401007387 */ /* 0x0009e80000100800 */
[----:B------:R1:W-:Y:S01]  /*2b560*/  STL [R1+0x1810], R5 ;  /* 0x0018100501007387 */ /* 0x0003e20000100800 */
[----:B--2---:R-:W-:-:S02]  /*2b570*/  IADD3 R6, P0, R174, R3, RZ ;  /* 0x00000003ae067210 */ /* 0x004fc40007f1e0ff */
[----:B----4-:R-:W-:-:S03]  /*2b580*/  LEA.HI.X.SX32 R4, R167, R2, 0x1, P6 ;  /* 0x00000002a7047211 */ /* 0x010fc600030f0eff */
[----:B------:R-:W-:Y:S01]  /*2b590*/  STL [R1+0x1834], R6 ;  /* 0x0018340601007387 */ /* 0x000fe20000100800 */
[----:B-1----:R-:W-:Y:S02]  /*2b5a0*/  IADD3 R5, P6, R176, R3, RZ ;  /* 0x00000003b0057210 */ /* 0x002fe40007fde0ff */
[-C--:B------:R-:W-:Y:S01]  /*2b5b0*/  LEA.HI.X.SX32 R3, R168, R2.reuse, 0x1, P5 ;  /* 0x00000002a8037211 */ /* 0x080fe200028f0eff */
[----:B------:R1:W-:Y:S04]  /*2b5c0*/  STL [R1+0x1818], R4 ;  /* 0x0018180401007387 */ /* 0x0003e80000100800 */
[----:B------:R2:W-:Y:S04]  /*2b5d0*/  STL [R1+0xc3c], R5 ;  /* 0x000c3c0501007387 */ /* 0x0005e80000100800 */
[----:B------:R4:W-:Y:S01]  /*2b5e0*/  STL [R1+0xa34], R3 ;  /* 0x000a340301007387 */ /* 0x0009e20000100800 */
[----:B-1----:R-:W-:-:S02]  /*2b5f0*/  LEA.HI.X.SX32 R4, R170, R2, 0x1, P4 ;  /* 0x00000002aa047211 */ /* 0x002fc400020f0eff */
[----:B--2---:R-:W-:-:S03]  /*2b600*/  LEA.HI.X.SX32 R5, R171, R2, 0x1, P3 ;  /* 0x00000002ab057211 */ /* 0x004fc600018f0eff */
[----:B------:R1:W-:Y:S01]  /*2b610*/  STL [R1+0xc28], R4 ;  /* 0x000c280401007387 */ /* 0x0003e20000100800 */
[----:B----4-:R-:W-:-:S03]  /*2b620*/  LEA.HI.X.SX32 R3, R172, R2, 0x1, P2 ;  /* 0x00000002ac037211 */ /* 0x010fc600010f0eff */
[----:B------:R-:W-:Y:S04]  /*2b630*/  STL [R1+0xc2c], R5 ;  /* 0x000c2c0501007387 */ /* 0x000fe80000100800 */
[----:B------:R2:W-:Y:S01]  /*2b640*/  STL [R1+0xc30], R3 ;  /* 0x000c300301007387 */ /* 0x0005e20000100800 */
[-C--:B-1----:R-:W-:Y:S02]  /*2b650*/  LEA.HI.X.SX32 R4, R173, R2.reuse, 0x1, P1 ;  /* 0x00000002ad047211 */ /* 0x082fe400008f0eff */
[-C--:B--2---:R-:W-:Y:S02]  /*2b660*/  LEA.HI.X.SX32 R3, R174, R2.reuse, 0x1, P0 ;  /* 0x00000002ae037211 */ /* 0x084fe400000f0eff */
[----:B------:R-:W-:Y:S01]  /*2b670*/  LEA.HI.X.SX32 R2, R176, R2, 0x1, P6 ;  /* 0x00000002b0027211 */ /* 0x000fe200030f0eff */
[----:B------:R-:W-:Y:S04]  /*2b680*/  STL [R1+0xc34], R4 ;  /* 0x000c340401007387 */ /* 0x000fe80000100800 */
[----:B------:R-:W-:Y:S01]  /*2b690*/  STL [R1+0xc38], R3 ;  /* 0x000c380301007387 */ /* 0x000fe20000100800 */
[----:B------:R-:W-:-:S03]  /*2b6a0*/  SHF.R.U32.HI R158, RZ, 0x6, R166 ;  /* 0x00000006ff9e7819 */ /* 0x000fc600000116a6 */
[----:B------:R1:W-:Y:S01]  /*2b6b0*/  STL [R1+0xa38], R2 ;  /* 0x000a380201007387 */ /* 0x0003e20000100800 */
[----:B0-----:R-:W-:Y:S02]  /*2b6c0*/  LOP3.LUT R165, R165, 0x3f, RZ, 0xc0, !PT ;  /* 0x0000003fa5a57812 */ /* 0x001fe400078ec0ff */
[----:B------:R-:W-:Y:S01]  /*2b6d0*/  SGXT.U32 R158, R158, 0x1 ;  /* 0x000000019e9e781a */ /* 0x000fe20000000000 */
[----:B-1----:R-:W-:-:S05]  /*2b6e0*/  IMAD.SHL.U32 R2, R166, 0x10, RZ ;  /* 0x00000010a6027824 */ /* 0x002fca00078e00ff */
[----:B------:R-:W-:Y:S01]  /*2b6f0*/  LOP3.LUT R3, R2, 0x70, RZ, 0xc0, !PT ;  /* 0x0000007002037812 */ /* 0x000fe200078ec0ff */
[----:B------:R-:W-:-:S04]  /*2b700*/  IMAD.WIDE R10, R158, UR41, RZ ;  /* 0x000000299e0a7c25 */ /* 0x000fc8000f8e02ff */
[----:B------:R0:W-:Y:S01]  /*2b710*/  STL [R1+0x191c], R3 ;  /* 0x00191c0301007387 */ /* 0x0001e20000100800 */
[----:B------:R-:W-:Y:S02]  /*2b720*/  IMAD R236, R165, 0x80, R3 ;  /* 0x00000080a5ec7824 */ /* 0x000fe400078e0203 */
[----:B---3--:R-:W-:-:S05]  /*2b730*/  IMAD R2, R164, UR10, RZ ;  /* 0x0000000aa4027c24 */ /* 0x008fca000f8e02ff */
[----:B0-----:R-:W-:-:S04]  /*2b740*/  IADD3 R3, P0, R2, UR12, RZ ;  /* 0x0000000c02037c10 */ /* 0x001fc8000ff1e0ff */
[----:B------:R-:W-:Y:S02]  /*2b750*/  LEA.HI.X.SX32 R2, R2, UR13, 0x1, P0 ;  /* 0x0000000d02027c11 */ /* 0x000fe400080f0eff */
[----:B------:R-:W-:-:S05]  /*2b760*/  IADD3 R12, P0, R10, R3, RZ ;  /* 0x000000030a0c7210 */ /* 0x000fca0007f1e0ff */
[----:B------:R-:W-:Y:S01]  /*2b770*/  STL [R1+0xc24], R12 ;  /* 0x000c240c01007387 */ /* 0x000fe20000100800 */
[----:B------:R-:W-:-:S03]  /*2b780*/  IMAD.X R11, R11, 0x1, R2, P0 ;  /* 0x000000010b0b7824 */ /* 0x000fc600000e0602 */
[----:B------:R-:W2:Y:S04]  /*2b790*/  LDL.LU R159, [R1+0xa4c] ;  /* 0x000a4c00019f7983 */ /* 0x000ea80000300800 */
[----:B------:R-:W3:Y:S04]  /*2b7a0*/  LDL.LU R160, [R1+0xa54] ;  /* 0x000a540001a07983 */ /* 0x000ee80000300800 */
[----:B------:R-:W-:Y:S04]  /*2b7b0*/  STL [R1+0xc20], R11 ;  /* 0x000c200b01007387 */ /* 0x000fe80000100800 */
[----:B------:R-:W4:Y:S04]  /*2b7c0*/  LDL.LU R161, [R1+0xa20] ;  /* 0x000a200001a17983 */ /* 0x000f280000300800 */
[----:B------:R-:W4:Y:S04]  /*2b7d0*/  LDL.LU R162, [R1+0xa1c] ;  /* 0x000a1c0001a27983 */ /* 0x000f280000300800 */
[----:B------:R-:W4:Y:S04]  /*2b7e0*/  LDL.LU R163, [R1+0xa24] ;  /* 0x000a240001a37983 */ /* 0x000f280000300800 */
[----:B------:R-:W4:Y:S04]  /*2b7f0*/  LDL.LU R164, [R1+0xa28] ;  /* 0x000a280001a47983 */ /* 0x000f280000300800 */
[----:B------:R-:W4:Y:S04]  /*2b800*/  LDL.LU R165, [R1+0xa84] ;  /* 0x000a840001a57983 */ /* 0x000f280000300800 */
[----:B------:R-:W4:Y:S01]  /*2b810*/  LDL.LU R166, [R1+0x424] ;  /* 0x0004240001a67983 */ /* 0x000f220000300800 */
[----:B------:R-:W-:-:S02]  /*2b820*/  UIMAD UR10, UR40, UR41, URZ ;  /* 0x00000029280a72a4 */ /* 0x000fc4000f8e023f */
[----:B------:R-:W-:Y:S02]  /*2b830*/  UIMAD UR11, UR43, UR41, URZ ;  /* 0x000000292b0b72a4 */ /* 0x000fe4000f8e023f */
[----:B------:R-:W-:Y:S02]  /*2b840*/  UIMAD UR12, UR46, UR41, URZ ;  /* 0x000000292e0c72a4 */ /* 0x000fe4000f8e023f */
[----:B------:R-:W-:Y:S01]  /*2b850*/  UIMAD UR13, UR47, UR41, URZ ;  /* 0x000000292f0d72a4 */ /* 0x000fe2000f8e023f */
[C---:B------:R-:W-:Y:S01]  /*2b860*/  IADD3 R23, P0, R3.reuse, UR10, RZ ;  /* 0x0000000a03177c10 */ /* 0x040fe2000ff1e0ff */
[----:B------:R-:W-:Y:S01]  /*2b870*/  UIMAD UR14, UR48, UR41, URZ ;  /* 0x00000029300e72a4 */ /* 0x000fe2000f8e023f */
[C---:B------:R-:W-:Y:S01]  /*2b880*/  IADD3 R25, P6, R3.reuse, UR11, RZ ;  /* 0x0000000b03197c10 */ /* 0x040fe2000ffde0ff */
[----:B------:R-:W-:Y:S01]  /*2b890*/  UIMAD UR15, UR49, UR41, URZ ;  /* 0x00000029310f72a4 */ /* 0x000fe2000f8e023f */
[C---:B------:R-:W-:Y:S01]  /*2b8a0*/  IADD3 R24, P2, R3.reuse, UR12, RZ ;  /* 0x0000000c03187c10 */ /* 0x040fe2000ff5e0ff */
[----:B------:R0:W-:Y:S01]  /*2b8b0*/  STL [R1+0xa40], R23 ;  /* 0x000a401701007387 */ /* 0x0001e20000100800 */
[----:B------:R-:W-:Y:S01]  /*2b8c0*/  UIMAD UR16, UR50, UR41, URZ ;  /* 0x00000029321072a4 */ /* 0x000fe2000f8e023f */
[----:B------:R-:W-:Y:S01]  /*2b8d0*/  IMAD.U32 R15, RZ, RZ, UR10 ;  /* 0x0000000aff0f7e24 */ /* 0x000fe2000f8e00ff */
[----:B------:R-:W-:Y:S01]  /*2b8e0*/  LOP3.LUT R236, R236, R158, RZ, 0xfc, !PT ;  /* 0x0000009eecec7212 */ /* 0x000fe200078efcff */
[----:B------:R1:W-:Y:S01]  /*2b8f0*/  STL [R1+0xa80], R25 ;  /* 0x000a801901007387 */ /* 0x0003e20000100800 */
[----:B------:R-:W-:Y:S01]  /*2b900*/  IMAD.U32 R16, RZ, RZ, UR11 ;  /* 0x0000000bff107e24 */ /* 0x000fe2000f8e00ff */
[----:B0-----:R-:W-:-:S02]  /*2b910*/  IADD3 R23, P1, R3, UR13, RZ ;  /* 0x0000000d03177c10 */ /* 0x001fc4000ff3e0ff */
[----:B------:R0:W-:Y:S01]  /*2b920*/  STL [R1+0xac0], R24 ;  /* 0x000ac01801007387 */ /* 0x0001e20000100800 */
[----:B------:R-:W-:Y:S02]  /*2b930*/  LOP3.LUT R158, R158, 0x7c, RZ, 0xfc, !PT ;  /* 0x0000007c9e9e7812 */ /* 0x000fe400078efcff */
[C---:B-1----:R-:W-:Y:S01]  /*2b940*/  IADD3 R25, P4, R3.reuse, UR14, RZ ;  /* 0x0000000e03197c10 */ /* 0x042fe2000ff9e0ff */
[----:B------:R1:W-:Y:S01]  /*2b950*/  STL [R1+0xb00], R23 ;  /* 0x000b001701007387 */ /* 0x0003e20000100800 */
[----:B------:R-:W-:Y:S01]  /*2b960*/  UIMAD UR17, UR51, UR41, URZ ;  /* 0x00000029331172a4 */ /* 0x000fe2000f8e023f */
[----:B------:R-:W-:Y:S01]  /*2b970*/  IMAD.U32 R17, RZ, RZ, UR12 ;  /* 0x0000000cff117e24 */ /* 0x000fe2000f8e00ff */
[----:B0-----:R-:W-:Y:S01]  /*2b980*/  IADD3 R24, P5, R3, UR15, RZ ;  /* 0x0000000f03187c10 */ /* 0x001fe2000ffbe0ff */
[----:B------:R-:W-:Y:S01]  /*2b990*/  STL [R1+0xb40], R25 ;  /* 0x000b401901007387 */ /* 0x000fe20000100800 */
[-C--:B-1----:R-:W-:Y:S02]  /*2b9a0*/  LEA.HI.X.SX32 R23, R15, R2.reuse, 0x1, P0 ;  /* 0x000000020f177211 */ /* 0x082fe400000f0eff */
[----:B------:R-:W-:Y:S01]  /*2b9b0*/  IADD3 R15, P3, R3, UR16, RZ ;  /* 0x00000010030f7c10 */ /* 0x000fe2000ff7e0ff */
[----:B------:R-:W-:Y:S01]  /*2b9c0*/  STL [R1+0xb80], R24 ;  /* 0x000b801801007387 */ /* 0x000fe20000100800 */
[----:B------:R-:W-:Y:S01]  /*2b9d0*/  LEA.HI.X.SX32 R16, R16, R2, 0x1, P6 ;  /* 0x0000000210107211 */ /* 0x000fe200030f0eff */
[----:B------:R-:W-:-:S02]  /*2b9e0*/  IMAD R158, R158, UR41, RZ ;  /* 0x000000299e9e7c24 */ /* 0x000fc4000f8e02ff */
[----:B------:R-:W-:Y:S01]  /*2b9f0*/  STL [R1+0xa3c], R23 ;  /* 0x000a3c1701007387 */ /* 0x000fe20000100800 */
[----:B------:R-:W-:Y:S01]  /*2ba00*/  IMAD.U32 R18, RZ, RZ, UR13 ;  /* 0x0000000dff127e24 */ /* 0x000fe2000f8e00ff */
[----:B------:R-:W-:Y:S02]  /*2ba10*/  LEA.HI.X.SX32 R17, R17, R2, 0x1, P2 ;  /* 0x0000000211117211 */ /* 0x000fe400010f0eff */
[----:B------:R0:W-:Y:S01]  /*2ba20*/  STL [R1+0xbc0], R15 ;  /* 0x000bc00f01007387 */ /* 0x0001e20000100800 */
[----:B------:R-:W-:-:S03]  /*2ba30*/  IMAD.U32 R19, RZ, RZ, UR14 ;  /* 0x0000000eff137e24 */ /* 0x000fc6000f8e00ff */
[----:B------:R1:W-:Y:S01]  /*2ba40*/  STL [R1+0xa7c], R16 ;  /* 0x000a7c1001007387 */ /* 0x0003e20000100800 */
[----:B0-----:R-:W-:Y:S02]  /*2ba50*/  IADD3 R15, P0, R3, UR17, RZ ;  /* 0x00000011030f7c10 */ /* 0x001fe4000ff1e0ff */
[----:B-1----:R-:W-:-:S03]  /*2ba60*/  IADD3 R16, P2, R158, R3, RZ ;  /* 0x000000039e107210 */ /* 0x002fc60007f5e0ff */
[----:B------:R0:W-:Y:S01]  /*2ba70*/  STL [R1+0xc00], R15 ;  /* 0x000c000f01007387 */ /* 0x0001e20000100800 */
[----:B------:R-:W-:-:S03]  /*2ba80*/  IMAD.U32 R20, RZ, RZ, UR15 ;  /* 0x0000000fff147e24 */ /* 0x000fc6000f8e00ff */
[----:B------:R-:W-:Y:S04]  /*2ba90*/  STL [R1+0xabc], R17 ;  /* 0x000abc1101007387 */ /* 0x000fe80000100800 */
[----:B------:R1:W-:Y:S01]  /*2baa0*/  STL [R1+0xa48], R16 ;  /* 0x000a481001007387 */ /* 0x0003e20000100800 */
[----:B0-----:R-:W-:Y:S01]  /*2bab0*/  LEA.HI.X.SX32 R15, R18, R2, 0x1, P1 ;  /* 0x00000002120f7211 */ /* 0x001fe200008f0eff */
[----:B------:R-:W-:-:S04]  /*2bac0*/  IMAD.U32 R21, RZ, RZ, UR16 ;  /* 0x00000010ff157e24 */ /* 0x000fc8000f8e00ff */
[----:B------:R3:W-:Y:S01]  /*2bad0*/  STL [R1+0xafc], R15 ;  /* 0x000afc0f01007387 */ /* 0x0007e20000100800 */
[-C--:B-1----:R-:W-:Y:S01]  /*2bae0*/  LEA.HI.X.SX32 R16, R19, R2.reuse, 0x1, P4 ;  /* 0x0000000213107211 */ /* 0x082fe200020f0eff */
[----:B------:R-:W-:Y:S01]  /*2baf0*/  IMAD.U32 R22, RZ, RZ, UR17 ;  /* 0x00000011ff167e24 */ /* 0x000fe2000f8e00ff */
[----:B------:R-:W-:Y:S01]  /*2bb00*/  LEA.HI.X.SX32 R18, R21, R2, 0x1, P3 ;  /* 0x0000000215127211 */ /* 0x000fe200018f0eff */
[----:B------:R-:W-:-:S04]  /*2bb10*/  IMAD R169, RZ, RZ, -UR41 ;  /* 0x80000029ffa97e24 */ /* 0x000fc8000f8e02ff */
[----:B------:R-:W-:-:S04]  /*2bb20*/  IMAD R4, R169, 0x2, R0 ;  /* 0x00000002a9047824 */ /* 0x000fc800078e0200 */
        /* <DEDUP_REMOVED lines=9> */
[----:B------:R-:W-:Y:S01]  /*2bbc0*/  IMAD R14, R169, 0x2, R13 ;  /* 0x00000002a90e7824 */ /* 0x000fe200078e020d */
[-C--:B--2---:R-:W-:Y:S02]  /*2bbd0*/  IADD3 R17, P1, R159, R3.reuse, RZ ;  /* 0x000000039f117210 */ /* 0x084fe40007f3e0ff */
[----:B---3--:R-:W-:-:S03]  /*2bbe0*/  IADD3 R15, P4, R160, R3, RZ ;  /* 0x00000003a00f7210 */ /* 0x008fc60007f9e0ff */
[----:B------:R0:W-:Y:S04]  /*2bbf0*/  STL [R1+0xa50], R17 ;  /* 0x000a501101007387 */ /* 0x0001e80000100800 */
[----:B------:R4:W-:Y:S01]  /*2bc00*/  STL [R1+0xb3c], R16 ;  /* 0x000b3c1001007387 */ /* 0x0009e20000100800 */
[----:B0-----:R-:W-:-:S03]  /*2bc10*/  LEA.HI.X.SX32 R17, R20, R2, 0x1, P5 ;  /* 0x0000000214117211 */ /* 0x001fc600028f0eff */
[----:B------:R-:W-:Y:S01]  /*2bc20*/  STL [R1+0xa58], R15 ;  /* 0x000a580f01007387 */ /* 0x000fe20000100800 */
[----:B----4-:R-:W-:-:S03]  /*2bc30*/  IADD3 R16, P5, R161, R3, RZ ;  /* 0x00000003a1107210 */ /* 0x010fc60007fbe0ff */
[----:B------:R0:W-:Y:S04]  /*2bc40*/  STL [R1+0xb7c], R17 ;  /* 0x000b7c1101007387 */ /* 0x0001e80000100800 */
[----:B------:R1:W-:Y:S04]  /*2bc50*/  STL [R1+0xa60], R16 ;  /* 0x000a601001007387 */ /* 0x0003e80000100800 */
[----:B------:R2:W-:Y:S01]  /*2bc60*/  STL [R1+0xbbc], R18 ;  /* 0x000bbc1201007387 */ /* 0x0005e20000100800 */
[----:B0-----:R-:W-:Y:S02]  /*2bc70*/  LEA.HI.X.SX32 R17, R22, R2, 0x1, P0 ;  /* 0x0000000216117211 */ /* 0x001fe400000f0eff */
[----:B-1----:R-:W-:-:S02]  /*2bc80*/  IADD3 R16, P3, R162, R3, RZ ;  /* 0x00000003a2107210 */ /* 0x002fc40007f7e0ff */
[----:B--2---:R-:W-:-:S03]  /*2bc90*/  IADD3 R18, P0, R163, R3, RZ ;  /* 0x00000003a3127210 */ /* 0x004fc60007f1e0ff */
[----:B------:R-:W-:Y:S01]  /*2bca0*/  STL [R1+0xa68], R16 ;  /* 0x000a681001007387 */ /* 0x000fe20000100800 */
[----:B------:R-:W-:-:S03]  /*2bcb0*/  LEA.HI.X.SX32 R19, R159, R2, 0x1, P1 ;  /* 0x000000029f137211 */ /* 0x000fc600008f0eff */
[----:B------:R0:W-:Y:S04]  /*2bcc0*/  STL [R1+0xbfc], R17 ;  /* 0x000bfc1101007387 */ /* 0x0001e80000100800 */
[----:B------:R1:W-:Y:S01]  /*2bcd0*/  STL [R1+0xa70], R18 ;  /* 0x000a701201007387 */ /* 0x0003e20000100800 */
[----:B0-----:R-:W-:Y:S02]  /*2bce0*/  LEA.HI.X.SX32 R17, R158, R2, 0x1, P2 ;  /* 0x000000029e117211 */ /* 0x001fe400010f0eff */
[----:B-1----:R-:W-:-:S03]  /*2bcf0*/  IADD3 R18, P2, R164, R3, RZ ;  /* 0x00000003a4127210 */ /* 0x002fc60007f5e0ff */
[----:B------:R-:W-:Y:S04]  /*2bd00*/  STL [R1+0xa44], R17 ;  /* 0x000a441101007387 */ /* 0x000fe80000100800 */
[----:B------:R0:W-:Y:S04]  /*2bd10*/  STL [R1+0xa78], R18 ;  /* 0x000a781201007387 */ /* 0x0001e80000100800 */
[----:B------:R1:W-:Y:S01]  /*2bd20*/  STL [R1+0xa4c], R19 ;  /* 0x000a4c1301007387 */ /* 0x0003e20000100800 */
[----:B0-----:R-:W-:Y:S02]  /*2bd30*/  IADD3 R18, P1, R165, R3, RZ ;  /* 0x00000003a5127210 */ /* 0x001fe40007f3e0ff */
[----:B-1----:R-:W-:-:S02]  /*2bd40*/  LEA.HI.X.SX32 R19, R160, R2, 0x1, P4 ;  /* 0x00000002a0137211 */ /* 0x002fc400020f0eff */
[----:B------:R-:W-:Y:S01]  /*2bd50*/  IADD3 R20, P4, R166, R3, RZ ;  /* 0x00000003a6147210 */ /* 0x000fe20007f9e0ff */
        /* <DEDUP_REMOVED lines=12> */
[----:B------:R-:W-:Y:S04]  /*2be20*/  STL [R1+0xaa0], R20 ;  /* 0x000aa01401007387 */ /* 0x000fe80000100800 */
[----:B------:R0:W-:Y:S01]  /*2be30*/  STL [R1+0xa6c], R21 ;  /* 0x000a6c1501007387 */ /* 0x0001e20000100800 */
[----:B------:R-:W-:-:S03]  /*2be40*/  LEA.HI.X.SX32 R23, R165, R2, 0x1, P1 ;  /* 0x00000002a5177211 */ /* 0x000fc600008f0eff */
[----:B------:R1:W-:Y:S01]  /*2be50*/  STL [R1+0xaa8], R22 ;  /* 0x000aa81601007387 */ /* 0x0003e20000100800 */
[----:B0-----:R-:W-:Y:S02]  /*2be60*/  LEA.HI.X.SX32 R21, R164, R2, 0x1, P2 ;  /* 0x00000002a4157211 */ /* 0x001fe400010f0eff */
[----:B-1----:R-:W-:-:S03]  /*2be70*/  IADD3 R22, P2, R6, R3, RZ ;  /* 0x0000000306167210 */ /* 0x002fc60007f5e0ff */
[----:B------:R-:W-:Y:S01]  /*2be80*/  STL [R1+0xa74], R21 ;  /* 0x000a741501007387 */ /* 0x000fe20000100800 */
[----:B------:R-:W-:-:S03]  /*2be90*/  LEA.HI.X.SX32 R24, R166, R2, 0x1, P4 ;  /* 0x00000002a6187211 */ /* 0x000fc600020f0eff */
[----:B------:R0:W-:Y:S04]  /*2bea0*/  STL [R1+0xab0], R22 ;  /* 0x000ab01601007387 */ /* 0x0001e80000100800 */
[----:B------:R1:W-:Y:S01]  /*2beb0*/  STL [R1+0xa84], R23 ;  /* 0x000a841701007387 */ /* 0x0003e20000100800 */
[-C--:B0-----:R-:W-:Y:S02]  /*2bec0*/  IADD3 R22, P1, R7, R3.reuse, RZ ;  /* 0x0000000307167210 */ /* 0x081fe40007f3e0ff */
[----:B-1----:R-:W-:-:S03]  /*2bed0*/  IADD3 R23, P4, R8, R3, RZ ;  /* 0x0000000308177210 */ /* 0x002fc60007f9e0ff */
[----:B------:R-:W-:Y:S01]  /*2bee0*/  STL [R1+0xab8], R22 ;  /* 0x000ab81601007387 */ /* 0x000fe20000100800 */
[----:B------:R-:W-:-:S03]  /*2bef0*/  LEA.HI.X.SX32 R25, R0, R2, 0x1, P5 ;  /* 0x0000000200197211 */ /* 0x000fc600028f0eff */
[----:B------:R0:W-:Y:S04]  /*2bf00*/  STL [R1+0xa8c], R24 ;  /* 0x000a8c1801007387 */ /* 0x0001e80000100800 */
[----:B------:R1:W-:Y:S04]  /*2bf10*/  STL [R1+0xac8], R23 ;  /* 0x000ac81701007387 */ /* 0x0003e80000100800 */
[----:B------:R2:W5:Y:S01]  /*2bf20*/  LDL.LU R0, [R1+0x1924] ;  /* 0x0019240001007983 */ /* 0x0005620000300800 */
[-C--:B0-----:R-:W-:Y:S02]  /*2bf30*/  IADD3 R24, P5, R9, R3.reuse, RZ ;  /* 0x0000000309187210 */ /* 0x081fe40007fbe0ff */
[----:B-1----:R-:W-:Y:S01]  /*2bf40*/  LEA.HI.X.SX32 R23, R4, R2, 0x1, P3 ;  /* 0x0000000204177211 */ /* 0x002fe200018f0eff */
[----:B------:R-:W-:Y:S04]  /*2bf50*/  STL [R1+0xa94], R25 ;  /* 0x000a941901007387 */ /* 0x000fe80000100800 */
[----:B------:R0:W-:Y:S04]  /*2bf60*/  STL [R1+0xad0], R24 ;  /* 0x000ad01801007387 */ /* 0x0001e80000100800 */
[----:B------:R1:W-:Y:S01]  /*2bf70*/  STL [R1+0xa9c], R23 ;  /* 0x000a9c1701007387 */ /* 0x0003e20000100800 */
[----:B0-----:R-:W-:-:S02]  /*2bf80*/  IADD3 R24, P3, R10, R3, RZ ;  /* 0x000000030a187210 */ /* 0x001fc40007f7e0ff */
[-C--:B-1----:R-:W-:Y:S02]  /*2bf90*/  LEA.HI.X.SX32 R23, R5, R2.reuse, 0x1, P0 ;  /* 0x0000000205177211 */ /* 0x082fe400000f0eff */
[----:B------:R-:W-:Y:S01]  /*2bfa0*/  IADD3 R5, P0, R11, R3, RZ ;  /* 0x000000030b057210 */ /* 0x000fe20007f1e0ff */
[----:B------:R-:W-:Y:S04]  /*2bfb0*/  STL [R1+0xad8], R24 ;  /* 0x000ad81801007387 */ /* 0x000fe80000100800 */
[----:B------:R0:W-:Y:S04]  /*2bfc0*/  STL [R1+0xaa4], R23 ;  /* 0x000aa41701007387 */ /* 0x0001e80000100800 */
[----:B------:R1:W-:Y:S01]  /*2bfd0*/  STL [R1+0xae0], R5 ;  /* 0x000ae00501007387 */ /* 0x0003e20000100800 */
[----:B0-----:R-:W-:-:S02]  /*2bfe0*/  LEA.HI.X.SX32 R23, R6, R2, 0x1, P2 ;  /* 0x0000000206177211 */ /* 0x001fc400010f0eff */
[-C--:B------:R-:W-:Y:S02]  /*2bff0*/  IADD3 R6, P2, R12, R3.reuse, RZ ;  /* 0x000000030c067210 */ /* 0x080fe40007f5e0ff */
[----:B-1----:R-:W-:Y:S01]  /*2c000*/  LEA.HI.X.SX32 R5, R7, R2, 0x1, P1 ;  /* 0x0000000207057211 */ /* 0x002fe200008f0eff */
[----:B------:R-:W-:Y:S01]  /*2c010*/  STL [R1+0xaac], R23 ;  /* 0x000aac1701007387 */ /* 0x000fe20000100800 */
[----:B------:R-:W-:-:S03]  /*2c020*/  IADD3 R7, P1, R13, R3, RZ ;  /* 0x000000030d077210 */ /* 0x000fc60007f3e0ff */
[----:B------:R0:W-:Y:S04]  /*2c030*/  STL [R1+0xae8], R6 ;  /* 0x000ae80601007387 */ /* 0x0001e80000100800 */
[----:B------:R1:W-:Y:S01]  /*2c040*/  STL [R1+0xab4], R5 ;  /* 0x000ab40501007387 */ /* 0x0003e20000100800 */
[----:B0-----:R-:W-:-:S03]  /*2c050*/  LEA.HI.X.SX32 R6, R8, R2, 0x1, P4 ;  /* 0x0000000208067211 */ /* 0x001fc600020f0eff */
[----:B------:R0:W-:Y:S01]  /*2c060*/  STL [R1+0xaf0], R7 ;  /* 0x000af00701007387 */ /* 0x0001e20000100800 */
[----:B-1----:R-:W-:-:S03]  /*2c070*/  IADD3 R5, P4, R14, R3, RZ ;  /* 0x000000030e057210 */ /* 0x002fc60007f9e0ff */
[----:B------:R1:W-:Y:S04]  /*2c080*/  STL [R1+0xac4], R6 ;  /* 0x000ac40601007387 */ /* 0x0003e80000100800 */
[----:B------:R3:W-:Y:S01]  /*2c090*/  STL [R1+0xaf8], R5 ;  /* 0x000af80501007387 */ /* 0x0007e20000100800 */
[-C--:B0-----:R-:W-:Y:S01]  /*2c0a0*/  LEA.HI.X.SX32 R7, R9, R2.reuse, 0x1, P5 ;  /* 0x0000000209077211 */ /* 0x081fe200028f0eff */
[----:B------:R-:W-:Y:S01]  /*2c0b0*/  IMAD R15, R169, 0x4, R14 ;  /* 0x00000004a90f7824 */ /* 0x000fe200078e020e */
[-C--:B-1----:R-:W-:Y:S02]  /*2c0c0*/  LEA.HI.X.SX32 R6, R11, R2.reuse, 0x1, P0 ;  /* 0x000000020b067211 */ /* 0x082fe400000f0eff */
[----:B---3--:R-:W-:Y:S01]  /*2c0d0*/  LEA.HI.X.SX32 R5, R10, R2, 0x1, P3 ;  /* 0x000000020a057211 */ /* 0x008fe200018f0eff */
[----:B------:R0:W-:Y:S01]  /*2c0e0*/  STL [R1+0xacc], R7 ;  /* 0x000acc0701007387 */ /* 0x0001e20000100800 */
[----:B------:R-:W-:-:S03]  /*2c0f0*/  IMAD R16, R169, 0x2, R15 ;  /* 0x00000002a9107824 */ /* 0x000fc600078e020f */
[----:B------:R1:W-:Y:S01]  /*2c100*/  STL [R1+0xad4], R5 ;  /* 0x000ad40501007387 */ /* 0x0003e20000100800 */
[----:B------:R-:W-:-:S03]  /*2c110*/  IMAD R17, R169, 0x2, R16 ;  /* 0x00000002a9117824 */ /* 0x000fc600078e0210 */
[----:B------:R3:W-:Y:S01]  /*2c120*/  STL [R1+0xadc], R6 ;  /* 0x000adc0601007387 */ /* 0x0007e20000100800 */
[-C--:B0-----:R-:W-:Y:S02]  /*2c130*/  LEA.HI.X.SX32 R7, R13, R2.reuse, 0x1, P1 ;  /* 0x000000020d077211 */ /* 0x081fe400008f0eff */
[-C--:B-1----:R-:W-:Y:S02]  /*2c140*/  LEA.HI.X.SX32 R5, R12, R2.reuse, 0x1, P2 ;  /* 0x000000020c057211 */ /* 0x082fe400010f0eff */
[----:B---3--:R-:W-:-:S03]  /*2c150*/  LEA.HI.X.SX32 R6, R14, R2, 0x1, P4 ;  /* 0x000000020e067211 */ /* 0x008fc600020f0eff */
[----:B------:R-:W-:Y:S01]  /*2c160*/  STL [R1+0xae4], R5 ;  /* 0x000ae40501007387 */ /* 0x000fe20000100800 */
[----:B------:R-:W-:-:S03]  /*2c170*/  IADD3 R9, P1, R16, R3, RZ ;  /* 0x0000000310097210 */ /* 0x000fc60007f3e0ff */
[----:B------:R0:W-:Y:S01]  /*2c180*/  STL [R1+0xaec], R7 ;  /* 0x000aec0701007387 */ /* 0x0001e20000100800 */
[----:B------:R-:W-:-:S03]  /*2c190*/  IMAD R18, R169, 0x2, R17 ;  /* 0x00000002a9127824 */ /* 0x000fc600078e0211 */
[----:B------:R1:W-:Y:S01]  /*2c1a0*/  STL [R1+0xaf4], R6 ;  /* 0x000af40601007387 */ /* 0x0003e20000100800 */
[-C--:B0-----:R-:W-:Y:S02]  /*2c1b0*/  IADD3 R7, P0, R15, R3.reuse, RZ ;  /* 0x000000030f077210 */ /* 0x081fe40007f1e0ff */
[----:B-1----:R-:W-:-:S03]  /*2c1c0*/  IADD3 R6, P2, R17, R3, RZ ;  /* 0x0000000311067210 */ /* 0x002fc60007f5e0ff */
[----:B------:R-:W-:Y:S01]  /*2c1d0*/  STL [R1+0xb08], R7 ;  /* 0x000b080701007387 */ /* 0x000fe20000100800 */
[----:B------:R-:W-:-:S03]  /*2c1e0*/  LEA.HI.X.SX32 R11, R16, R2, 0x1, P1 ;  /* 0x00000002100b7211 */ /* 0x000fc600008f0eff */
[----:B------:R0:W-:Y:S01]  /*2c1f0*/  STL [R1+0xb10], R9 ;  /* 0x000b100901007387 */ /* 0x0001e20000100800 */
[----:B------:R-:W-:-:S03]  /*2c200*/  IMAD R19, R169, 0x2, R18 ;  /* 0x00000002a9137824 */ /* 0x000fc600078e0212 */
[----:B------:R1:W-:Y:S01]  /*2c210*/  STL [R1+0xb18], R6 ;  /* 0x000b180601007387 */ /* 0x0003e20000100800 */
[-C--:B0-----:R-:W-:Y:S02]  /*2c220*/  LEA.HI.X.SX32 R9, R15, R2.reuse, 0x1, P0 ;  /* 0x000000020f097211 */ /* 0x081fe400000f0eff */
[----:B-1----:R-:W-:-:S03]  /*2c230*/  LEA.HI.X.SX32 R6, R17, R2, 0x1, P2 ;  /* 0x0000000211067211 */ /* 0x002fc600010f0eff */
[----:B------:R-:W-:Y:S01]  /*2c240*/  STL [R1+0xb04], R9 ;  /* 0x000b040901007387 */ /* 0x000fe20000100800 */
[----:B------:R-:W-:-:S03]  /*2c250*/  IMAD R20, R169, 0x2, R19 ;  /* 0x00000002a9147824 */ /* 0x000fc600078e0213 */
[----:B------:R0:W-:Y:S01]  /*2c260*/  STL [R1+0xb0c], R11 ;  /* 0x000b0c0b01007387 */ /* 0x0001e20000100800 */
[----:B------:R-:W-:-:S03]  /*2c270*/  IMAD R21, R169, 0x2, R20 ;  /* 0x00000002a9157824 */ /* 0x000fc600078e0214 */
[----:B------:R1:W-:Y:S01]  /*2c280*/  STL [R1+0xb14], R6 ;  /* 0x000b140601007387 */ /* 0x0003e20000100800 */
[-C--:B------:R-:W-:Y:S02]  /*2c290*/  IADD3 R12, P2, R20, R3.reuse, RZ ;  /* 0x00000003140c7210 */ /* 0x080fe40007f5e0ff */
[-C--:B0-----:R-:W-:Y:S02]  /*2c2a0*/  IADD3 R11, P0, R18, R3.reuse, RZ ;  /* 0x00000003120b7210 */ /* 0x081fe40007f1e0ff */
[----:B-1----:R-:W-:-:S03]  /*2c2b0*/  IADD3 R6, P1, R19, R3, RZ ;  /* 0x0000000313067210 */ /* 0x002fc60007f3e0ff */
[----:B------:R-:W-:Y:S01]  /*2c2c0*/  STL [R1+0xb20], R11 ;  /* 0x000b200b01007387 */ /* 0x000fe20000100800 */
[----:B------:R-:W-:-:S03]  /*2c2d0*/  IMAD R22, R169, 0x4, R21 ;  /* 0x00000004a9167824 */ /* 0x000fc600078e0215 */
[----:B------:R0:W-:Y:S01]  /*2c2e0*/  STL [R1+0xb28], R6 ;  /* 0x000b280601007387 */ /* 0x0001e20000100800 */
[-C--:B------:R-:W-:Y:S01]  /*2c2f0*/  LEA.HI.X.SX32 R13, R19, R2.reuse, 0x1, P1 ;  /* 0x00000002130d7211 */ /* 0x080fe200008f0eff */
[----:B------:R-:W-:Y:S02]  /*2c300*/  IMAD R4, R169, 0x2, R22 ;  /* 0x00000002a9047824 */ /* 0x000fe400078e0216 */
[----:B------:R1:W-:Y:S01]  /*2c310*/  STL [R1+0xb30], R12 ;  /* 0x000b300c01007387 */ /* 0x0003e20000100800 */
[-C--:B0-----:R-:W-:Y:S02]  /*2c320*/  LEA.HI.X.SX32 R6, R18, R2.reuse, 0x1, P0 ;  /* 0x0000000212067211 */ /* 0x081fe400000f0eff */
[----:B-1----:R-:W-:-:S03]  /*2c330*/  LEA.HI.X.SX32 R12, R20, R2, 0x1, P2 ;  /* 0x00000002140c7211 */ /* 0x002fc600010f0eff */
        /* <DEDUP_REMOVED lines=8> */
[----:B------:R-:W-:Y:S01]  /*2c3c0*/  IMAD R23, R169, 0x2, R24 ;  /* 0x00000002a9177824 */ /* 0x000fe200078e0218 */
[----:B------:R-:W-:Y:S02]  /*2c3d0*/  LEA.HI.X.SX32 R15, R21, R2, 0x1, P0 ;  /* 0x00000002150f7211 */ /* 0x000fe400000f0eff */
[----:B------:R0:W-:Y:S04]  /*2c3e0*/  STL [R1+0xb48], R14 ;  /* 0x000b480e01007387 */ /* 0x0001e80000100800 */
[----:B------:R1:W-:Y:S01]  /*2c3f0*/  STL [R1+0xb50], R12 ;  /* 0x000b500c01007387 */ /* 0x0003e20000100800 */
[----:B------:R-:W-:-:S03]  /*2c400*/  IMAD R8, R169, 0x2, R23 ;  /* 0x00000002a9087824 */ /* 0x000fc600078e0217 */
[----:B------:R3:W-:Y:S01]  /*2c410*/  STL [R1+0xb34], R15 ;  /* 0x000b340f01007387 */ /* 0x0007e20000100800 */
[-C--:B0-----:R-:W-:Y:S02]  /*2c420*/  LEA.HI.X.SX32 R14, R4, R2.reuse, 0x1, P2 ;  /* 0x00000002040e7211 */ /* 0x081fe400010f0eff */
[----:B-1----:R-:W-:-:S05]  /*2c430*/  LEA.HI.X.SX32 R12, R22, R2, 0x1, P1 ;  /* 0x00000002160c7211 */ /* 0x002fca00008f0eff */
[----:B------:R0:W-:Y:S01]  /*2c440*/  STL [R1+0xb44], R12 ;  /* 0x000b440c01007387 */ /* 0x0001e20000100800 */
[----:B---3--:R-:W-:-:S03]  /*2c450*/  IADD3 R15, P1, R23, R3, RZ ;  /* 0x00000003170f7210 */ /* 0x008fc60007f3e0ff */
[----:B------:R1:W-:Y:S01]  /*2c460*/  STL [R1+0xb4c], R14 ;  /* 0x000b4c0e01007387 */ /* 0x0003e20000100800 */
[----:B------:R-:W-:Y:S01]  /*2c470*/  IMAD R10, R169, 0x2, R8 ;  /* 0x00000002a90a7824 */ /* 0x000fe200078e0208 */
[-C--:B0-----:R-:W-:Y:S02]  /*2c480*/  IADD3 R12, P0, R24, R3.reuse, RZ ;  /* 0x00000003180c7210 */ /* 0x081fe40007f1e0ff */
[----:B-1----:R-:W-:-:S03]  /*2c490*/  IADD3 R14, P2, R8, R3, RZ ;  /* 0x00000003080e7210 */ /* 0x002fc60007f5e0ff */
[----:B------:R-:W-:Y:S01]  /*2c4a0*/  STL [R1+0xb58], R12 ;  /* 0x000b580c01007387 */ /* 0x000fe20000100800 */
[----:B------:R-:W-:-:S03]  /*2c4b0*/  LEA.HI.X.SX32 R16, R24, R2, 0x1, P0 ;  /* 0x0000000218107211 */ /* 0x000fc600000f0eff */
[----:B------:R0:W-:Y:S01]  /*2c4c0*/  STL [R1+0xb60], R15 ;  /* 0x000b600f01007387 */ /* 0x0001e20000100800 */
[----:B------:R-:W-:-:S03]  /*2c4d0*/  IMAD R5, R169, 0x2, R10 ;  /* 0x00000002a9057824 */ /* 0x000fc600078e020a */
[----:B------:R1:W-:Y:S01]  /*2c4e0*/  STL [R1+0xb68], R14 ;  /* 0x000b680e01007387 */ /* 0x0003e20000100800 */
[----:B------:R-:W-:Y:S01]  /*2c4f0*/  IMAD R7, R169, 0x4, R5 ;  /* 0x00000004a9077824 */ /* 0x000fe200078e0205 */
[-C--:B0-----:R-:W-:Y:S02]  /*2c500*/  LEA.HI.X.SX32 R15, R8, R2.reuse, 0x1, P2 ;  /* 0x00000002080f7211 */ /* 0x081fe400010f0eff */
[----:B-1----:R-:W-:Y:S01]  /*2c510*/  LEA.HI.X.SX32 R14, R23, R2, 0x1, P1 ;  /* 0x00000002170e7211 */ /* 0x002fe200008f0eff */
[----:B------:R-:W-:Y:S04]  /*2c520*/  STL [R1+0xb54], R16 ;  /* 0x000b541001007387 */ /* 0x000fe80000100800 */
[----:B------:R0:W-:Y:S01]  /*2c530*/  STL [R1+0xb5c], R14 ;  /* 0x000b5c0e01007387 */ /* 0x0001e20000100800 */
[----:B------:R-:W-:-:S03]  /*2c540*/  IMAD R9, R169, 0x2, R7 ;  /* 0x00000002a9097824 */ /* 0x000fc600078e0207 */
[----:B------:R1:W-:Y:S01]  /*2c550*/  STL [R1+0xb64], R15 ;  /* 0x000b640f01007387 */ /* 0x0003e20000100800 */
[-C--:B0-----:R-:W-:Y:S02]  /*2c560*/  IADD3 R14, P0, R10, R3.reuse, RZ ;  /* 0x000000030a0e7210 */ /* 0x081fe40007f1e0ff */
[----:B-1----:R-:W-:-:S03]  /*2c570*/  IADD3 R15, P1, R5, R3, RZ ;  /* 0x00000003050f7210 */ /* 0x002fc60007f3e0ff */
[----:B------:R-:W-:Y:S01]  /*2c580*/  STL [R1+0xb70], R14 ;  /* 0x000b700e01007387 */ /* 0x000fe20000100800 */
[----:B------:R-:W-:Y:S01]  /*2c590*/  IADD3 R16, P2, R7, R3, RZ ;  /* 0x0000000307107210 */ /* 0x000fe20007f5e0ff */
[----:B------:R-:W-:Y:S02]  /*2c5a0*/  IMAD R11, R169, 0x2, R9 ;  /* 0x00000002a90b7824 */ /* 0x000fe400078e0209 */
[----:B------:R0:W-:Y:S01]  /*2c5b0*/  STL [R1+0xb78], R15 ;  /* 0x000b780f01007387 */ /* 0x0001e20000100800 */
[-C--:B------:R-:W-:Y:S01]  /*2c5c0*/  LEA.HI.X.SX32 R7, R7, R2.reuse, 0x1, P2 ;  /* 0x0000000207077211 */ /* 0x080fe200010f0eff */
[----:B------:R-:W-:Y:S02]  /*2c5d0*/  IMAD R6, R169, 0x2, R11 ;  /* 0x00000002a9067824 */ /* 0x000fe400078e020b */
[----:B------:R-:W-:Y:S01]  /*2c5e0*/  STL [R1+0xb88], R16 ;  /* 0x000b881001007387 */ /* 0x000fe20000100800 */
[-C--:B0-----:R-:W-:Y:S02]  /*2c5f0*/  LEA.HI.X.SX32 R15, R10, R2.reuse, 0x1, P0 ;  /* 0x000000020a0f7211 */ /* 0x081fe400000f0eff */
[----:B------:R-:W-:-:S03]  /*2c600*/  LEA.HI.X.SX32 R10, R5, R2, 0x1, P1 ;  /* 0x00000002050a7211 */ /* 0x000fc600008f0eff */
[----:B------:R0:W-:Y:S04]  /*2c610*/  STL [R1+0xb6c], R15 ;  /* 0x000b6c0f01007387 */ /* 0x0001e80000100800 */
[----:B------:R1:W-:Y:S01]  /*2c620*/  STL [R1+0xb74], R10 ;  /* 0x000b740a01007387 */ /* 0x0003e20000100800 */
[----:B------:R-:W-:-:S03]  /*2c630*/  IMAD R13, R169, 0x2, R6 ;  /* 0x00000002a90d7824 */ /* 0x000fc600078e0206 */
[----:B------:R3:W-:Y:S01]  /*2c640*/  STL [R1+0xb84], R7 ;  /* 0x000b840701007387 */ /* 0x0007e20000100800 */
[-C--:B0-----:R-:W-:Y:S02]  /*2c650*/  IADD3 R15, P1, R11, R3.reuse, RZ ;  /* 0x000000030b0f7210 */ /* 0x081fe40007f3e0ff */
[-C--:B-1----:R-:W-:Y:S02]  /*2c660*/  IADD3 R10, P0, R9, R3.reuse, RZ ;  /* 0x00000003090a7210 */ /* 0x082fe40007f1e0ff */
[----:B---3--:R-:W-:-:S03]  /*2c670*/  IADD3 R7, P2, R6, R3, RZ ;  /* 0x0000000306077210 */ /* 0x008fc60007f5e0ff */
[----:B------:R-:W-:Y:S01]  /*2c680*/  STL [R1+0xb90], R10 ;  /* 0x000b900a01007387 */ /* 0x000fe20000100800 */
[----:B------:R-:W-:-:S03]  /*2c690*/  IMAD R4, R169, 0x2, R13 ;  /* 0x00000002a9047824 */ /* 0x000fc600078e020d */
[----:B------:R0:W-:Y:S04]  /*2c6a0*/  STL [R1+0xb98], R15 ;  /* 0x000b980f01007387 */ /* 0x0001e80000100800 */
[----:B------:R1:W-:Y:S01]  /*2c6b0*/  STL [R1+0xba0], R7 ;  /* 0x000ba00701007387 */ /* 0x0003e20000100800 */
[----:B------:R-:W-:Y:S01]  /*2c6c0*/  IMAD R12, R169, 0x2, R4 ;  /* 0x00000002a90c7824 */ /* 0x000fe200078e0204 */
[-C--:B0-----:R-:W-:Y:S02]  /*2c6d0*/  LEA.HI.X.SX32 R15, R9, R2.reuse, 0x1, P0 ;  /* 0x00000002090f7211 */ /* 0x081fe400000f0eff */
[-C--:B------:R-:W-:Y:S02]  /*2c6e0*/  LEA.HI.X.SX32 R9, R6, R2.reuse, 0x1, P2 ;  /* 0x0000000206097211 */ /* 0x080fe400010f0eff */
[----:B-1----:R-:W-:Y:S01]  /*2c6f0*/  LEA.HI.X.SX32 R7, R11, R2, 0x1, P1 ;  /* 0x000000020b077211 */ /* 0x002fe200008f0eff */
[----:B------:R-:W-:Y:S01]  /*2c700*/  STL [R1+0xb8c], R15 ;  /* 0x000b8c0f01007387 */ /* 0x000fe20000100800 */
[----:B------:R-:W-:-:S03]  /*2c710*/  IADD3 R11, P2, R12, R3, RZ ;  /* 0x000000030c0b7210 */ /* 0x000fc60007f5e0ff */
[----:B------:R0:W-:Y:S04]  /*2c720*/  STL [R1+0xb94], R7 ;  /* 0x000b940701007387 */ /* 0x0001e80000100800 */
[----:B------:R1:W-:Y:S01]  /*2c730*/  STL [R1+0xb9c], R9 ;  /* 0x000b9c0901007387 */ /* 0x0003e20000100800 */
[-C--:B0-----:R-:W-:Y:S02]  /*2c740*/  IADD3 R7, P0, R13, R3.reuse, RZ ;  /* 0x000000030d077210 */ /* 0x081fe40007f1e0ff */
[----:B-1----:R-:W-:-:S03]  /*2c750*/  IADD3 R9, P1, R4, R3, RZ ;  /* 0x0000000304097210 */ /* 0x002fc60007f3e0ff */
[----:B------:R-:W-:Y:S01]  /*2c760*/  STL [R1+0xba8], R7 ;  /* 0x000ba80701007387 */ /* 0x000fe20000100800 */
[----:B------:R-:W-:-:S03]  /*2c770*/  IMAD R8, R169, 0x4, R12 ;  /* 0x00000004a9087824 */ /* 0x000fc600078e020c */
[----:B------:R0:W-:Y:S01]  /*2c780*/  STL [R1+0xbb0], R9 ;  /* 0x000bb00901007387 */ /* 0x0001e20000100800 */
[----:B------:R-:W-:-:S03]  /*2c790*/  IMAD R14, R169, 0x2, R8 ;  /* 0x00000002a90e7824 */ /* 0x000fc600078e0208 */
[----:B------:R1:W-:Y:S01]  /*2c7a0*/  STL [R1+0xbb8], R11 ;  /* 0x000bb80b01007387 */ /* 0x0003e20000100800 */
[-C--:B0-----:R-:W-:Y:S02]  /*2c7b0*/  LEA.HI.X.SX32 R9, R13, R2.reuse, 0x1, P0 ;  /* 0x000000020d097211 */ /* 0x081fe400000f0eff */
[-C--:B-1----:R-:W-:Y:S02]  /*2c7c0*/  LEA.HI.X.SX32 R11, R4, R2.reuse, 0x1, P1 ;  /* 0x00000002040b7211 */ /* 0x082fe400008f0eff */
[----:B------:R-:W-:Y:S01]  /*2c7d0*/  LEA.HI.X.SX32 R4, R12, R2, 0x1, P2 ;  /* 0x000000020c047211 */ /* 0x000fe200010f0eff */
[----:B------:R-:W-:Y:S01]  /*2c7e0*/  STL [R1+0xba4], R9 ;  /* 0x000ba40901007387 */ /* 0x000fe20000100800 */
[----:B------:R-:W-:-:S03]  /*2c7f0*/  IMAD R5, R169, 0x2, R14 ;  /* 0x00000002a9057824 */ /* 0x000fc600078e020e */
[----:B------:R0:W-:Y:S04]  /*2c800*/  STL [R1+0xbac], R11 ;  /* 0x000bac0b01007387 */ /* 0x0001e80000100800 */
[----:B------:R1:W-:Y:S01]  /*2c810*/  STL [R1+0xbb4], R4 ;  /* 0x000bb40401007387 */ /* 0x0003e20000100800 */
[----:B------:R-:W-:Y:S01]  /*2c820*/  IMAD R10, R169, 0x2, R5 ;  /* 0x00000002a90a7824 */ /* 0x000fe200078e0205 */
        /* <DEDUP_REMOVED lines=11> */
[----:B------:R-:W-:Y:S01]  /*2c8e0*/  STL [R1+0xbc4], R4 ;  /* 0x000bc40401007387 */ /* 0x000fe20000100800 */
[----:B------:R-:W-:-:S03]  /*2c8f0*/  IMAD R9, R169, 0x2, R7 ;  /* 0x00000002a9097824 */ /* 0x000fc600078e0207 */
[----:B------:R0:W-:Y:S04]  /*2c900*/  STL [R1+0xbcc], R8 ;  /* 0x000bcc0801007387 */ /* 0x0001e80000100800 */
[----:B------:R1:W-:Y:S01]  /*2c910*/  STL [R1+0xbd4], R5 ;  /* 0x000bd40501007387 */ /* 0x0003e20000100800 */
[-C--:B0-----:R-:W-:Y:S02]  /*2c920*/  IADD3 R8, P0, R10, R3.reuse, RZ ;  /* 0x000000030a087210 */ /* 0x081fe40007f1e0ff */
[----:B-1----:R-:W-:-:S03]  /*2c930*/  IADD3 R5, P1, R6, R3, RZ ;  /* 0x0000000306057210 */ /* 0x002fc60007f3e0ff */
[----:B------:R-:W-:Y:S01]  /*2c940*/  STL [R1+0xbe0], R8 ;  /* 0x000be00801007387 */ /* 0x000fe20000100800 */
[----:B------:R-:W-:Y:S01]  /*2c950*/  IMAD R11, R169, 0x4, R9 ;  /* 0x00000004a90b7824 */ /* 0x000fe200078e0209 */
[-C--:B------:R-:W-:Y:S02]  /*2c960*/  IADD3 R12, P2, R7, R3.reuse, RZ ;  /* 0x00000003070c7210 */ /* 0x080fe40007f5e0ff */
[----:B------:R0:W-:Y:S01]  /*2c970*/  STL [R1+0xbe8], R5 ;  /* 0x000be80501007387 */ /* 0x0001e20000100800 */
[-C--:B------:R-:W-:Y:S01]  /*2c980*/  LEA.HI.X.SX32 R6, R6, R2.reuse, 0x1, P1 ;  /* 0x0000000206067211 */ /* 0x080fe200008f0eff */
[----:B------:R-:W-:Y:S01]  /*2c990*/  IMAD R4, R169, 0x2, R11 ;  /* 0x00000002a9047824 */ /* 0x000fe200078e020b */
[-C--:B------:R-:W-:Y:S01]  /*2c9a0*/  LEA.HI.X.SX32 R7, R7, R2.reuse, 0x1, P2 ;  /* 0x0000000207077211 */ /* 0x080fe200010f0eff */
[----:B------:R-:W-:Y:S01]  /*2c9b0*/  STL [R1+0xbf0], R12 ;  /* 0x000bf00c01007387 */ /* 0x000fe20000100800 */
[----:B0-----:R-:W-:Y:S01]  /*2c9c0*/  LEA.HI.X.SX32 R5, R10, R2, 0x1, P0 ;  /* 0x000000020a057211 */ /* 0x001fe200000f0eff */
[----:B------:R-:W-:Y:S01]  /*2c9d0*/  IMAD R8, R169, 0x2, R4 ;  /* 0x00000002a9087824 */ /* 0x000fe200078e0204 */
[----:B------:R-:W-:-:S03]  /*2c9e0*/  IADD3 R10, P1, R11, R3, RZ ;  /* 0x000000030b0a7210 */ /* 0x000fc60007f3e0ff */
[----:B------:R0:W-:Y:S04]  /*2c9f0*/  STL [R1+0xbdc], R5 ;  /* 0x000bdc0501007387 */ /* 0x0001e80000100800 */
[----:B------:R1:W-:Y:S04]  /*2ca00*/  STL [R1+0xbe4], R6 ;  /* 0x000be40601007387 */ /* 0x0003e80000100800 */
[----:B------:R3:W-:Y:S01]  /*2ca10*/  STL [R1+0xbec], R7 ;  /* 0x000bec0701007387 */ /* 0x0007e20000100800 */
[----:B0-----:R-:W-:Y:S01]  /*2ca20*/  IMAD R5, R169, 0x2, R8 ;  /* 0x00000002a9057824 */ /* 0x001fe200078e0208 */
[----:B-1----:R-:W-:-:S02]  /*2ca30*/  IADD3 R6, P0, R9, R3, RZ ;  /* 0x0000000309067210 */ /* 0x002fc40007f1e0ff */
[----:B---3--:R-:W-:-:S03]  /*2ca40*/  IADD3 R7, P2, R4, R3, RZ ;  /* 0x0000000304077210 */ /* 0x008fc60007f5e0ff */
[----:B------:R0:W-:Y:S04]  /*2ca50*/  STL [R1+0xbf8], R6 ;  /* 0x000bf80601007387 */ /* 0x0001e80000100800 */
[----:B------:R1:W-:Y:S04]  /*2ca60*/  STL [R1+0xc08], R10 ;  /* 0x000c080a01007387 */ /* 0x0003e80000100800 */
[----:B------:R3:W-:Y:S01]  /*2ca70*/  STL [R1+0xc10], R7 ;  /* 0x000c100701007387 */ /* 0x0007e20000100800 */
[----:B0-----:R-:W-:Y:S01]  /*2ca80*/  IMAD R6, R169, 0x2, R5 ;  /* 0x00000002a9067824 */ /* 0x001fe200078e0205 */
[----:B-1----:R-:W-:-:S02]  /*2ca90*/  LEA.HI.X.SX32 R10, R9, R2, 0x1, P0 ;  /* 0x00000002090a7211 */ /* 0x002fc400000f0eff */
[-C--:B------:R-:W-:Y:S02]  /*2caa0*/  LEA.HI.X.SX32 R9, R11, R2.reuse, 0x1, P1 ;  /* 0x000000020b097211 */ /* 0x080fe400008f0eff */
[----:B---3--:R-:W-:Y:S01]  /*2cab0*/  LEA.HI.X.SX32 R7, R4, R2, 0x1, P2 ;  /* 0x0000000204077211 */ /* 0x008fe200010f0eff */
[----:B------:R0:W-:Y:S01]  /*2cac0*/  STL [R1+0xbf4], R10 ;  /* 0x000bf40a01007387 */ /* 0x0001e20000100800 */
[----:B------:R-:W-:-:S03]  /*2cad0*/  IMAD R4, R169, 0x2, R6 ;  /* 0x00000002a9047824 */ /* 0x000fc600078e0206 */
[----:B------:R1:W-:Y:S04]  /*2cae0*/  STL [R1+0xc04], R9 ;  /* 0x000c040901007387 */ /* 0x0003e80000100800 */
[----:B------:R3:W-:Y:S01]  /*2caf0*/  STL [R1+0xc0c], R7 ;  /* 0x000c0c0701007387 */ /* 0x0007e20000100800 */
[-C--:B0-----:R-:W-:Y:S02]  /*2cb00*/  IADD3 R10, P0, R8, R3.reuse, RZ ;  /* 0x00000003080a7210 */ /* 0x081fe40007f1e0ff */
[-C--:B-1----:R-:W-:Y:S02]  /*2cb10*/  IADD3 R9, P2, R6, R3.reuse, RZ ;  /* 0x0000000306097210 */ /* 0x082fe40007f5e0ff */
[CC--:B---3--:R-:W-:Y:S02]  /*2cb20*/  IADD3 R7, P1, R5.reuse, R3.reuse, RZ ;  /* 0x0000000305077210 */ /* 0x0c8fe40007f3e0ff */
[----:B------:R-:W-:Y:S01]  /*2cb30*/  IADD3 R3, P3, R4, R3, RZ ;  /* 0x0000000304037210 */ /* 0x000fe20007f7e0ff */
[----:B------:R-:W-:Y:S01]  /*2cb40*/  STL [R1+0xc14], R10 ;  /* 0x000c140a01007387 */ /* 0x000fe20000100800 */
[----:B------:R-:W-:-:S03]  /*2cb50*/  LEA.HI.X.SX32 R5, R5, R2, 0x1, P1 ;  /* 0x0000000205057211 */ /* 0x000fc600008f0eff */
[----:B------:R0:W-:Y:S04]  /*2cb60*/  STL [R1+0xc18], R7 ;  /* 0x000c180701007387 */ /* 0x0001e80000100800 */
[----:B------:R-:W-:Y:S04]  /*2cb70*/  STL [R1+0xc1c], R9 ;  /* 0x000c1c0901007387 */ /* 0x000fe80000100800 */
[----:B------:R1:W-:Y:S01]  /*2cb80*/  STL [R1+0xa2c], R3 ;  /* 0x000a2c0301007387 */ /* 0x0003e20000100800 */
[----:B0-----:R-:W-:-:S05]  /*2cb90*/  LEA.HI.X.SX32 R7, R8, R2, 0x1, P0 ;  /* 0x0000000208077211 */ /* 0x001fca00000f0eff */
[----:B------:R-:W-:Y:S01]  /*2cba0*/  STL [R1+0xa1c], R7 ;  /* 0x000a1c0701007387 */ /* 0x000fe20000100800 */
[-C--:B-1----:R-:W-:Y:S02]  /*2cbb0*/  LEA.HI.X.SX32 R3, R6, R2.reuse, 0x1, P2 ;  /* 0x0000000206037211 */ /* 0x082fe400010f0eff */
[----:B------:R-:W-:Y:S01]  /*2cbc0*/  LEA.HI.X.SX32 R2, R4, R2, 0x1, P3 ;  /* 0x0000000204027211 */ /* 0x000fe200018f0eff */
[----:B------:R-:W-:Y:S04]  /*2cbd0*/  STL [R1+0xa24], R5 ;  /* 0x000a240501007387 */ /* 0x000fe80000100800 */
[----:B------:R0:W-:Y:S04]  /*2cbe0*/  STL [R1+0xa28], R3 ;  /* 0x000a280301007387 */ /* 0x0001e80000100800 */
[----:B------:R1:W-:Y:S04]  /*2cbf0*/  STL [R1+0xa20], R2 ;  /* 0x000a200201007387 */ /* 0x0003e80000100800 */
[----:B------:R2:W-:Y:S04]  /*2cc00*/  STL [R1], RZ ;  /* 0x000000ff01007387 */ /* 0x0005e80000100800 */
        /* <DEDUP_REMOVED lines=126> */
[----:B------:R2:W-:Y:S01]  /*2d3f0*/  STL [R1+0x1fc], RZ ;  /* 0x0001fcff01007387 */ /* 0x0005e20000100800 */
[----:B------:R-:W-:-:S02]  /*2d400*/  USHF.R.U32.HI UR38, URZ, 0x4, UR7 ;  /* 0x000000043f267899 */ /* 0x000fc40008011607 */
[----:B------:R-:W-:Y:S02]  /*2d410*/  UIADD3 UR9, UR7, 0x10000, URZ ;  /* 0x0001000007097890 */ /* 0x000fe4000fffe03f */
[----:B------:R-:W-:Y:S02]  /*2d420*/  USGXT.U32 UR38, UR38, 0xe ;  /* 0x0000000e2626789a */ /* 0x000fe40008000000 */
[----:B------:R-:W-:Y:S02]  /*2d430*/  USHF.R.U32.HI UR9, URZ, 0x4, UR9 ;  /* 0x000000043f097899 */ /* 0x000fe40008011609 */
[----:B------:R-:W-:Y:S02]  /*2d440*/  USHF.R.S32.HI UR10, URZ, 0x1f, UR8 ;  /* 0x0000001f3f0a7899 */ /* 0x000fe40008011408 */
[----:B------:R-:W-:Y:S02]  /*2d450*/  UIADD3 UR26, UP0, UR38, 0x2, URZ ;  /* 0x00000002261a7890 */ /* 0x000fe4000ff1e03f */
[----:B------:R-:W-:Y:S01]  /*2d460*/  USGXT.U32 UR36, UR9, 0xe ;  /* 0x0000000e0924789a */ /* 0x000fe20008000000 */
[----:B------:R-:W-:Y:S01]  /*2d470*/  UMOV UR6, URZ ;  /* 0x0000003f00067c82 */ /* 0x000fe20008000000 */
[----:B------:R-:W-:-:S02]  /*2d480*/  ULEA.HI UR10, UR10, UR8, URZ, 0x7 ;  /* 0x000000080a0a7291 */ /* 0x000fc4000f8f383f */
[----:B------:R-:W-:Y:S01]  /*2d490*/  UIADD3.X UR27, UR6, 0x40000040, URZ, UP0, !UPT ;  /* 0x40000040061b7890 */ /* 0x000fe200087fe43f */
[----:B------:R-:W-:Y:S01]  /*2d4a0*/  CS2R R24, SRZ ;  /* 0x0000000000187805 */ /* 0x000fe2000001ff00 */
[----:B------:R-:W-:Y:S01]  /*2d4b0*/  USHF.L.U32 UR41, UR41, 0x7, URZ ;  /* 0x0000000729297899 */ /* 0x000fe2000800063f */
[----:B------:R-:W-:Y:S01]  /*2d4c0*/  CS2R R26, SRZ ;  /* 0x00000000001a7805 */ /* 0x000fe2000001ff00 */
[----:B------:R-:W-:Y:S01]  /*2d4d0*/  USHF.L.U32 UR42, UR42, 0x7, URZ ;  /* 0x000000072a2a7899 */ /* 0x000fe2000800063f */
[----:B------:R-:W-:Y:S01]  /*2d4e0*/  CS2R R28, SRZ ;  /* 0x00000000001c7805 */ /* 0x000fe2000001ff00 */
[----:B------:R-:W-:Y:S01]  /*2d4f0*/  UIADD3 UR24, UP0, UR36, 0x2, URZ ;  /* 0x0000000224187890 */ /* 0x000fe2000ff1e03f */
[----:B------:R-:W-:Y:S02]  /*2d500*/  CS2R R30, SRZ ;  /* 0x00000000001e7805 */ /* 0x000fe4000001ff00 */
[----:B------:R-:W-:Y:S02]  /*2d510*/  CS2R R32, SRZ ;  /* 0x0000000000207805 */ /* 0x000fe4000001ff00 */
[----:B------:R-:W-:-:S02]  /*2d520*/  CS2R R34, SRZ ;  /* 0x0000000000227805 */ /* 0x000fc4000001ff00 */
[----:B------:R-:W-:Y:S02]  /*2d530*/  CS2R R36, SRZ ;  /* 0x0000000000247805 */ /* 0x000fe4000001ff00 */
[----:B------:R-:W-:Y:S02]  /*2d540*/  CS2R R38, SRZ ;  /* 0x0000000000267805 */ /* 0x000fe4000001ff00 */
[----:B------:R-:W-:Y:S02]  /*2d550*/  CS2R R40, SRZ ;  /* 0x0000000000287805 */ /* 0x000fe4000001ff00 */
        /* <DEDUP_REMOVED lines=14> */
[----:B------:R-:W-:Y:S01]  /*2d640*/  CS2R R70, SRZ ;  /* 0x0000000000467805 */ /* 0x000fe2000001ff00 */
[----:B------:R-:W-:Y:S01]  /*2d650*/  UMOV UR5, URZ ;  /* 0x0000003f00057c82 */ /* 0x000fe20008000000 */
[----:B------:R-:W-:Y:S01]  /*2d660*/  USHF.R.S32.HI UR6, URZ, 0x7, UR10 ;  /* 0x000000073f067899 */ /* 0x000fe2000801140a */
[----:B------:R-:W-:Y:S01]  /*2d670*/  UMOV UR4, URZ ;  /* 0x0000003f00047c82 */ /* 0x000fe20008000000 */
[----:B------:R-:W-:-:S02]  /*2d680*/  USHF.R.S32.HI UR53, URZ, 0x1f, UR41 ;  /* 0x0000001f3f357899 */ /* 0x000fc40008011429 */
[----:B------:R-:W-:Y:S02]  /*2d690*/  USHF.R.S32.HI UR52, URZ, 0x1f, UR42 ;  /* 0x0000001f3f347899 */ /* 0x000fe4000801142a */
[----:B------:R-:W-:Y:S02]  /*2d6a0*/  UIADD3.X UR25, UR5, 0x40000040, URZ, UP0, !UPT ;  /* 0x4000004005197890 */ /* 0x000fe400087fe43f */
[----:B------:R-:W-:Y:S02]  /*2d6b0*/  UIADD3.64 UR30, UR26, 0x2, URZ ;  /* 0x000000021a1e7897 */ /* 0x000fe4000fffe03f */
[----:B------:R-:W-:Y:S02]  /*2d6c0*/  UIADD3.64 UR34, UR26, 0x4, URZ ;  /* 0x000000041a227897 */ /* 0x000fe4000fffe03f */
[----:B------:R-:W-:Y:S02]  /*2d6d0*/  UIADD3.64 UR10, UR26, 0x7fe, URZ ;  /* 0x000007fe1a0a7897 */ /* 0x000fe4000fffe03f */
[----:B------:R-:W-:-:S02]  /*2d6e0*/  UIADD3.64 UR14, UR26, 0x800, URZ ;  /* 0x000008001a0e7897 */ /* 0x000fc4000fffe03f */
[----:B------:R-:W-:Y:S02]  /*2d6f0*/  UIADD3.64 UR18, UR26, 0x802, URZ ;  /* 0x000008021a127897 */ /* 0x000fe4000fffe03f */
[----:B------:R-:W-:Y:S02]  /*2d700*/  UIADD3.64 UR22, UR26, 0x804, URZ ;  /* 0x000008041a167897 */ /* 0x000fe4000fffe03f */
[----:B------:R-:W-:Y:S01]  /*2d710*/  UIADD3.64 UR28, UR24, 0x2, URZ ;  /* 0x00000002181c7897 */ /* 0x000fe2000fffe03f */
[C---:B0-----:R-:W-:Y:S02]  /*2d720*/  LOP3.LUT R3, R236.reuse, 0x10, RZ, 0x3c, !PT ;  /* 0x00000010ec037812 */ /* 0x041fe400078e3cff */
[----:B------:R-:W-:Y:S02]  /*2d730*/  CS2R R72, SRZ ;  /* 0x0000000000487805 */ /* 0x000fe4000001ff00 */
[----:B-1----:R-:W-:Y:S02]  /*2d740*/  LOP3.LUT R2, R236, 0x20, RZ, 0x3c, !PT ;  /* 0x00000020ec027812 */ /* 0x002fe400078e3cff */
[----:B------:R-:W-:-:S02]  /*2d750*/  CS2R R74, SRZ ;  /* 0x00000000004a7805 */ /* 0x000fc4000001ff00 */
[----:B------:R-:W-:Y:S01]  /*2d760*/  CS2R R76, SRZ ;  /* 0x00000000004c7805 */ /* 0x000fe2000001ff00 */
[----:B------:R2:W-:Y:S01]  /*2d770*/  STL [R1+0x204], R3 ;  /* 0x0002040301007387 */ /* 0x0005e20000100800 */
[----:B------:R-:W-:Y:S02]  /*2d780*/  CS2R R78, SRZ ;  /* 0x00000000004e7805 */ /* 0x000fe4000001ff00 */
[----:B------:R-:W-:Y:S02]  /*2d790*/  CS2R R80, SRZ ;  /* 0x0000000000507805 */ /* 0x000fe4000001ff00 */
[----:B------:R-:W-:Y:S01]  /*2d7a0*/  CS2R R82, SRZ ;  /* 0x0000000000527805 */ /* 0x000fe2000001ff00 */
[----:B------:R2:W-:Y:S01]  /*2d7b0*/  STL [R1+0x200], R2 ;  /* 0x0002000201007387 */ /* 0x0005e20000100800 */
        /* <DEDUP_REMOVED lines=34> */
[C---:B------:R-:W-:Y:S01]  /*2d9e0*/  LOP3.LUT R252, R236.reuse, 0x30, RZ, 0x3c, !PT ;  /* 0x00000030ecfc7812 */ /* 0x040fe200078e3cff */
[----:B------:R-:W-:Y:S01]  /*2d9f0*/  UIADD3.64 UR32, UR24, 0x4, URZ ;  /* 0x0000000418207897 */ /* 0x000fe2000fffe03f */
[C---:B------:R-:W-:Y:S01]  /*2da00*/  LOP3.LUT R251, R236.reuse, 0x40, RZ, 0x3c, !PT ;  /* 0x00000040ecfb7812 */ /* 0x040fe200078e3cff */
[----:B------:R-:W-:Y:S01]  /*2da10*/  ULDC UR5, c[0x0][0x230] ;  /* 0x00008c0000057ab9 */ /* 0x000fe20000000800 */
[C---:B------:R-:W-:Y:S01]  /*2da20*/  LOP3.LUT R250, R236.reuse, 0x50, RZ, 0x3c, !PT ;  /* 0x00000050ecfa7812 */ /* 0x040fe200078e3cff */
[----:B------:R-:W-:Y:S01]  /*2da30*/  UMOV UR37, 0x40000040 ;  /* 0x4000004000257882 */ /* 0x000fe20000000000 */
[----:B------:R-:W-:-:S02]  /*2da40*/  LOP3.LUT R249, R236, 0x60, RZ, 0x3c, !PT ;  /* 0x00000060ecf97812 */ /* 0x000fc400078e3cff */
[----:B--2---:R-:W-:-:S07]  /*2da50*/  LOP3.LUT R248, R236, 0x70, RZ, 0x3c, !PT ;  /* 0x00000070ecf87812 */ /* 0x004fce00078e3cff */
.L_x_2:
[----:B0-----:R-:W2:Y:S04]  /*2da60*/  LDL R3, [R1+0xa2c] ;  /* 0x000a2c0001037983 */ /* 0x001ea80000100800 */
[----:B------:R-:W3:Y:S04]  /*2da70*/  LDL R6, [R1+0xc1c] ;  /* 0x000c1c0001067983 */ /* 0x000ee80000100800 */
[----:B------:R-:W4:Y:S04]  /*2da80*/  LDL R5, [R1+0xa24] ;  /* 0x000a240001057983 */ /* 0x000f280000100800 */
[----:B------:R-:W4:Y:S04]  /*2da90*/  LDL R4, [R1+0xc18] ;  /* 0x000c180001047983 */ /* 0x000f280000100800 */
[----:B-----5:R-:W-:Y:S04]  /*2daa0*/  STL [R1+0x1fb4], R236 ;  /* 0x001fb4ec01007387 */ /* 0x020fe80000100800 */
[----:B------:R-:W-:Y:S04]  /*2dab0*/  STL [R1+0x1f68], R252 ;  /* 0x001f68fc01007387 */ /* 0x000fe80000100800 */
        /* <DEDUP_REMOVED lines=186> */
[----:B------:R0:W-:Y:S04]  /*2e660*/  STL [R1+0x1cc4], R33 ;  /* 0x001cc42101007387 */ /* 0x0001e80000100800 */
[----:B0-----:R-:W4:Y:S04]  /*2e670*/  LDL R33, [R1+0xa28] ;  /* 0x000a280001217983 */ /* 0x001f280000100800 */
[----:B------:R0:W-:Y:S04]  /*2e680*/  STL [R1+0x1cc0], R30 ;  /* 0x001cc01e01007387 */ /* 0x0001e80000100800 */
[----:B0-----:R-:W3:Y:S01]  /*2e690*/  LDL R30, [R1+0xa20] ;  /* 0x000a2000011e7983 */ /* 0x001ee20000100800 */
[----:B------:R-:W-:Y:S01]  /*2e6a0*/  UIMAD UR8, UR4, -0x80, UR5 ;  /* 0xffffff80040878a4 */ /* 0x000fe2000f8e0205 */
[----:B------:R-:W-:-:S02]  /*2e6b0*/  PRMT R69, RZ, 0x7610, R69 ;  /* 0x00007610ff457816 */ /* 0x000fc40000000045 */
[----:B------:R-:W-:Y:S01]  /*2e6c0*/  STL [R1+0x1cbc], R31 ;  /* 0x001cbc1f01007387 */ /* 0x000fe20000100800 */
[----:B------:R-:W-:Y:S02]  /*2e6d0*/  PRMT R68, RZ, 0x7610, R68 ;  /* 0x00007610ff447816 */ /* 0x000fe40000000044 */
[----:B------:R-:W-:Y:S01]  /*2e6e0*/  PRMT R71, RZ, 0x7610, R71 ;  /* 0x00007610ff477816 */ /* 0x000fe20000000047 */
[----:B------:R0:W-:Y:S04]  /*2e6f0*/  STL [R1+0x1cb8], R28 ;  /* 0x001cb81c01007387 */ /* 0x0001e80000100800 */
[----:B------:R1:W-:Y:S01]  /*2e700*/  STL [R1+0x1cb4], R29 ;  /* 0x001cb41d01007387 */ /* 0x0003e20000100800 */
[----:B------:R-:W2:Y:S01]  /*2e710*/  S2R R122, SR_TID.X ;  /* 0x00000000007a7919 */ /* 0x000ea20000002100 */
[----:B0-----:R-:W1:Y:S02]  /*2e720*/  S2R R28, SR_TID.X ;  /* 0x00000000001c7919 */ /* 0x001e640000002100 */
[----:B------:R-:W-:Y:S04]  /*2e730*/  STL [R1+0x1cb0], R26 ;  /* 0x001cb01a01007387 */ /* 0x000fe80000100800 */
[----:B------:R0:W-:Y:S04]  /*2e740*/  STL [R1+0x1cac], R27 ;  /* 0x001cac1b01007387 */ /* 0x0001e80000100800 */
[----:B------:R-:W-:Y:S04]  /*2e750*/  STL [R1+0x1ca8], R24 ;  /* 0x001ca81801007387 */ /* 0x000fe80000100800 */
[----:B------:R0:W-:Y:S04]  /*2e760*/  STL [R1+0x1ca4], R25 ;  /* 0x001ca41901007387 */ /* 0x0001e80000100800 */
[----:B------:R-:W-:Y:S04]  /*2e770*/  STL [R1+0x19d0], R125 ;  /* 0x0019d07d01007387 */ /* 0x000fe80000100800 */
[----:B------:R-:W-:Y:S04]  /*2e780*/  STL [R1+0x19cc], R126 ;  /* 0x0019cc7e01007387 */ /* 0x000fe80000100800 */
[----:B------:R-:W-:Y:S01]  /*2e790*/  STL [R1+0x19c8], R127 ;  /* 0x0019c87f01007387 */ /* 0x000fe20000100800 */
[----:B--2---:R-:W-:-:S02]  /*2e7a0*/  SHF.R.U32.HI R2, RZ, 0x6, R122 ;  /* 0x00000006ff027819 */ /* 0x004fc4000001167a */
[--C-:B-1----:R-:W-:Y:S01]  /*2e7b0*/  SHF.R.U32.HI R29, RZ, 0x6, R28.reuse ;  /* 0x00000006ff1d7819 */ /* 0x102fe2000001161c */
[----:B------:R-:W-:Y:S01]  /*2e7c0*/  STL [R1+0x19c4], R128 ;  /* 0x0019c48001007387 */ /* 0x000fe20000100800 */
[----:B------:R-:W-:Y:S02]  /*2e7d0*/  SHF.R.U32.HI R28, RZ, 0x6, R28 ;  /* 0x00000006ff1c7819 */ /* 0x000fe4000001161c */
[----:B------:R-:W-:Y:S01]  /*2e7e0*/  SGXT.U32 R29, R29, 0x1 ;  /* 0x000000011d1d781a */ /* 0x000fe20000000000 */
[----:B------:R-:W-:Y:S01]  /*2e7f0*/  STL [R1+0x19c0], R129 ;  /* 0x0019c08101007387 */ /* 0x000fe20000100800 */
[----:B------:R-:W-:Y:S02]  /*2e800*/  SGXT.U32 R28, R28, 0x1 ;  /* 0x000000011c1c781a */ /* 0x000fe40000000000 */
[----:B------:R-:W-:Y:S01]  /*2e810*/  LOP3.LUT R31, R29, 0x2, RZ, 0xfc, !PT ;  /* 0x000000021d1f7812 */ /* 0x000fe200078efcff */
[----:B------:R-:W-:Y:S01]  /*2e820*/  STL [R1+0x19bc], R130 ;  /* 0x0019bc8201007387 */ /* 0x000fe20000100800 */
[----:B------:R-:W-:-:S02]  /*2e830*/  SGXT.U32 R2, R2, 0x1 ;  /* 0x000000010202781a */ /* 0x000fc40000000000 */
[----:B------:R-:W-:Y:S01]  /*2e840*/  ISETP.GE.AND P1, PT, R31, UR8, PT ;  /* 0x000000081f007c0c */ /* 0x000fe2000bf26270 */
[----:B------:R-:W-:Y:S01]  /*2e850*/  STL [R1+0x19b8], R131 ;  /* 0x0019b88301007387 */ /* 0x000fe20000100800 */
[----:B------:R-:W-:Y:S02]  /*2e860*/  LOP3.LUT R29, R29, 0x4, RZ, 0xfc, !PT ;  /* 0x000000041d1d7812 */ /* 0x000fe400078efcff */
[----:B------:R-:W-:Y:S01]  /*2e870*/  LOP3.LUT R28, R28, 0x6, RZ, 0xfc, !PT ;  /* 0x000000061c1c7812 */ /* 0x000fe200078efcff */
[----:B------:R-:W1:Y:S01]  /*2e880*/  S2R R31, SR_TID.X ;  /* 0x00000000001f7919 */ /* 0x000e620000002100 */
[----:B------:R-:W-:Y:S02]  /*2e890*/  ISETP.GE.AND P0, PT, R2, UR8, PT ;  /* 0x0000000802007c0c */ /* 0x000fe4000bf06270 */
[----:B------:R-:W-:Y:S01]  /*2e8a0*/  ISETP.GE.AND P2, PT, R29, UR8, PT ;  /* 0x000000081d007c0c */ /* 0x000fe2000bf46270 */
[----:B------:R2:W-:Y:S01]  /*2e8b0*/  STL [R1+0x19b4], R132 ;  /* 0x0019b48401007387 */ /* 0x0005e20000100800 */
[----:B------:R-:W-:-:S03]  /*2e8c0*/  ISETP.GE.AND P3, PT, R28, UR8, PT ;  /* 0x000000081c007c0c */ /* 0x000fc6000bf66270 */
[----:B------:R-:W-:Y:S01]  /*2e8d0*/  STL [R1+0x19b0], R133 ;  /* 0x0019b08501007387 */ /* 0x000fe20000100800 */
[----:B------:R-:W-:-:S03]  /*2e8e0*/  @!P1 IMAD.MOV.U32 R2, RZ, RZ, R3 ;  /* 0x000000ffff029224 */ /* 0x000fc600078e0003 */
[----:B------:R-:W-:Y:S04]  /*2e8f0*/  STL [R1+0x19ac], R134 ;  /* 0x0019ac8601007387 */ /* 0x000fe80000100800 */
[----:B------:R-:W-:Y:S04]  /*2e900*/  STL [R1+0x19a8], R135 ;  /* 0x0019a88701007387 */ /* 0x000fe80000100800 */
[----:B------:R-:W-:Y:S04]  /*2e910*/  STL [R1+0x19a4], R136 ;  /* 0x0019a48801007387 */ /* 0x000fe80000100800 */
[----:B------:R2:W-:Y:S04]  /*2e920*/  STL [R1+0x19a0], R137 ;  /* 0x0019a08901007387 */ /* 0x0005e80000100800 */
[----:B------:R-:W-:Y:S04]  /*2e930*/  STL [R1+0x199c], R138 ;  /* 0x00199c8a01007387 */ /* 0x000fe80000100800 */
[----:B------:R-:W-:Y:S01]  /*2e940*/  STL [R1+0x1998], R139 ;  /* 0x0019988b01007387 */ /* 0x000fe20000100800 */
[----:B-1----:R-:W-:-:S03]  /*2e950*/  SHF.R.U32.HI R31, RZ, 0x6, R31 ;  /* 0x00000006ff1f7819 */ /* 0x002fc6000001161f */
[----:B------:R-:W-:Y:S01]  /*2e960*/  STL [R1+0x1994], R140 ;  /* 0x0019948c01007387 */ /* 0x000fe20000100800 */
[----:B------:R-:W-:-:S03]  /*2e970*/  SGXT.U32 R31, R31, 0x1 ;  /* 0x000000011f1f781a */ /* 0x000fc60000000000 */
[----:B------:R-:W-:Y:S01]  /*2e980*/  STL [R1+0x1990], R141 ;  /* 0x0019908d01007387 */ /* 0x000fe20000100800 */
[C---:B------:R-:W-:Y:S02]  /*2e990*/  LOP3.LUT R28, R31.reuse, 0x8, RZ, 0xfc, !PT ;  /* 0x000000081f1c7812 */ /* 0x040fe400078efcff */
[----:B------:R-:W-:Y:S01]  /*2e9a0*/  LOP3.LUT R31, R31, 0xa, RZ, 0xfc, !PT ;  /* 0x0000000a1f1f7812 */ /* 0x000fe200078efcff */
[----:B------:R-:W-:Y:S01]  /*2e9b0*/  STL [R1+0x198c], R142 ;  /* 0x00198c8e01007387 */ /* 0x000fe20000100800 */
[----:B------:R-:W-:Y:S02]  /*2e9c0*/  ISETP.GE.AND P4, PT, R28, UR8, PT ;  /* 0x000000081c007c0c */ /* 0x000fe4000bf86270 */
[----:B------:R-:W-:Y:S01]  /*2e9d0*/  ISETP.GE.AND P5, PT, R31, UR8, PT ;  /* 0x000000081f007c0c */ /* 0x000fe2000bfa6270 */
[----:B------:R-:W-:Y:S04]  /*2e9e0*/  STL [R1+0x1988], R143 ;  /* 0x0019888f01007387 */ /* 0x000fe80000100800 */
[----:B------:R-:W-:Y:S04]  /*2e9f0*/  STL [R1+0x1984], R144 ;  /* 0x0019849001007387 */ /* 0x000fe80000100800 */
[----:B------:R-:W-:Y:S04]  /*2ea00*/  STL [R1+0x1980], R145 ;  /* 0x0019809101007387 */ /* 0x000fe80000100800 */
[----:B------:R-:W-:Y:S04]  /*2ea10*/  STL [R1+0x197c], R146 ;  /* 0x00197c9201007387 */ /* 0x000fe80000100800 */
[----:B------:R-:W-:Y:S04]  /*2ea20*/  STL [R1+0x1978], R147 ;  /* 0x0019789301007387 */ /* 0x000fe80000100800 */
[----:B------:R1:W-:Y:S04]  /*2ea30*/  STL [R1+0x1974], R148 ;  /* 0x0019749401007387 */ /* 0x0003e80000100800 */
[----:B------:R-:W-:Y:S04]  /*2ea40*/  STL [R1+0x1970], R149 ;  /* 0x0019709501007387 */ /* 0x000fe80000100800 */
[----:B------:R-:W-:Y:S04]  /*2ea50*/  STL [R1+0x196c], R150 ;  /* 0x00196c9601007387 */ /* 0x000fe80000100800 */
[----:B------:R-:W-:Y:S04]  /*2ea60*/  STL [R1+0x1968], R151 ;  /* 0x0019689701007387 */ /* 0x000fe80000100800 */
[----:B-----5:R1:W-:Y:S04]  /*2ea70*/  STL [R1+0x1924], R0 ;  /* 0x0019240001007387 */ /* 0x0203e80000100800 */
[----:B------:R-:W2:Y:S04]  /*2ea80*/  LDL R29, [R1+0xc14] ;  /* 0x000c1400011d7983 */ /* 0x000ea80000100800 */
[----:B------:R-:W2:Y:S04]  /*2ea90*/  LDL R28, [R1+0xc0c] ;  /* 0x000c0c00011c7983 */ /* 0x000ea80000100800 */
[----:B0-----:R-:W2:Y:S04]  /*2eaa0*/  LDL R27, [R1+0xc10] ;  /* 0x000c1000011b7983 */ /* 0x001ea80000100800 */
[----:B------:R-:W2:Y:S04]  /*2eab0*/  LDL R26, [R1+0xc04] ;  /* 0x000c0400011a7983 */ /* 0x000ea80000100800 */
[----:B------:R-:W2:Y:S04]  /*2eac0*/  LDL R25, [R1+0xc08] ;  /* 0x000c080001197983 */ /* 0x000ea80000100800 */
[----:B------:R-:W2:Y:S01]  /*2ead0*/  LDL R24, [R1+0xbf4] ;  /* 0x000bf40001187983 */ /* 0x000ea20000100800 */
[----:B---3--:R-:W-:-:S03]  /*2eae0*/  @!P1 IMAD.MOV.U32 R3, RZ, RZ, R30 ;  /* 0x000000ffff039224 */ /* 0x008fc600078e001e */
[----:B------:R-:W3:Y:S04]  /*2eaf0*/  LDL R30, [R1+0xa1c] ;  /* 0x000a1c00011e7983 */ /* 0x000ee80000100800 */
[----:B------:R0:W3:Y:S02]  /*2eb00*/  @!P1 LDG.E.U8 R69, desc[UR44][R2.64] ;  /* 0x0000002c02459981 */ /* 0x0000e4000c1e1100 */
[----:B0-----:R-:W-:Y:S02]  /*2eb10*/  @!P2 IMAD.MOV.U32 R2, RZ, RZ, R6 ;  /* 0x000000ffff02a224 */ /* 0x001fe400078e0006 */
[----:B----4-:R-:W-:Y:S01]  /*2eb20*/  @!P2 IMAD.MOV.U32 R3, RZ, RZ, R33 ;  /* 0x000000ffff03a224 */ /* 0x010fe200078e0021 */
[----:B------:R-:W4:Y:S04]  /*2eb30*/  LDL R6, [R1+0xbf8] ;  /* 0x000bf80001067983 */ /* 0x000f280000100800 */
[----:B------:R0:W4:Y:S02]  /*2eb40*/  @!P2 LDG.E.U8 R68, desc[UR44][R2.64] ;  /* 0x0000002c0244a981 */ /* 0x000124000c1e1100 */
[----:B0-----:R-:W-:-:S02]  /*2eb50*/  @!P3 IMAD.MOV.U32 R2, RZ, RZ, R4 ;  /* 0x000000ffff02b224 */ /* 0x001fc400078e0004 */
[----:B------:R-:W0:Y:S02]  /*2eb60*/  S2R R4, SR_TID.X ;  /* 0x0000000000047919 */ /* 0x000e240000002100 */
[--C-:B0-----:R-:W-:Y:S02]  /*2eb70*/  SHF.R.U32.HI R33, RZ, 0x6, R4.reuse ;  /* 0x00000006ff217819 */ /* 0x101fe40000011604 */
[----:B------:R-:W-:Y:S02]  /*2eb80*/  SHF.R.U32.HI R31, RZ, 0x6, R4 ;  /* 0x00000006ff1f7819 */ /* 0x000fe40000011604 */
[----:B------:R-:W4:Y:S01]  /*2eb90*/  LDL R4, [R1+0xbf0] ;  /* 0x000bf00001047983 */ /* 0x000f220000100800 */
[----:B------:R-:W-:Y:S02]  /*2eba0*/  SGXT.U32 R33, R33, 0x1 ;  /* 0x000000012121781a */ /* 0x000fe40000000000 */
[----:B------:R-:W-:Y:S02]  /*2ebb0*/  SGXT.U32 R31, R31, 0x1 ;  /* 0x000000011f1f781a */ /* 0x000fe40000000000 */
[----:B--2---:R-:W-:-:S02]  /*2ebc0*/  LOP3.LUT R132, R33, 0xc, RZ, 0xfc, !PT ;  /* 0x0000000c21847812 */ /* 0x004fc400078efcff */
[----:B------:R-:W-:-:S04]  /*2ebd0*/  LOP3.LUT R33, R31, 0x10, RZ, 0xfc, !PT ;  /* 0x000000101f217812 */ /* 0x000fc800078efcff */
[----:B------:R-:W-:Y:S02]  /*2ebe0*/  ISETP.GE.AND P2, PT, R33, UR8, PT ;  /* 0x0000000821007c0c */ /* 0x000fe4000bf46270 */
[----:B------:R-:W0:Y:S01]  /*2ebf0*/  S2R R33, SR_TID.X ;  /* 0x0000000000217919 */ /* 0x000e220000002100 */
[----:B------:R-:W-:Y:S02]  /*2ec00*/  @!P3 IMAD.MOV.U32 R3, RZ, RZ, R5 ;  /* 0x000000ffff03b224 */ /* 0x000fe400078e0005 */
[----:B------:R-:W2:Y:S01]  /*2ec10*/  LDL R5, [R1+0xbec] ;  /* 0x000bec0001057983 */ /* 0x000ea20000100800 */
[----:B------:R-:W-:-:S03]  /*2ec20*/  PRMT R70, RZ, 0x7610, R70 ;  /* 0x00007610ff467816 */ /* 0x000fc60000000046 */
[----:B------:R1:W2:Y:S01]  /*2ec30*/  @!P3 LDG.E.U8 R71, desc[UR44][R2.64] ;  /* 0x0000002c0247b981 */ /* 0x0002a2000c1e1100 */
[----:B------:R-:W-:Y:S02]  /*2ec40*/  PRMT R73, RZ, 0x7610, R73 ;  /* 0x00007610ff497816 */ /* 0x000fe40000000049 */
[----:B0-----:R-:W-:-:S04]  /*2ec50*/  SHF.R.U32.HI R33, RZ, 0x6, R33 ;  /* 0x00000006ff217819 */ /* 0x001fc80000011621 */
[----:B------:R-:W-:Y:S01]  /*2ec60*/  SGXT.U32 R33, R33, 0x1 ;  /* 0x000000012121781a */ /* 0x000fe20000000000 */
[----:B-1----:R-:W-:Y:S02]  /*2ec70*/  @!P4 IMAD.MOV.U32 R2, RZ, RZ, R29 ;  /* 0x000000ffff02c224 */ /* 0x002fe400078e001d */
[----:B------:R-:W2:Y:S01]  /*2ec80*/  LDL R29, [R1+0xbe8] ;  /* 0x000be800011d7983 */ /* 0x000ea20000100800 */
[----:B------:R-:W-:Y:S02]  /*2ec90*/  ISETP.GE.AND P1, PT, R132, UR8, PT ;  /* 0x0000000884007c0c */ /* 0x000fe4000bf26270 */
[----:B------:R-:W-:Y:S02]  /*2eca0*/  LOP3.LUT R31, R31, 0x12, RZ, 0xfc, !PT ;  /* 0x000000121f1f7812 */ /* 0x000fe400078efcff */
[----:B------:R-:W-:Y:S02]  /*2ecb0*/  PRMT R72, RZ, 0x7610, R72 ;  /* 0x00007610ff487816 */ /* 0x000fe40000000048 */
[----:B------:R-:W-:-:S02]  /*2ecc0*/  ISETP.GE.AND P3, PT, R31, UR8, PT ;  /* 0x000000081f007c0c */ /* 0x000fc4000bf66270 */
[----:B------:R-:W-:Y:S01]  /*2ecd0*/  PRMT R74, RZ, 0x7610, R74 ;  /* 0x00007610ff4a7816 */ /* 0x000fe2000000004a */
[----:B---3--:R-:W-:Y:S02]  /*2ece0*/  @!P4 IMAD.MOV.U32 R3, RZ, RZ, R30 ;  /* 0x000000ffff03c224 */ /* 0x008fe400078e001e */
[----:B------:R-:W3:Y:S04]  /*2ecf0*/  LDL R30, [R1+0xbe4] ;  /* 0x000be400011e7983 */ /* 0x000ee80000100800 */
[----:B------:R0:W3:Y:S02]  /*2ed00*/  @!P4 LDG.E.U8 R70, desc[UR44][R2.64] ;  /* 0x0000002c0246c981 */ /* 0x0000e4000c1e1100 */
[----:B0-----:R-:W-:Y:S01]  /*2ed10*/  @!P5 IMAD.MOV.U32 R2, RZ, RZ, R27 ;  /* 0x000000ffff02d224 */ /* 0x001fe200078e001b */
[C---:B------:R-:W-:Y:S01]  /*2ed20*/  LOP3.LUT R27, R33.reuse, 0x16, RZ, 0xfc, !PT ;  /* 0x00000016211b7812 */ /* 0x040fe200078efcff */
[----:B------:R-:W-:Y:S01]  /*2ed30*/  @!P5 IMAD.MOV.U32 R3, RZ, RZ, R28 ;  /* 0x000000ffff03d224 */ /* 0x000fe200078e001c */
[----:B------:R-:W-:-:S04]  /*2ed40*/  LOP3.LUT R28, R33, 0x14, RZ, 0xfc, !PT ;  /* 0x00000014211c7812 */ /* 0x000fc800078efcff */
[----:B------:R0:W3:Y:S01]  /*2ed50*/  @!P5 LDG.E.U8 R73, desc[UR44][R2.64] ;  /* 0x0000002c0249d981 */ /* 0x0000e2000c1e1100 */
[----:B------:R-:W-:Y:S02]  /*2ed60*/  ISETP.GE.AND P4, PT, R28, UR8, PT ;  /* 0x000000081c007c0c */ /* 0x000fe4000bf86270 */
[----:B------:R-:W-:Y:S01]  /*2ed70*/  ISETP.GE.AND P5, PT, R27, UR8, PT ;  /* 0x000000081b007c0c */ /* 0x000fe2000bfa6270 */
[----:B------:R-:W3:Y:S04]  /*2ed80*/  LDL R28, [R1+0xbdc] ;  /* 0x000bdc00011c7983 */ /* 0x000ee80000100800 */
[----:B------:R-:W3:Y:S01]  /*2ed90*/  LDL R27, [R1+0xbe0] ;  /* 0x000be000011b7983 */ /* 0x000ee20000100800 */
[----:B0-----:R-:W-:Y:S02]  /*2eda0*/  @!P1 IMAD.MOV.U32 R2, RZ, RZ, R25 ;  /* 0x000000ffff029224 */ /* 0x001fe400078e0019 */
[----:B------:R-:W-:Y:S01]  /*2edb0*/  @!P1 IMAD.MOV.U32 R3, RZ, RZ, R26 ;  /* 0x000000ffff039224 */ /* 0x000fe200078e001a */
[----:B------:R-:W3:Y:S04]  /*2edc0*/  LDL R25, [R1+0xbd8] ;  /* 0x000bd80001197983 */ /* 0x000ee80000100800 */
[----:B------:R4:W3:Y:S04]  /*2edd0*/  @!P1 LDG.E.U8 R72, desc[UR44][R2.64] ;  /* 0x0000002c02489981 */ /* 0x0008e8000c1e1100 */
[----:B------:R-:W3:Y:S01]  /*2ede0*/  LDL R26, [R1+0xbd4] ;  /* 0x000bd400011a7983 */ /* 0x000ee20000100800 */
[----:B----4-:R-:W-:-:S02]  /*2edf0*/  @!P2 IMAD.MOV.U32 R2, RZ, RZ, R6 ;  /* 0x000000ffff02a224 */ /* 0x010fc400078e0006 */
[----:B------:R-:W-:Y:S01]  /*2ee00*/  @!P2 IMAD.MOV.U32 R3, RZ, RZ, R24 ;  /* 0x000000ffff03a224 */ /* 0x000fe200078e0018 */
[----:B------:R-:W4:Y:S04]  /*2ee10*/  LDL R6, [R1+0xbd0] ;  /* 0x000bd00001067983 */ /* 0x000f280000100800 */
[----:B------:R0:W4:Y:S04]  /*2ee20*/  @!P2 LDG.E.U8 R74, desc[UR44][R2.64] ;  /* 0x0000002c024aa981 */ /* 0x000128000c1e1100 */
[----:B------:R-:W4:Y:S01]  /*2ee30*/  LDL R24, [R1+0xbcc] ;  /* 0x000bcc0001187983 */ /* 0x000f220000100800 */
[----:B0-----:R-:W-:-:S02]  /*2ee40*/  @!P3 IMAD.MOV.U32 R2, RZ, RZ, R4 ;  /* 0x000000ffff02b224 */ /* 0x001fc400078e0004 */
[----:B------:R-:W0:Y:S02]  /*2ee50*/  S2R R4, SR_TID.X ;  /* 0x0000000000047919 */ /* 0x000e240000002100 */
[--C-:B0-----:R-:W-:Y:S02]  /*2ee60*/  SHF.R.U32.HI R33, RZ, 0x6, R4.reuse ;  /* 0x00000006ff217819 */ /* 0x101fe40000011604 */
[----:B------:R-:W-:Y:S02]  /*2ee70*/  SHF.R.U32.HI R31, RZ, 0x6, R4 ;  /* 0x00000006ff1f7819 */ /* 0x000fe40000011604 */
[----:B------:R-:W4:Y:S01]  /*2ee80*/  LDL R4, [R1+0xbc8] ;  /* 0x000bc80001047983 */ /* 0x000f220000100800 */
[----:B------:R-:W-:Y:S02]  /*2ee90*/  SGXT.U32 R33, R33, 0x1 ;  /* 0x000000012121781a */ /* 0x000fe40000000000 */
[----:B------:R-:W-:Y:S02]  /*2eea0*/  SGXT.U32 R31, R31, 0x1 ;  /* 0x000000011f1f781a */ /* 0x000fe40000000000 */
[----:B------:R-:W-:-:S02]  /*2eeb0*/  LOP3.LUT R132, R33, 0x18, RZ, 0xfc, !PT ;  /* 0x0000001821847812 */ /* 0x000fc400078efcff */
[----:B------:R-:W-:-:S04]  /*2eec0*/  LOP3.LUT R33, R31, 0x1a, RZ, 0xfc, !PT ;  /* 0x0000001a1f217812 */ /* 0x000fc800078efcff */
[----:B------:R-:W-:Y:S02]  /*2eed0*/  ISETP.GE.AND P2, PT, R33, UR8, PT ;  /* 0x0000000821007c0c */ /* 0x000fe4000bf46270 */
[----:B------:R-:W0:Y:S01]  /*2eee0*/  S2R R33, SR_TID.X ;  /* 0x0000000000217919 */ /* 0x000e220000002100 */
[----:B--2---:R-:W-:Y:S02]  /*2eef0*/  @!P3 IMAD.MOV.U32 R3, RZ, RZ, R5 ;  /* 0x000000ffff03b224 */ /* 0x004fe400078e0005 */
[----:B------:R-:W2:Y:S01]  /*2ef00*/  LDL R5, [R1+0xbc4] ;  /* 0x000bc40001057983 */ /* 0x000ea20000100800 */
[----:B------:R-:W-:Y:S02]  /*2ef10*/  PRMT R77, RZ, 0x7610, R77 ;  /* 0x00007610ff4d7816 */ /* 0x000fe4000000004d */
[----:B------:R-:W-:-:S04]  /*2ef20*/  PRMT R76, RZ, 0x7610, R76 ;  /* 0x00007610ff4c7816 */ /* 0x000fc8000000004c */
[----:B------:R1:W2:Y:S01]  /*2ef30*/  @!P3 LDG.E.U8 R77, desc[UR44][R2.64] ;  /* 0x0000002c024db981 */ /* 0x0002a2000c1e1100 */
[----:B------:R-:W-:Y:S02]  /*2ef40*/  PRMT R79, RZ, 0x7610, R79 ;  /* 0x00007610ff4f7816 */ /* 0x000fe4000000004f */
[----:B0-----:R-:W-:Y:S01]  /*2ef50*/  SHF.R.U32.HI R33, RZ, 0x6, R33 ;  /* 0x00000006ff217819 */ /* 0x001fe20000011621 */
[----:B-1----:R-:W-:-:S03]  /*2ef60*/  @!P4 IMAD.MOV.U32 R2, RZ, RZ, R29 ;  /* 0x000000ffff02c224 */ /* 0x002fc600078e001d */
[----:B------:R-:W-:Y:S01]  /*2ef70*/  SGXT.U32 R33, R33, 0x1 ;  /* 0x000000012121781a */ /* 0x000fe20000000000 */
[----:B------:R-:W2:Y:S01]  /*2ef80*/  LDL R29, [R1+0xbb8] ;  /* 0x000bb800011d7983 */ /* 0x000ea20000100800 */
[----:B------:R-:W-:Y:S02]  /*2ef90*/  ISETP.GE.AND P1, PT, R132, UR8, PT ;  /* 0x0000000884007c0c */ /* 0x000fe4000bf26270 */
[----:B------:R-:W-:Y:S02]  /*2efa0*/  PRMT R78, RZ, 0x7610, R78 ;  /* 0x00007610ff4e7816 */ /* 0x000fe4000000004e */
[----:B------:R-:W-:-:S04]  /*2efb0*/  LOP3.LUT R31, R31, 0x1c, RZ, 0xfc, !PT ;  /* 0x0000001c1f1f7812 */ /* 0x000fc800078efcff */
[----:B------:R-:W-:Y:S02]  /*2efc0*/  ISETP.GE.AND P3, PT, R31, UR8, PT ;  /* 0x000000081f007c0c */ /* 0x000fe4000bf66270 */
[----:B------:R-:W-:Y:S01]  /*2efd0*/  PRMT R81, RZ, 0x7610, R81 ;  /* 0x00007610ff517816 */ /* 0x000fe20000000051 */
[----:B---3--:R-:W-:Y:S02]  /*2efe0*/  @!P4 IMAD.MOV.U32 R3, RZ, RZ, R30 ;  /* 0x000000ffff03c224 */ /* 0x008fe400078e001e */
[----:B------:R-:W3:Y:S04]  /*2eff0*/  LDL R30, [R1+0xbb4] ;  /* 0x000bb400011e7983 */ /* 0x000ee80000100800 */
[----:B------:R0:W3:Y:S02]  /*2f000*/  @!P4 LDG.E.U8 R76, desc[UR44][R2.64] ;  /* 0x0000002c024cc981 */ /* 0x0000e4000c1e1100 */
[----:B0-----:R-:W-:Y:S01]  /*2f010*/  @!P5 IMAD.MOV.U32 R3, RZ, RZ, R28 ;  /* 0x000000ffff03d224 */ /* 0x001fe200078e001c */
[C---:B------:R-:W-:Y:S01]  /*2f020*/  LOP3.LUT R28, R33.reuse, 0x20, RZ, 0xfc, !PT ;  /* 0x00000020211c7812 */ /* 0x040fe200078efcff */
[----:B------:R-:W-:Y:S01]  /*2f030*/  @!P5 IMAD.MOV.U32 R2, RZ, RZ, R27 ;  /* 0x000000ffff02d224 */ /* 0x000fe200078e001b */
[----:B------:R-:W-:-:S02]  /*2f040*/  LOP3.LUT R27, R33, 0x22, RZ, 0xfc, !PT ;  /* 0x00000022211b7812 */ /* 0x000fc400078efcff */
[----:B------:R-:W-:Y:S02]  /*2f050*/  ISETP.GE.AND P4, PT, R28, UR8, PT ;  /* 0x000000081c007c0c */ /* 0x000fe4000bf86270 */
[----:B------:R0:W3:Y:S01]  /*2f060*/  @!P5 LDG.E.U8 R79, desc[UR44][R2.64] ;  /* 0x0000002c024fd981 */ /* 0x0000e2000c1e1100 */
[----:B------:R-:W-:-:S03]  /*2f070*/  ISETP.GE.AND P5, PT, R27, UR8, PT ;  /* 0x000000081b007c0c */ /* 0x000fc6000bfa6270 */
[----:B------:R-:W3:Y:S04]  /*2f080*/  LDL R28, [R1+0xbac] ;  /* 0x000bac00011c7983 */ /* 0x000ee80000100800 */
[----:B------:R-:W3:Y:S01]  /*2f090*/  LDL R27, [R1+0xbb0] ;  /* 0x000bb000011b7983 */ /* 0x000ee20000100800 */
[----:B0-----:R-:W-:Y:S02]  /*2f0a0*/  @!P1 IMAD.MOV.U32 R2, RZ, RZ, R25 ;  /* 0x000000ffff029224 */ /* 0x001fe400078e0019 */
[----:B------:R-:W-:Y:S01]  /*2f0b0*/  @!P1 IMAD.MOV.U32 R3, RZ, RZ, R26 ;  /* 0x000000ffff039224 */ /* 0x000fe200078e001a */
[----:B------:R-:W3:Y:S04]  /*2f0c0*/  LDL R25, [R1+0xba8] ;  /* 0x000ba80001197983 */ /* 0x000ee80000100800 */
[----:B------:R-:W3:Y:S04]  /*2f0d0*/  LDL R26, [R1+0xba4] ;  /* 0x000ba400011a7983 */ /* 0x000ee80000100800 */
[----:B------:R4:W3:Y:S02]  /*2f0e0*/  @!P1 LDG.E.U8 R78, desc[UR44][R2.64] ;  /* 0x0000002c024e9981 */ /* 0x0008e4000c1e1100 */
[----:B----4-:R-:W-:-:S02]  /*2f0f0*/  @!P2 IMAD.MOV.U32 R3, RZ, RZ, R24 ;  /* 0x000000ffff03a224 */ /* 0x010fc400078e0018 */
[----:B------:R-:W4:Y:S01]  /*2f100*/  LDL R24, [R1+0xb9c] ;  /* 0x000b9c0001187983 */ /* 0x000f220000100800 */
[----:B------:R-:W-:-:S03]  /*2f110*/  @!P2 IMAD.MOV.U32 R2, RZ, RZ, R6 ;  /* 0x000000ffff02a224 */ /* 0x000fc600078e0006 */
[----:B------:R-:W4:Y:S04]  /*2f120*/  LDL R6, [R1+0xba0] ;  /* 0x000ba00001067983 */ /* 0x000f280000100800 */
[----:B------:R0:W4:Y:S02]  /*2f130*/  @!P2 LDG.E.U8 R81, desc[UR44][R2.64] ;  /* 0x0000002c0251a981 */ /* 0x000124000c1e1100 */
[----:B0-----:R-:W-:Y:S02]  /*2f140*/  @!P3 IMAD.MOV.U32 R2, RZ, RZ, R4 ;  /* 0x000000ffff02b224 */ /* 0x001fe400078e0004 */
[----:B------:R-:W0:Y:S02]  /*2f150*/  S2R R4, SR_TID.X ;  /* 0x0000000000047919 */ /* 0x000e240000002100 */
[----:B0-----:R-:W-:-:S02]  /*2f160*/  SHF.R.U32.HI R33, RZ, 0x6, R4 ;  /* 0x00000006ff217819 */ /* 0x001fc40000011604 */
[----:B------:R-:W-:Y:S02]  /*2f170*/  SHF.R.U32.HI R31, RZ, 0x6, R4 ;  /* 0x00000006ff1f7819 */ /* 0x000fe40000011604 */
[----:B------:R-:W4:Y:S01]  /*2f180*/  LDL R4, [R1+0xb98] ;  /* 0x000b980001047983 */ /* 0x000f220000100800 */
[----:B------:R-:W-:Y:S02]  /*2f190*/  SGXT.U32 R33, R33, 0x1 ;  /* 0x000000012121781a */ /* 0x000fe40000000000 */
[----:B------:R-:W-:Y:S02]  /*2f1a0*/  SGXT.U32 R31, R31, 0x1 ;  /* 0x000000011f1f781a */ /* 0x000fe40000000000 */
[----:B------:R-:W-:Y:S02]  /*2f1b0*/  LOP3.LUT R132, R33, 0x24, RZ, 0xfc, !PT ;  /* 0x0000002421847812 */ /* 0x000fe400078efcff */
        /* <DEDUP_REMOVED lines=8> */
[----:B------:R-:W-:Y:S01]  /*2f240*/  PRMT R85, RZ, 0x7610, R85 ;  /* 0x00007610ff557816 */ /* 0x000fe20000000055 */
[----:B-1----:R-:W-:Y:S02]  /*2f250*/  @!P4 IMAD.MOV.U32 R2, RZ, RZ, R29 ;  /* 0x000000ffff02c224 */ /* 0x002fe400078e001d */
[----:B------:R-:W2:Y:S01]  /*2f260*/  LDL R29, [R1+0xb90] ;  /* 0x000b9000011d7983 */ /* 0x000ea20000100800 */
[----:B0-----:R-:W-:-:S04]  /*2f270*/  SHF.R.U32.HI R33, RZ, 0x6, R33 ;  /* 0x00000006ff217819 */ /* 0x001fc80000011621 */
[----:B------:R-:W-:Y:S02]  /*2f280*/  SGXT.U32 R33, R33, 0x1 ;  /* 0x000000012121781a */ /* 0x000fe40000000000 */
[----:B------:R-:W-:Y:S02]  /*2f290*/  ISETP.GE.AND P1, PT, R132, UR8, PT ;  /* 0x0000000884007c0c */ /* 0x000fe4000bf26270 */
[----:B------:R-:W-:Y:S02]  /*2f2a0*/  PRMT R252, RZ, 0x7610, R252 ;  /* 0x00007610fffc7816 */ /* 0x000fe400000000fc */
[----:B------:R-:W-:Y:S01]  /*2f2b0*/  LOP3.LUT R31, R31, 0x28, RZ, 0xfc, !PT ;  /* 0x000000281f1f7812 */ /* 0x000fe200078efcff */
        /* <DEDUP_REMOVED lines=19> */
[----:B------:R-:W-:Y:S01]  /*2f3f0*/  ISETP.GE.AND P3, PT, R31, UR8, PT ;  /* 0x000000081f007c0c */ /* 0x000fe2000bf66270 */
[----:B------:R-:W-:Y:S01]  /*2f400*/  @!P2 IMAD.MOV.U32 R2, RZ, RZ, R6 ;  /* 0x000000ffff02a224 */ /* 0x000fe200078e0006 */
[----:B------:R-:W-:Y:S01]  /*2f410*/  PRMT R84, RZ, 0x7610, R84 ;  /* 0x00007610ff547816 */ /* 0x000fe20000000054 */
[----:B------:R-:W4:Y:S05]  /*2f420*/  LDL R6, [R1+0xb70] ;  /* 0x000b700001067983 */ /* 0x000f2a0000100800 */
[----:B------:R0:W4:Y:S05]  /*2f430*/  @!P2 LDG.E.U8 R84, desc[UR44][R2.64] ;  /* 0x0000002c0254a981 */ /* 0x00012a000c1e1100 */
        /* <DEDUP_REMOVED lines=8> */
[----:B------:R-:W-:Y:S01]  /*2f4c0*/  LOP3.LUT R33, R31, 0x32, RZ, 0xfc, !PT ;  /* 0x000000321f217812 */ /* 0x000fe200078efcff */
[----:B--2---:R-:W-:Y:S02]  /*2f4d0*/  @!P3 IMAD.MOV.U32 R3, RZ, RZ, R5 ;  /* 0x000000ffff03b224 */ /* 0x004fe400078e0005 */
[----:B------:R-:W2:Y:S01]  /*2f4e0*/  LDL R5, [R1+0xb64] ;  /* 0x000b640001057983 */ /* 0x000ea20000100800 */
[----:B------:R-:W-:Y:S02]  /*2f4f0*/  ISETP.GE.AND P2, PT, R33, UR8, PT ;  /* 0x0000000821007c0c */ /* 0x000fe4000bf46270 */
[----:B------:R-:W0:Y:S01]  /*2f500*/  S2R R33, SR_TID.X ;  /* 0x0000000000217919 */ /* 0x000e220000002100 */
        /* <DEDUP_REMOVED lines=29> */
[----:B------:R-:W-:-:S04]  /*2f6e0*/  LOP3.LUT R31, R31, 0x34, RZ, 0xfc, !PT ;  /* 0x000000341f1f7812 */ /* 0x000fc800078efcff */
        /* <DEDUP_REMOVED lines=11> */
[----:B------:R-:W-:Y:S01]  /*2f7a0*/  SGXT.U32 R31, R31, 0x1 ;  /* 0x000000011f1f781a */ /* 0x000fe20000000000 */
[----:B--2---:R-:W-:Y:S01]  /*2f7b0*/  @!P3 IMAD.MOV.U32 R3, RZ, RZ, R5 ;  /* 0x000000ffff03b224 */ /* 0x004fe200078e0005 */
[----:B------:R-:W-:Y:S01]  /*2f7c0*/  PRMT R251, RZ, 0x7610, R251 ;  /* 0x00007610fffb7816 */ /* 0x000fe200000000fb */
[----:B------:R-:W2:Y:S01]  /*2f7d0*/  LDL R5, [R1+0xb34] ;  /* 0x000b340001057983 */ /* 0x000ea20000100800 */
[----:B------:R-:W-:-:S02]  /*2f7e0*/  LOP3.LUT R132, R33, 0x3a, RZ, 0xfc, !PT ;  /* 0x0000003a21847812 */ /* 0x000fc400078efcff */
[----:B------:R-:W-:Y:S02]  /*2f7f0*/  LOP3.LUT R33, R31, 0x3c, RZ, 0xfc, !PT ;  /* 0x0000003c1f217812 */ /* 0x000fe400078efcff */
[----:B------:R0:W2:Y:S02]  /*2f800*/  @!P3 LDG.E.U8 R251, desc[UR44][R2.64] ;  /* 0x0000002c02fbb981 */ /* 0x0000a4000c1e1100 */
[----:B------:R-:W-:Y:S02]  /*2f810*/  ISETP.GE.AND P3, PT, R33, UR8, PT ;  /* 0x0000000821007c0c */ /* 0x000fe4000bf66270 */
[----:B------:R-:W1:Y:S01]  /*2f820*/  S2R R33, SR_TID.X ;  /* 0x0000000000217919 */ /* 0x000e620000002100 */
[----:B------:R-:W-:Y:S01]  /*2f830*/  PRMT R93, RZ, 0x7610, R93 ;  /* 0x00007610ff5d7816 */ /* 0x000fe2000000005d */
[----:B0-----:R-:W-:Y:S01]  /*2f840*/  @!P4 IMAD.MOV.U32 R2, RZ, RZ, R29 ;  /* 0x000000ffff02c224 */ /* 0x001fe200078e001d */
[----:B------:R-:W-:Y:S01]  /*2f850*/  PRMT R92, RZ, 0x7610, R92 ;  /* 0x00007610ff5c7816 */ /* 0x000fe2000000005c */
[----:B------:R-:W2:Y:S01]  /*2f860*/  LDL R29, [R1+0xb30] ;  /* 0x000b3000011d7983 */ /* 0x000ea20000100800 */
[----:B-1----:R-:W-:-:S04]  /*2f870*/  SHF.R.U32.HI R33, RZ, 0x6, R33 ;  /* 0x00000006ff217819 */ /* 0x002fc80000011621 */
[----:B------:R-:W-:Y:S01]  /*2f880*/  SGXT.U32 R33, R33, 0x1 ;  /* 0x000000012121781a */ /* 0x000fe20000000000 */
[----:B---3--:R-:W-:Y:S02]  /*2f890*/  @!P4 IMAD.MOV.U32 R3, RZ, RZ, R30 ;  /* 0x000000ffff03c224 */ /* 0x008fe400078e001e */
[----:B------:R-:W3:Y:S04]  /*2f8a0*/  LDL R30, [R1+0xb2c] ;  /* 0x000b2c00011e7983 */ /* 0x000ee80000100800 */
[----:B------:R0:W3:Y:S01]  /*2f8b0*/  @!P4 LDG.E.U8 R93, desc[UR44][R2.64] ;  /* 0x0000002c025dc981 */ /* 0x0000e2000c1e1100 */
[----:B------:R-:W-:Y:S02]  /*2f8c0*/  ISETP.GE.AND P1, PT, R132, UR8, PT ;  /* 0x0000000884007c0c */ /* 0x000fe4000bf26270 */
[----:B------:R-:W-:Y:S01]  /*2f8d0*/  PRMT R95, RZ, 0x7610, R95 ;  /* 0x00007610ff5f7816 */ /* 0x000fe2000000005f */
        /* <DEDUP_REMOVED lines=41> */
[----:B0-----:R-:W-:Y:S01]  /*2fb70*/  SHF.R.U32.HI R33, RZ, 0x6, R33 ;  /* 0x00000006ff217819 */ /* 0x001fe20000011621 */
[----:B---3--:R-:W-:-:S03]  /*2fb80*/  @!P5 IMAD.MOV.U32 R3, RZ, RZ, R30 ;  /* 0x000000ffff03d224 */ /* 0x008fc600078e001e */
[----:B------:R-:W-:Y:S01]  /*2fb90*/  SGXT.U32 R33, R33, 0x1 ;  /* 0x000000012121781a */ /* 0x000fe20000000000 */
[----:B------:R-:W3:Y:S04]  /*2fba0*/  LDL R30, [R1+0xb04] ;  /* 0x000b0400011e7983 */ /* 0x000ee80000100800 */
[----:B------:R0:W3:Y:S01]  /*2fbb0*/  @!P5 LDG.E.U8 R99, desc[UR44][R2.64] ;  /* 0x0000002c0263d981 */ /* 0x0000e2000c1e1100 */
[----:B------:R-:W-:Y:S02]  /*2fbc0*/  ISETP.GE.AND P1, PT, R132, UR8, PT ;  /* 0x0000000884007c0c */ /* 0x000fe4000bf26270 */
[----:B------:R-:W-:Y:S01]  /*2fbd0*/  PRMT R98, RZ, 0x7610, R98 ;  /* 0x00007610ff627816 */ /* 0x000fe20000000062 */
        /* <DEDUP_REMOVED lines=21> */
[----:B------:R0:W4:Y:S01]  /*2fd30*/  @!P3 LDG.E.U8 R101, desc[UR44][R2.64] ;  /* 0x0000002c0265b981 */ /* 0x000122000c1e1100 */
[----:B------:R-:W-:Y:S02]  /*2fd40*/  PRMT R100, RZ, 0x7610, R100 ;  /* 0x00007610ff647816 */ /* 0x000fe40000000064 */
[----:B------:R-:W-:-:S02]  /*2fd50*/  PRMT R103, RZ, 0x7610, R103 ;  /* 0x00007610ff677816 */ /* 0x000fc40000000067 */
[----:B------:R-:W-:Y:S01]  /*2fd60*/  PRMT R105, RZ, 0x7610, R105 ;  /* 0x00007610ff697816 */ /* 0x000fe20000000069 */
[----:B0-----:R-:W-:Y:S02]  /*2fd70*/  @!P2 IMAD.MOV.U32 R2, RZ, RZ, R4 ;  /* 0x000000ffff02a224 */ /* 0x001fe400078e0004 */
[----:B------:R-:W0:Y:S02]  /*2fd80*/  S2R R4, SR_TID.X ;  /* 0x0000000000047919 */ /* 0x000e240000002100 */
[--C-:B0-----:R-:W-:Y:S02]  /*2fd90*/  SHF.R.U32.HI R33, RZ, 0x6, R4.reuse ;  /* 0x00000006ff217819 */ /* 0x101fe40000011604 */
[----:B------:R-:W-:Y:S02]  /*2fda0*/  SHF.R.U32.HI R31, RZ, 0x6, R4 ;  /* 0x00000006ff1f7819 */ /* 0x000fe40000011604 */
[----:B------:R-:W4:Y:S01]  /*2fdb0*/  LDL R4, [R1+0xae0] ;  /* 0x000ae00001047983 */ /* 0x000f220000100800 */
[----:B------:R-:W-:Y:S01]  /*2fdc0*/  SGXT.U32 R33, R33, 0x1 ;  /* 0x000000012121781a */ /* 0x000fe20000000000 */
[----:B--2---:R-:W-:Y:S01]  /*2fdd0*/  @!P2 IMAD.MOV.U32 R3, RZ, RZ, R5 ;  /* 0x000000ffff03a224 */ /* 0x004fe200078e0005 */
[----:B------:R-:W-:Y:S01]  /*2fde0*/  SGXT.U32 R31, R31, 0x1 ;  /* 0x000000011f1f781a */ /* 0x000fe20000000000 */
[----:B------:R-:W2:Y:S01]  /*2fdf0*/  LDL R5, [R1+0xadc] ;  /* 0x000adc0001057983 */ /* 0x000ea20000100800 */
[----:B------:R-:W-:-:S02]  /*2fe00*/  LOP3.LUT R132, R33, 0x52, RZ, 0xfc, !PT ;  /* 0x0000005221847812 */ /* 0x000fc400078efcff */
[----:B------:R-:W-:Y:S01]  /*2fe10*/  LOP3.LUT R33, R31, 0x54, RZ, 0xfc, !PT ;  /* 0x000000541f217812 */ /* 0x000fe200078efcff */
[----:B------:R0:W2:Y:S03]  /*2fe20*/  @!P2 LDG.E.U8 R100, desc[UR44][R2.64] ;  /* 0x0000002c0264a981 */ /* 0x0000a6000c1e1100 */
[----:B------:R-:W-:Y:S02]  /*2fe30*/  ISETP.GE.AND P3, PT, R33, UR8, PT ;  /* 0x0000000821007c0c */ /* 0x000fe4000bf66270 */
[----:B------:R-:W1:Y:S01]  /*2fe40*/  S2R R33, SR_TID.X ;  /* 0x0000000000217919 */ /* 0x000e620000002100 */
[----:B0-----:R-:W-:Y:S02]  /*2fe50*/  @!P5 IMAD.MOV.U32 R2, RZ, RZ, R29 ;  /* 0x000000ffff02d224 */ /* 0x001fe400078e001d */
[----:B---3--:R-:W-:Y:S01]  /*2fe60*/  @!P5 IMAD.MOV.U32 R3, RZ, RZ, R30 ;  /* 0x000000ffff03d224 */ /* 0x008fe200078e001e */
[----:B------:R-:W3:Y:S04]  /*2fe70*/  LDL R29, [R1+0xad8] ;  /* 0x000ad800011d7983 */ /* 0x000ee80000100800 */
[----:B------:R0:W3:Y:S04]  /*2fe80*/  @!P5 LDG.E.U8 R103, desc[UR44][R2.64] ;  /* 0x0000002c0267d981 */ /* 0x0000e8000c1e1100 */
[----:B------:R-:W3:Y:S01]  /*2fe90*/  LDL R30, [R1+0xad4] ;  /* 0x000ad400011e7983 */ /* 0x000ee20000100800 */
[----:B-1----:R-:W-:-:S04]  /*2fea0*/  SHF.R.U32.HI R33, RZ, 0x6, R33 ;  /* 0x00000006ff217819 */ /* 0x002fc80000011621 */
[----:B------:R-:W-:Y:S02]  /*2feb0*/  SGXT.U32 R33, R33, 0x1 ;  /* 0x000000012121781a */ /* 0x000fe40000000000 */
[----:B------:R-:W-:Y:S02]  /*2fec0*/  ISETP.GE.AND P1, PT, R132, UR8, PT ;  /* 0x0000000884007c0c */ /* 0x000fe4000bf26270 */
[----:B------:R-:W-:Y:S01]  /*2fed0*/  PRMT R104, RZ, 0x7610, R104 ;  /* 0x00007610ff687816 */ /* 0x000fe20000000068 */
[----:B0-----:R-:W-:Y:S01]  /*2fee0*/  @!P4 IMAD.MOV.U32 R3, RZ, RZ, R28 ;  /* 0x000000ffff03c224 */ /* 0x001fe200078e001c */
[C---:B------:R-:W-:Y:S01]  /*2fef0*/  LOP3.LUT R28, R33.reuse, 0x58, RZ, 0xfc, !PT ;  /* 0x00000058211c7812 */ /* 0x040fe200078efcff */
[----:B------:R-:W-:Y:S01]  /*2ff00*/  @!P4 IMAD.MOV.U32 R2, RZ, RZ, R27 ;  /* 0x000000ffff02c224 */ /* 0x000fe200078e001b */
[----:B------:R-:W-:Y:S02]  /*2ff10*/  LOP3.LUT R27, R33, 0x5a, RZ, 0xfc, !PT ;  /* 0x0000005a211b7812 */ /* 0x000fe400078efcff */
[----:B------:R-:W-:-:S02]  /*2ff20*/  ISETP.GE.AND P5, PT, R28, UR8, PT ;  /* 0x000000081c007c0c */ /* 0x000fc4000bfa6270 */
[----:B------:R0:W3:Y:S01]  /*2ff30*/  @!P4 LDG.E.U8 R105, desc[UR44][R2.64] ;  /* 0x0000002c0269c981 */ /* 0x0000e2000c1e1100 */
[----:B------:R-:W-:-:S03]  /*2ff40*/  ISETP.GE.AND P4, PT, R27, UR8, PT ;  /* 0x000000081b007c0c */ /* 0x000fc6000bf86270 */
[----:B------:R-:W3:Y:S04]  /*2ff50*/  LDL R28, [R1+0xacc] ;  /* 0x000acc00011c7983 */ /* 0x000ee80000100800 */
[----:B------:R-:W3:Y:S01]  /*2ff60*/  LDL R27, [R1+0xad0] ;  /* 0x000ad000011b7983 */ /* 0x000ee20000100800 */
[----:B0-----:R-:W-:Y:S02]  /*2ff70*/  @!P1 IMAD.MOV.U32 R2, RZ, RZ, R25 ;  /* 0x000000ffff029224 */ /* 0x001fe400078e0019 */
[----:B------:R-:W-:Y:S01]  /*2ff80*/  @!P1 IMAD.MOV.U32 R3, RZ, RZ, R26 ;  /* 0x000000ffff039224 */ /* 0x000fe200078e001a */
[----:B------:R-:W-:Y:S01]  /*2ff90*/  LOP3.LUT R31, R31, 0x56, RZ, 0xfc, !PT ;  /* 0x000000561f1f7812 */ /* 0x000fe200078efcff */
[----:B------:R-:W3:Y:S04]  /*2ffa0*/  LDL R26, [R1+0xac4] ;  /* 0x000ac400011a7983 */ /* 0x000ee80000100800 */
[----:B------:R4:W3:Y:S01]  /*2ffb0*/  @!P1 LDG.E.U8 R104, desc[UR44][R2.64] ;  /* 0x0000002c02689981 */ /* 0x0008e2000c1e1100 */
[----:B------:R-:W-:-:S03]  /*2ffc0*/  PRMT R249, RZ, 0x7610, R249 ;  /* 0x00007610fff97816 */ /* 0x000fc600000000f9 */
[----:B------:R-:W3:Y:S01]  /*2ffd0*/  LDL R25, [R1+0xab4] ;  /* 0x000ab40001197983 */ /* 0x000ee20000100800 */
[----:B----4-:R-:W-:-:S03]  /*2ffe0*/  @!P3 IMAD.MOV.U32 R3, RZ, RZ, R24 ;  /* 0x000000ffff03b224 */ /* 0x010fc600078e0018 */
[----:B------:R-:W4:Y:S01]  /*2fff0*/  LDL R24, [R1+0xac8] ;  /* 0x000ac80001187983 */ /* 0x000f220000100800 */
[----:B------:R-:W-:Y:S01]  /*30000*/  ISETP.GE.AND P2, PT, R31, UR8, PT ;  /* 0x000000081f007c0c */ /* 0x000fe2000bf46270 */
[----:B------:R-:W-:Y:S02]  /*30010*/  @!P3 IMAD.MOV.U32 R2, RZ, RZ, R6 ;  /* 0x000000ffff02b224 */ /* 0x000fe400078e0006 */
[----:B------:R-:W4:Y:S04]  /*30020*/  LDL R6, [R1+0xab8] ;  /* 0x000ab80001067983 */ /* 0x000f280000100800 */
[----:B------:R0:W4:Y:S01]  /*30030*/  @!P3 LDG.E.U8 R249, desc[UR44][R2.64] ;  /* 0x0000002c02f9b981 */ /* 0x000122000c1e1100 */
[----:B------:R-:W-:Y:S02]  /*30040*/  PRMT R107, RZ, 0x7610, R107 ;  /* 0x00007610ff6b7816 */ /* 0x000fe4000000006b */
[----:B------:R-:W-:-:S02]  /*30050*/  PRMT R106, RZ, 0x7610, R106 ;  /* 0x00007610ff6a7816 */ /* 0x000fc4000000006a */
[----:B------:R-:W-:Y:S01]  /*30060*/  PRMT R109, RZ, 0x7610, R109 ;  /* 0x00007610ff6d7816 */ /* 0x000fe2000000006d */
[----:B0-----:R-:W-:Y:S02]  /*30070*/  @!P2 IMAD.MOV.U32 R2, RZ, RZ, R4 ;  /* 0x000000ffff02a224 */ /* 0x001fe400078e0004 */
[----:B------:R-:W0:Y:S01]  /*30080*/  S2R R4, SR_TID.X ;  /* 0x0000000000047919 */ /* 0x000e220000002100 */
[----:B--2---:R-:W-:Y:S02]  /*30090*/  @!P2 IMAD.MOV.U32 R3, RZ, RZ, R5 ;  /* 0x000000ffff03a224 */ /* 0x004fe400078e0005 */
[----:B------:R-:W2:Y:S04]  /*300a0*/  LDL R5, [R1+0xaac] ;  /* 0x000aac0001057983 */ /* 0x000ea80000100800 */
[----:B------:R3:W2:Y:S01]  /*300b0*/  @!P2 LDG.E.U8 R107, desc[UR44][R2.64] ;  /* 0x0000002c026ba981 */ /* 0x0006a2000c1e1100 */
[----:B0-----:R-:W-:-:S02]  /*300c0*/  SHF.R.U32.HI R33, RZ, 0x6, R4 ;  /* 0x00000006ff217819 */ /* 0x001fc40000011604 */
[----:B------:R-:W-:Y:S02]  /*300d0*/  SHF.R.U32.HI R31, RZ, 0x6, R4 ;  /* 0x00000006ff1f7819 */ /* 0x000fe40000011604 */
[----:B------:R-:W-:Y:S01]  /*300e0*/  SGXT.U32 R33, R33, 0x1 ;  /* 0x000000012121781a */ /* 0x000fe20000000000 */
[----:B------:R-:W2:Y:S01]  /*300f0*/  LDL R4, [R1+0xab0] ;  /* 0x000ab00001047983 */ /* 0x000ea20000100800 */
[----:B------:R-:W-:Y:S02]  /*30100*/  SGXT.U32 R31, R31, 0x1 ;  /* 0x000000011f1f781a */ /* 0x000fe40000000000 */
[----:B------:R-:W-:Y:S02]  /*30110*/  LOP3.LUT R132, R33, 0x5c, RZ, 0xfc, !PT ;  /* 0x0000005c21847812 */ /* 0x000fe400078efcff */
[----:B------:R-:W-:-:S04]  /*30120*/  LOP3.LUT R33, R31, 0x60, RZ, 0xfc, !PT ;  /* 0x000000601f217812 */ /* 0x000fc800078efcff */
[----:B------:R-:W-:Y:S02]  /*30130*/  ISETP.GE.AND P3, PT, R33, UR8, PT ;  /* 0x0000000821007c0c */ /* 0x000fe4000bf66270 */
[----:B------:R-:W0:Y:S01]  /*30140*/  S2R R33, SR_TID.X ;  /* 0x0000000000217919 */ /* 0x000e220000002100 */
[----:B---3--:R-:W-:Y:S02]  /*30150*/  @!P5 IMAD.MOV.U32 R2, RZ, RZ, R29 ;  /* 0x000000ffff02d224 */ /* 0x008fe400078e001d */
[----:B------:R-:W-:-:S05]  /*30160*/  @!P5 IMAD.MOV.U32 R3, RZ, RZ, R30 ;  /* 0x000000ffff03d224 */ /* 0x000fca00078e001e */
[----:B------:R1:W3:Y:S01]  /*30170*/  @!P5 LDG.E.U8 R106, desc[UR44][R2.64] ;  /* 0x0000002c026ad981 */ /* 0x0002e2000c1e1100 */
[----:B0-----:R-:W-:-:S04]  /*30180*/  SHF.R.U32.HI R33, RZ, 0x6, R33 ;  /* 0x00000006ff217819 */ /* 0x001fc80000011621 */
[----:B------:R-:W-:Y:S01]  /*30190*/  SGXT.U32 R33, R33, 0x1 ;  /* 0x000000012121781a */ /* 0x000fe20000000000 */
[----:B-1----:R-:W-:Y:S02]  /*301a0*/  @!P4 IMAD.MOV.U32 R3, RZ, RZ, R28 ;  /* 0x000000ffff03c224 */ /* 0x002fe400078e001c */
[----:B------:R-:W-:Y:S01]  /*301b0*/  @!P4 IMAD.MOV.U32 R2, RZ, RZ, R27 ;  /* 0x000000ffff02c224 */ /* 0x000fe200078e001b */
[----:B------:R-:W-:-:S04]  /*301c0*/  LOP3.LUT R27, R33, 0x66, RZ, 0xfc, !PT ;  /* 0x00000066211b7812 */ /* 0x000fc800078efcff */
[----:B------:R4:W3:Y:S01]  /*301d0*/  @!P4 LDG.E.U8 R109, desc[UR44][R2.64] ;  /* 0x0000002c026dc981 */ /* 0x0008e2000c1e1100 */
[----:B------:R-:W-:-:S03]  /*301e0*/  ISETP.GE.AND P4, PT, R27, UR8, PT ;  /* 0x000000081b007c0c */ /* 0x000fc6000bf86270 */
[----:B------:R-:W3:Y:S01]  /*301f0*/  LDL R27, [R1+0xaa4] ;  /* 0x000aa400011b7983 */ /* 0x000ee20000100800 */
[----:B------:R-:W-:-:S13]  /*30200*/  ISETP.GE.AND P1, PT, R132, UR8, PT ;  /* 0x0000000884007c0c */ /* 0x000fda000bf26270 */
[----:B----4-:R-:W-:Y:S02]  /*30210*/  @!P1 IMAD.MOV.U32 R2, RZ, RZ, R24 ;  /* 0x000000ffff029224 */ /* 0x010fe400078e0018 */
[----:B------:R-:W4:Y:S01]  /*30220*/  LDL R24, [R1+0xaa8] ;  /* 0x000aa80001187983 */ /* 0x000f220000100800 */
[----:B------:R-:W-:Y:S01]  /*30230*/  LOP3.LUT R31, R31, 0x62, RZ, 0xfc, !PT ;  /* 0x000000621f1f7812 */ /* 0x000fe200078efcff */
[----:B------:R-:W-:Y:S01]  /*30240*/  @!P1 IMAD.MOV.U32 R3, RZ, RZ, R26 ;  /* 0x000000ffff039224 */ /* 0x000fe200078e001a */
[----:B------:R-:W-:Y:S01]  /*30250*/  PRMT R108, RZ, 0x7610, R108 ;  /* 0x00007610ff6c7816 */ /* 0x000fe2000000006c */
[----:B------:R-:W4:Y:S01]  /*30260*/  LDL R26, [R1+0xaa0] ;  /* 0x000aa000011a7983 */ /* 0x000f220000100800 */
[----:B------:R-:W-:Y:S02]  /*30270*/  ISETP.GE.AND P2, PT, R31, UR8, PT ;  /* 0x000000081f007c0c */ /* 0x000fe4000bf46270 */
[----:B------:R-:W-:Y:S02]  /*30280*/  PRMT R110, RZ, 0x7610, R110 ;  /* 0x00007610ff6e7816 */ /* 0x000fe4000000006e */
[----:B------:R0:W4:Y:S02]  /*30290*/  @!P1 LDG.E.U8 R108, desc[UR44][R2.64] ;  /* 0x0000002c026c9981 */ /* 0x000124000c1e1100 */
[----:B0-----:R-:W-:-:S02]  /*302a0*/  @!P3 IMAD.MOV.U32 R2, RZ, RZ, R6 ;  /* 0x000000ffff02b224 */ /* 0x001fc400078e0006 */
[----:B------:R-:W-:Y:S01]  /*302b0*/  @!P3 IMAD.MOV.U32 R3, RZ, RZ, R25 ;  /* 0x000000ffff03b224 */ /* 0x000fe200078e0019 */
[----:B------:R-:W-:Y:S01]  /*302c0*/  LOP3.LUT R28, R33, 0x64, RZ, 0xfc, !PT ;  /* 0x00000064211c7812 */ /* 0x000fe200078efcff */
[----:B------:R-:W4:Y:S04]  /*302d0*/  LDL R6, [R1+0xa94] ;  /* 0x000a940001067983 */ /* 0x000f280000100800 */
[----:B------:R2:W4:Y:S01]  /*302e0*/  @!P3 LDG.E.U8 R110, desc[UR44][R2.64] ;  /* 0x0000002c026eb981 */ /* 0x000522000c1e1100 */
[----:B------:R-:W-:-:S03]  /*302f0*/  ISETP.GE.AND P5, PT, R28, UR8, PT ;  /* 0x000000081c007c0c */ /* 0x000fc6000bfa6270 */
[----:B------:R-:W4:Y:S01]  /*30300*/  LDL R28, [R1+0xa9c] ;  /* 0x000a9c00011c7983 */ /* 0x000f220000100800 */
[----:B------:R-:W-:-:S03]  /*30310*/  PRMT R113, RZ, 0x7610, R113 ;  /* 0x00007610ff717816 */ /* 0x000fc60000000071 */
[----:B------:R-:W4:Y:S01]  /*30320*/  LDL R25, [R1+0xa8c] ;  /* 0x000a8c0001197983 */ /* 0x000f220000100800 */
[----:B--2---:R-:W-:Y:S02]  /*30330*/  @!P2 IMAD.MOV.U32 R3, RZ, RZ, R5 ;  /* 0x000000ffff03a224 */ /* 0x004fe400078e0005 */
[----:B------:R-:W0:Y:S01]  /*30340*/  S2R R5, SR_TID.X ;  /* 0x0000000000057919 */ /* 0x000e220000002100 */
[----:B------:R-:W-:Y:S02]  /*30350*/  @!P2 IMAD.MOV.U32 R2, RZ, RZ, R4 ;  /* 0x000000ffff02a224 */ /* 0x000fe400078e0004 */
[----:B------:R-:W2:Y:S01]  /*30360*/  LDL R4, [R1+0xa98] ;  /* 0x000a980001047983 */ /* 0x000ea20000100800 */
[----:B0-----:R-:W-:-:S03]  /*30370*/  SHF.R.U32.HI R33, RZ, 0x6, R5 ;  /* 0x00000006ff217819 */ /* 0x001fc60000011605 */
[----:B------:R-:W2:Y:S04]  /*30380*/  LDL R5, [R1+0xa90] ;  /* 0x000a900001057983 */ /* 0x000ea80000100800 */
[----:B------:R3:W2:Y:S02]  /*30390*/  @!P2 LDG.E.U8 R113, desc[UR44][R2.64] ;  /* 0x0000002c0271a981 */ /* 0x0006a4000c1e1100 */
[----:B---3--:R-:W-:Y:S02]  /*303a0*/  @!P5 IMAD.MOV.U32 R3, RZ, RZ, R27 ;  /* 0x000000ffff03d224 */ /* 0x008fe400078e001b */
[----:B------:R-:W3:Y:S01]  /*303b0*/  LDL R27, [R1+0xa84] ;  /* 0x000a8400011b7983 */ /* 0x000ee20000100800 */
[----:B----4-:R-:W-:-:S03]  /*303c0*/  @!P5 IMAD.MOV.U32 R2, RZ, RZ, R24 ;  /* 0x000000ffff02d224 */ /* 0x010fc600078e0018 */
[----:B------:R-:W4:Y:S01]  /*303d0*/  LDL R24, [R1+0xa88] ;  /* 0x000a880001187983 */ /* 0x000f220000100800 */
[----:B------:R-:W-:-:S04]  /*303e0*/  SGXT.U32 R33, R33, 0x1 ;  /* 0x000000012121781a */ /* 0x000fc80000000000 */
[C---:B------:R-:W-:Y:S02]  /*303f0*/  LOP3.LUT R31, R33.reuse, 0x68, RZ, 0xfc, !PT ;  /* 0x00000068211f7812 */ /* 0x040fe400078efcff */
[C---:B------:R-:W-:Y:S02]  /*30400*/  LOP3.LUT R30, R33.reuse, 0x6a, RZ, 0xfc, !PT ;  /* 0x0000006a211e7812 */ /* 0x040fe400078efcff */
[----:B------:R-:W-:Y:S02]  /*30410*/  LOP3.LUT R29, R33, 0x6c, RZ, 0xfc, !PT ;  /* 0x0000006c211d7812 */ /* 0x000fe400078efcff */
[----:B------:R-:W0:Y:S01]  /*30420*/  S2R R33, SR_TID.X ;  /* 0x0000000000217919 */ /* 0x000e220000002100 */
[----:B------:R-:W-:Y:S02]  /*30430*/  PRMT R248, RZ, 0x7610, R248 ;  /* 0x00007610fff87816 */ /* 0x000fe400000000f8 */
[----:B------:R-:W-:Y:S02]  /*30440*/  ISETP.GE.AND P1, PT, R31, UR8, PT ;  /* 0x000000081f007c0c */ /* 0x000fe4000bf26270 */
[----:B------:R-:W-:-:S02]  /*30450*/  PRMT R112, RZ, 0x7610, R112 ;  /* 0x00007610ff707816 */ /* 0x000fc40000000070 */
[----:B------:R-:W-:Y:S01]  /*30460*/  PRMT R115, RZ, 0x7610, R115 ;  /* 0x00007610ff737816 */ /* 0x000fe20000000073 */
[----:B------:R1:W4:Y:S01]  /*30470*/  @!P5 LDG.E.U8 R248, desc[UR44][R2.64] ;  /* 0x0000002c02f8d981 */ /* 0x000322000c1e1100 */
[----:B------:R-:W-:Y:S02]  /*30480*/  ISETP.GE.AND P3, PT, R30, UR8, PT ;  /* 0x000000081e007c0c */ /* 0x000fe4000bf66270 */
[----:B------:R-:W-:Y:S02]  /*30490*/  ISETP.GE.AND P2, PT, R29, UR8, PT ;  /* 0x000000081d007c0c */ /* 0x000fe4000bf46270 */
[----:B------:R-:W-:Y:S02]  /*304a0*/  PRMT R114, RZ, 0x7610, R114 ;  /* 0x00007610ff727816 */ /* 0x000fe40000000072 */
[----:B------:R-:W-:Y:S02]  /*304b0*/  PRMT R117, RZ, 0x7610, R117 ;  /* 0x00007610ff757816 */ /* 0x000fe40000000075 */
[----:B------:R-:W-:Y:S01]  /*304c0*/  PRMT R119, RZ, 0x7610, R119 ;  /* 0x00007610ff777816 */ /* 0x000fe20000000077 */
[----:B-1----:R-:W-:Y:S01]  /*304d0*/  @!P4 IMAD.MOV.U32 R2, RZ, RZ, R26 ;  /* 0x000000ffff02c224 */ /* 0x002fe200078e001a */
[----:B------:R-:W-:Y:S01]  /*304e0*/  PRMT R118, RZ, 0x7610, R118 ;  /* 0x00007610ff767816 */ /* 0x000fe20000000076 */
[----:B------:R-:W-:Y:S01]  /*304f0*/  @!P4 IMAD.MOV.U32 R3, RZ, RZ, R28 ;  /* 0x000000ffff03c224 */ /* 0x000fe200078e001c */
[----:B------:R-:W-:-:S02]  /*30500*/  PRMT R121, RZ, 0x7610, R121 ;  /* 0x00007610ff797816 */ /* 0x000fc40000000079 */
[----:B------:R-:W-:Y:S01]  /*30510*/  PRMT R120, RZ, 0x7610, R120 ;  /* 0x00007610ff787816 */ /* 0x000fe20000000078 */
[----:B------:R-:W-:Y:S01]  /*30520*/  UISETP.GE.AND UP0, UPT, UR51, UR8, UPT ;  /* 0x000000083300728c */ /* 0x000fe2000bf06270 */
[----:B------:R1:W4:Y:S01]  /*30530*/  @!P4 LDG.E.U8 R112, desc[UR44][R2.64] ;  /* 0x0000002c0270c981 */ /* 0x000322000c1e1100 */
[----:B------:R-:W-:Y:S02]  /*30540*/  PRMT R66, RZ, 0x7610, R66 ;  /* 0x00007610ff427816 */ /* 0x000fe40000000042 */
[----:B------:R-:W-:Y:S02]  /*30550*/  PRMT R75, RZ, 0x7610, R75 ;  /* 0x00007610ff4b7816 */ /* 0x000fe4000000004b */
[----:B------:R-:W-:Y:S01]  /*30560*/  PRMT R83, RZ, 0x7610, R83 ;  /* 0x00007610ff537816 */ /* 0x000fe20000000053 */
[----:B------:R-:W-:Y:S01]  /*30570*/  UISETP.GE.AND UP1, UPT, UR48, UR8, UPT ;  /* 0x000000083000728c */ /* 0x000fe2000bf26270 */
[----:B0-----:R-:W-:Y:S01]  /*30580*/  SHF.R.U32.HI R33, RZ, 0x6, R33 ;  /* 0x00000006ff217819 */ /* 0x001fe20000011621 */
[----:B------:R-:W-:Y:S01]  /*30590*/  UISETP.GE.AND UP2, UPT, UR47, UR8, UPT ;  /* 0x000000082f00728c */ /* 0x000fe2000bf46270 */
[----:B------:R-:W-:Y:S01]  /*305a0*/  PRMT R123, RZ, 0x7610, R123 ;  /* 0x00007610ff7b7816 */ /* 0x000fe2000000007b */
[----:B-1----:R-:W-:Y:S01]  /*305b0*/  @!P1 IMAD.MOV.U32 R3, RZ, RZ, R6 ;  /* 0x000000ffff039224 */ /* 0x002fe200078e0006 */
[----:B------:R-:W-:Y:S01]  /*305c0*/  PRMT R88, RZ, 0x7610, R88 ;  /* 0x00007610ff587816 */ /* 0x000fe20000000058 */
[----:B------:R-:W4:Y:S01]  /*305d0*/  LDL R6, [R1+0xa74] ;  /* 0x000a740001067983 */ /* 0x000f220000100800 */
[----:B------:R-:W-:-:S02]  /*305e0*/  SGXT.U32 R33, R33, 0x1 ;  /* 0x000000012121781a */ /* 0x000fc40000000000 */
[----:B------:R-:W-:Y:S01]  /*305f0*/  PRMT R97, RZ, 0x7610, R97 ;  /* 0x00007610ff617816 */ /* 0x000fe20000000061 */
[----:B------:R-:W4:Y:S01]  /*30600*/  LDL R31, [R1+0xa4c] ;  /* 0x000a4c00011f7983 */ /* 0x000f220000100800 */
[C---:B------:R-:W-:Y:S02]  /*30610*/  LOP3.LUT R26, R33.reuse, 0x72, RZ, 0xfc, !PT ;  /* 0x00000072211a7812 */ /* 0x040fe400078efcff */
[----:B------:R-:W-:Y:S02]  /*30620*/  LOP3.LUT R28, R33, 0x70, RZ, 0xfc, !PT ;  /* 0x00000070211c7812 */ /* 0x000fe400078efcff */
[----:B------:R-:W-:Y:S02]  /*30630*/  ISETP.GE.AND P4, PT, R26, UR8, PT ;  /* 0x000000081a007c0c */ /* 0x000fe4000bf86270 */
[----:B------:R-:W4:Y:S01]  /*30640*/  LDL R26, [R1+0xa6c] ;  /* 0x000a6c00011a7983 */ /* 0x000f220000100800 */
[----:B------:R-:W-:-:S03]  /*30650*/  ISETP.GE.AND P5, PT, R28, UR8, PT ;  /* 0x000000081c007c0c */ /* 0x000fc6000bfa6270 */
[----:B------:R-:W4:Y:S01]  /*30660*/  LDL R28, [R1+0xa64] ;  /* 0x000a6400011c7983 */ /* 0x000f220000100800 */
[----:B--2---:R-:W-:-:S03]  /*30670*/  @!P1 IMAD.MOV.U32 R2, RZ, RZ, R4 ;  /* 0x000000ffff029224 */ /* 0x004fc600078e0004 */
[----:B------:R-:W2:Y:S04]  /*30680*/  LDL R4, [R1+0xa78] ;  /* 0x000a780001047983 */ /* 0x000ea80000100800 */
[----:B------:R0:W2:Y:S02]  /*30690*/  @!P1 LDG.E.U8 R115, desc[UR44][R2.64] ;  /* 0x0000002c02739981 */ /* 0x0000a4000c1e1100 */
[----:B0-----:R-:W-:Y:S02]  /*306a0*/  @!P3 IMAD.MOV.U32 R2, RZ, RZ, R5 ;  /* 0x000000ffff02b224 */ /* 0x001fe400078e0005 */
[----:B------:R-:W0:Y:S01]  /*306b0*/  S2R R5, SR_TID.X ;  /* 0x0000000000057919 */ /* 0x000e220000002100 */
[----:B------:R-:W-:Y:S02]  /*306c0*/  @!P3 IMAD.MOV.U32 R3, RZ, RZ, R25 ;  /* 0x000000ffff03b224 */ /* 0x000fe400078e0019 */
[----:B------:R-:W2:Y:S04]  /*306d0*/  LDL R25, [R1+0xa70] ;  /* 0x000a700001197983 */ /* 0x000ea80000100800 */
[----:B------:R3:W2:Y:S01]  /*306e0*/  @!P3 LDG.E.U8 R114, desc[UR44][R2.64] ;  /* 0x0000002c0272b981 */ /* 0x0006a2000c1e1100 */
[----:B0-----:R-:W-:-:S03]  /*306f0*/  SHF.R.U32.HI R33, RZ, 0x6, R5 ;  /* 0x00000006ff217819 */ /* 0x001fc60000011605 */
[----:B------:R-:W2:Y:S01]  /*30700*/  LDL R5, [R1+0xa60] ;  /* 0x000a600001057983 */ /* 0x000ea20000100800 */
[----:B---3--:R-:W-:-:S03]  /*30710*/  @!P2 IMAD.MOV.U32 R3, RZ, RZ, R27 ;  /* 0x000000ffff03a224 */ /* 0x008fc600078e001b */
[----:B------:R-:W3:Y:S01]  /*30720*/  LDL R27, [R1+0xa68] ;  /* 0x000a6800011b7983 */ /* 0x000ee20000100800 */
[----:B----4-:R-:W-:-:S03]  /*30730*/  @!P2 IMAD.MOV.U32 R2, RZ, RZ, R24 ;  /* 0x000000ffff02a224 */ /* 0x010fc600078e0018 */
[----:B------:R-:W4:Y:S04]  /*30740*/  LDL R24, [R1+0xa5c] ;  /* 0x000a5c0001187983 */ /* 0x000f280000100800 */
[----:B------:R0:W4:Y:S01]  /*30750*/  @!P2 LDG.E.U8 R117, desc[UR44][R2.64] ;  /* 0x0000002c0275a981 */ /* 0x000122000c1e1100 */
[----:B------:R-:W-:-:S04]  /*30760*/  SGXT.U32 R33, R33, 0x1 ;  /* 0x000000012121781a */ /* 0x000fc80000000000 */
[C---:B------:R-:W-:Y:S02]  /*30770*/  LOP3.LUT R30, R33.reuse, 0x74, RZ, 0xfc, !PT ;  /* 0x00000074211e7812 */ /* 0x040fe400078efcff */
[----:B------:R-:W-:Y:S02]  /*30780*/  LOP3.LUT R29, R33, 0x76, RZ, 0xfc, !PT ;  /* 0x00000076211d7812 */ /* 0x000fe400078efcff */
[----:B------:R-:W-:Y:S02]  /*30790*/  ISETP.GE.AND P1, PT, R30, UR8, PT ;  /* 0x000000081e007c0c */ /* 0x000fe4000bf26270 */
[----:B------:R-:W-:Y:S01]  /*307a0*/  ISETP.GE.AND P2, PT, R29, UR8, PT ;  /* 0x000000081d007c0c */ /* 0x000fe2000bf46270 */
[----:B0-----:R-:W-:Y:S01]  /*307b0*/  @!P5 IMAD.MOV.U32 R3, RZ, RZ, R6 ;  /* 0x000000ffff03d224 */ /* 0x001fe200078e0006 */
[----:B------:R-:W-:Y:S01]  /*307c0*/  PLOP3.LUT P3, PT, PT, PT, UP0, 0x80, 0x0 ;  /* 0x000000000000781c */ /* 0x000fe20003f6f008 */
[----:B------:R-:W4:Y:S04]  /*307d0*/  LDL R6, [R1+0xc20] ;  /* 0x000c200001067983 */ /* 0x000f280000100800 */
[----:B------:R-:W4:Y:S01]  /*307e0*/  LDL R29, [R1+0xa54] ;  /* 0x000a5400011d7983 */ /* 0x000f220000100800 */
[----:B--2---:R-:W-:Y:S01]  /*307f0*/  @!P5 IMAD.MOV.U32 R2, RZ, RZ, R4 ;  /* 0x000000ffff02d224 */ /* 0x004fe200078e0004 */
[----:B------:R-:W0:Y:S02]  /*30800*/  S2R R33, SR_TID.X ;  /* 0x0000000000217919 */ /* 0x000e240000002100 */
[----:B------:R-:W2:Y:S04]  /*30810*/  LDL R4, [R1+0xc24] ;  /* 0x000c240001047983 */ /* 0x000ea80000100800 */
[----:B------:R1:W2:Y:S04]  /*30820*/  @!P5 LDG.E.U8 R119, desc[UR44][R2.64] ;  /* 0x0000002c0277d981 */ /* 0x0002a8000c1e1100 */
[----:B------:R-:W2:Y:S01]  /*30830*/  LDL R30, [R1+0xa50] ;  /* 0x000a5000011e7983 */ /* 0x000ea20000100800 */
[----:B-1----:R-:W-:-:S02]  /*30840*/  @!P4 IMAD.MOV.U32 R3, RZ, RZ, R26 ;  /* 0x000000ffff03c224 */ /* 0x002fc400078e001a */
[----:B------:R-:W-:Y:S01]  /*30850*/  @!P4 IMAD.MOV.U32 R2, RZ, RZ, R25 ;  /* 0x000000ffff02c224 */ /* 0x000fe200078e0019 */
[----:B------:R-:W2:Y:S04]  /*30860*/  LDL R26, [R1+0xbfc] ;  /* 0x000bfc00011a7983 */ /* 0x000ea80000100800 */
[----:B------:R1:W2:Y:S04]  /*30870*/  @!P4 LDG.E.U8 R118, desc[UR44][R2.64] ;  /* 0x0000002c0276c981 */ /* 0x0002a8000c1e1100 */
[----:B------:R-:W2:Y:S01]  /*30880*/  LDL R25, [R1+0xc00] ;  /* 0x000c000001197983 */ /* 0x000ea20000100800 */
[----:B-1----:R-:W-:-:S02]  /*30890*/  @!P1 IMAD.MOV.U32 R3, RZ, RZ, R28 ;  /* 0x000000ffff039224 */ /* 0x002fc400078e001c */
[----:B---3--:R-:W-:Y:S01]  /*308a0*/  @!P1 IMAD.MOV.U32 R2, RZ, RZ, R27 ;  /* 0x000000ffff029224 */ /* 0x008fe200078e001b */
[----:B------:R-:W-:Y:S01]  /*308b0*/  PLOP3.LUT P4, PT, PT, PT, UP0, 0x80, 0x0 ;  /* 0x000000000000781c */ /* 0x000fe20003f8f008 */
[----:B------:R-:W3:Y:S04]  /*308c0*/  LDL R28, [R1+0xb7c] ;  /* 0x000b7c00011c7983 */ /* 0x000ee80000100800 */
[----:B------:R1:W3:Y:S04]  /*308d0*/  @!P1 LDG.E.U8 R121, desc[UR44][R2.64] ;  /* 0x0000002c02799981 */ /* 0x0002e8000c1e1100 */
[----:B------:R-:W3:Y:S01]  /*308e0*/  LDL R27, [R1+0xb80] ;  /* 0x000b8000011b7983 */ /* 0x000ee20000100800 */
[----:B-1----:R-:W-:-:S03]  /*308f0*/  @!P2 IMAD.MOV.U32 R2, RZ, RZ, R5 ;  /* 0x000000ffff02a224 */ /* 0x002fc600078e0005 */
[----:B------:R-:W3:Y:S01]  /*30900*/  LDL R5, [R1+0xbc0] ;  /* 0x000bc00001057983 */ /* 0x000ee20000100800 */
[----:B----4-:R-:W-:-:S03]  /*30910*/  @!P2 IMAD.MOV.U32 R3, RZ, RZ, R24 ;  /* 0x000000ffff03a224 */ /* 0x010fc600078e0018 */
[----:B------:R-:W4:Y:S04]  /*30920*/  LDL R24, [R1+0xbbc] ;  /* 0x000bbc0001187983 */ /* 0x000f280000100800 */
[----:B------:R1:W4:Y:S01]  /*30930*/  @!P2 LDG.E.U8 R120, desc[UR44][R2.64] ;  /* 0x0000002c0278a981 */ /* 0x000322000c1e1100 */
[----:B------:R-:W-:-:S06]  /*30940*/  UISETP.GE.AND UP0, UPT, UR50, UR8, UPT ;  /* 0x000000083200728c */ /* 0x000fcc000bf06270 */
[----:B------:R-:W-:Y:S01]  /*30950*/  PLOP3.LUT P1, PT, PT, PT, UP0, 0x80, 0x0 ;  /* 0x000000000000781c */ /* 0x000fe20003f2f008 */
[----:B-1----:R-:W-:Y:S02]  /*30960*/  @!P0 IMAD.MOV.U32 R3, RZ, RZ, R6 ;  /* 0x000000ffff038224 */ /* 0x002fe400078e0006 */
[----:B------:R-:W1:Y:S02]  /*30970*/  S2R R6, SR_TID.X ;  /* 0x0000000000067919 */ /* 0x000e640000002100 */
[----:B-1----:R-:W-:-:S04]  /*30980*/  SHF.R.U32.HI R6, RZ, 0x6, R6 ;  /* 0x00000006ff067819 */ /* 0x002fc80000011606 */
[----:B------:R-:W-:Y:S01]  /*30990*/  SGXT.U32 R6, R6, 0x1 ;  /* 0x000000010606781a */ /* 0x000fe20000000000 */
[----:B--2---:R-:W-:Y:S02]  /*309a0*/  @!P0 IMAD.MOV.U32 R2, RZ, RZ, R4 ;  /* 0x000000ffff028224 */ /* 0x004fe400078e0004 */
[----:B------:R-:W2:Y:S04]  /*309b0*/  LDL R4, [R1+0xa58] ;  /* 0x000a580001047983 */ /* 0x000ea80000100800 */
[----:B------:R1:W2:Y:S02]  /*309c0*/  @!P0 LDG.E.U8 R66, desc[UR44][R2.64] ;  /* 0x0000002c02428981 */ /* 0x0002a4000c1e1100 */
[----:B-1----:R-:W-:Y:S02]  /*309d0*/  @!P3 IMAD.MOV.U32 R3, RZ, RZ, R26 ;  /* 0x000000ffff03b224 */ /* 0x002fe400078e001a */
[----:B------:R-:W2:Y:S01]  /*309e0*/  LDL R26, [R1+0xb3c] ;  /* 0x000b3c00011a7983 */ /* 0x000ea20000100800 */
[----:B------:R-:W-:Y:S01]  /*309f0*/  @!P3 IMAD.MOV.U32 R2, RZ, RZ, R25 ;  /* 0x000000ffff02b224 */ /* 0x000fe200078e0019 */
[----:B------:R-:W-:-:S04]  /*30a00*/  LOP3.LUT R25, R6, 0x78, RZ, 0xfc, !PT ;  /* 0x0000007806197812 */ /* 0x000fc800078efcff */
[----:B------:R3:W2:Y:S01]  /*30a10*/  @!P4 LDG.E.U8 R75, desc[UR44][R2.64] ;  /* 0x0000002c024bc981 */ /* 0x0006a2000c1e1100 */
[----:B------:R-:W-:-:S03]  /*30a20*/  ISETP.GE.AND P0, PT, R25, UR8, PT ;  /* 0x0000000819007c0c */ /* 0x000fc6000bf06270 */
[----:B------:R-:W2:Y:S01]  /*30a30*/  LDL R25, [R1+0xafc] ;  /* 0x000afc0001197983 */ /* 0x000ea20000100800 */
[----:B---3--:R-:W-:-:S03]  /*30a40*/  @!P1 IMAD.MOV.U32 R2, RZ, RZ, R5 ;  /* 0x000000ffff029224 */ /* 0x008fc600078e0005 */
[----:B------:R-:W3:Y:S01]  /*30a50*/  LDL R5, [R1+0xb40] ;  /* 0x000b400001057983 */ /* 0x000ee20000100800 */
[----:B----4-:R-:W-:-:S03]  /*30a60*/  @!P1 IMAD.MOV.U32 R3, RZ, RZ, R24 ;  /* 0x000000ffff039224 */ /* 0x010fc600078e0018 */
[----:B------:R-:W4:Y:S01]  /*30a70*/  LDL R24, [R1+0xb00] ;  /* 0x000b000001187983 */ /* 0x000f220000100800 */
[----:B------:R-:W-:-:S13]  /*30a80*/  PLOP3.LUT P2, PT, PT, PT, UP0, 0x80, 0x0 ;  /* 0x000000000000781c */ /* 0x000fda0003f4f008 */
[----:B------:R1:W4:Y:S01]  /*30a90*/  @!P2 LDG.E.U8 R83, desc[UR44][R2.64] ;  /* 0x0000002c0253a981 */ /* 0x000322000c1e1100 */
[----:B------:R-:W-:-:S06]  /*30aa0*/  UISETP.GE.AND UP0, UPT, UR49, UR8, UPT ;  /* 0x000000083100728c */ /* 0x000fcc000bf06270 */
[----:B------:R-:W-:Y:S02]  /*30ab0*/  PLOP3.LUT P5, PT, PT, PT, UP0, 0x80, 0x0 ;  /* 0x000000000000781c */ /* 0x000fe40003faf008 */
[----:B------:R-:W-:Y:S01]  /*30ac0*/  PLOP3.LUT P6, PT, PT, PT, UP0, 0x80, 0x0 ;  /* 0x000000000000781c */ /* 0x000fe20003fcf008 */
[----:B-1----:R-:W-:Y:S01]  /*30ad0*/  @!P0 IMAD.MOV.U32 R3, RZ, RZ, R29 ;  /* 0x000000ffff038224 */ /* 0x002fe200078e001d */
[----:B------:R-:W-:Y:S02]  /*30ae0*/  PLOP3.LUT P1, PT, PT, PT, UP1, 0x80, 0x0 ;  /* 0x000000000000781c */ /* 0x000fe40003f2f018 */
[----:B------:R-:W-:Y:S02]  /*30af0*/  PLOP3.LUT P4, PT, PT, PT, UP1, 0x80, 0x0 ;  /* 0x000000000000781c */ /* 0x000fe40003f8f018 */
[----:B------:R-:W-:Y:S02]  /*30b00*/  PLOP3.LUT P2, PT, PT, PT, UP2, 0x80, 0x0 ;  /* 0x000000000000781c */ /* 0x000fe40003f4f028 */
[----:B0-----:R-:W-:-:S04]  /*30b10*/  SHF.R.U32.HI R33, RZ, 0x6, R33 ;  /* 0x00000006ff217819 */ /* 0x001fc80000011621 */
[----:B------:R-:W-:Y:S01]  /*30b20*/  SGXT.U32 R33, R33, 0x1 ;  /* 0x000000012121781a */ /* 0x000fe20000000000 */
[----:B--2---:R-:W-:Y:S02]  /*30b30*/  @!P0 IMAD.MOV.U32 R2, RZ, RZ, R4 ;  /* 0x000000ffff028224 */ /* 0x004fe400078e0004 */
[----:B------:R-:W0:Y:S03]  /*30b40*/  S2R R4, SR_TID.X ;  /* 0x0000000000047919 */ /* 0x000e260000002100 */
[----:B------:R1:W2:Y:S02]  /*30b50*/  @!P0 LDG.E.U8 R123, desc[UR44][R2.64] ;  /* 0x0000002c027b8981 */ /* 0x0002a4000c1e1100 */
[----:B-1----:R-:W-:Y:S02]  /*30b60*/  @!P5 IMAD.MOV.U32 R2, RZ, RZ, R27 ;  /* 0x000000ffff02d224 */ /* 0x002fe400078e001b */
[----:B------:R-:W-:-:S05]  /*30b70*/  @!P5 IMAD.MOV.U32 R3, RZ, RZ, R28 ;  /* 0x000000ffff03d224 */ /* 0x000fca00078e001c */
[----:B------:R1:W2:Y:S01]  /*30b80*/  @!P6 LDG.E.U8 R88, desc[UR44][R2.64] ;  /* 0x0000002c0258e981 */ /* 0x0002a2000c1e1100 */
[----:B0-----:R-:W-:Y:S01]  /*30b90*/  SHF.R.U32.HI R4, RZ, 0x6, R4 ;  /* 0x00000006ff047819 */ /* 0x001fe20000011604 */
[----:B-1----:R-:W-:-:S03]  /*30ba0*/  @!P1 IMAD.MOV.U32 R3, RZ, RZ, R26 ;  /* 0x000000ffff039224 */ /* 0x002fc600078e001a */
[----:B------:R-:W-:-:S04]  /*30bb0*/  SGXT.U32 R4, R4, 0x1 ;  /* 0x000000010404781a */ /* 0x000fc80000000000 */
[----:B------:R-:W-:Y:S02]  /*30bc0*/  LOP3.LUT R26, R4, 0x7a, RZ, 0xfc, !PT ;  /* 0x0000007a041a7812 */ /* 0x000fe400078efcff */
[----:B------:R-:W2:Y:S01]  /*30bd0*/  LDL R4, [R1+0xac0] ;  /* 0x000ac00001047983 */ /* 0x000ea20000100800 */
[----:B---3--:R-:W-:Y:S01]  /*30be0*/  @!P1 IMAD.MOV.U32 R2, RZ, RZ, R5 ;  /* 0x000000ffff029224 */ /* 0x008fe200078e0005 */
[----:B------:R-:W-:Y:S02]  /*30bf0*/  ISETP.GE.AND P1, PT, R26, UR8, PT ;  /* 0x000000081a007c0c */ /* 0x000fe4000bf26270 */
[----:B------:R-:W2:Y:S04]  /*30c00*/  LDL R5, [R1+0xabc] ;  /* 0x000abc0001057983 */ /* 0x000ea80000100800 */
[----:B------:R0:W3:Y:S04]  /*30c10*/  @!P4 LDG.E.U8 R97, desc[UR44][R2.64] ;  /* 0x0000002c0261c981 */ /* 0x0000e8000c1e1100 */
[----:B------:R-:W2:Y:S01]  /*30c20*/  LDL R26, [R1+0xa44] ;  /* 0x000a4400011a7983 */ /* 0x000ea20000100800 */
[----:B0-----:R-:W-:-:S03]  /*30c30*/  @!P2 IMAD.MOV.U32 R3, RZ, RZ, R25 ;  /* 0x000000ffff03a224 */ /* 0x001fc600078e0019 */
[----:B------:R-:W3:Y:S04]  /*30c40*/  LDL R25, [R1+0xa48] ;  /* 0x000a480001197983 */ /* 0x000ee80000100800 */
[----:B------:R-:W3:Y:S04]  /*30c50*/  LDL.LU R132, [R1+0x1358] ;  /* 0x0013580001847983 */ /* 0x000ee80000300800 */
[----:B------:R-:W3:Y:S04]  /*30c60*/  LDL.LU R137, [R1+0x131c] ;  /* 0x00131c0001897983 */ /* 0x000ee80000300800 */
[----:B------:R-:W3:Y:S04]  /*30c70*/  LDL.LU R148, [R1+0x1318] ;  /* 0x0013180001947983 */ /* 0x000ee80000300800 */
[----:B------:R-:W3:Y:S04]  /*30c80*/  LDL R29, [R1+0xa7c] ;  /* 0x000a7c00011d7983 */ /* 0x000ee80000100800 */
[----:B------:R-:W3:Y:S01]  /*30c90*/  LDL R28, [R1+0xa80] ;  /* 0x000a8000011c7983 */ /* 0x000ee20000100800 */
[----:B----4-:R-:W-:Y:S01]  /*30ca0*/  @!P2 IMAD.MOV.U32 R2, RZ, RZ, R24 ;  /* 0x000000ffff02a224 */ /* 0x010fe200078e0018 */
[----:B------:R-:W-:-:S02]  /*30cb0*/  LOP3.LUT R24, R33, 0x7c, RZ, 0xfc, !PT ;  /* 0x0000007c21187812 */ /* 0x000fc400078efcff */
[----:B------:R-:W4:Y:S02]  /*30cc0*/  LDL R27, [R1+0xa3c] ;  /* 0x000a3c00011b7983 */ /* 0x000f240000100800 */
[----:B------:R-:W-:Y:S02]  /*30cd0*/  ISETP.GE.AND P2, PT, R24, UR8, PT ;  /* 0x0000000818007c0c */ /* 0x000fe4000bf46270 */
[----:B------:R-:W4:Y:S01]  /*30ce0*/  LDL R24, [R1+0xa40] ;  /* 0x000a400001187983 */ /* 0x000f220000100800 */
[----:B------:R-:W-:Y:S02]  /*30cf0*/  PLOP3.LUT P3, PT, PT, PT, UP2, 0x80, 0x0 ;  /* 0x000000000000781c */ /* 0x000fe40003f6f028 */
[----:B------:R-:W-:Y:S01]  /*30d00*/  PRMT R102, RZ, 0x7610, R102 ;  /* 0x00007610ff667816 */ /* 0x000fe20000000066 */
[----:B------:R-:W-:Y:S01]  /*30d10*/  UISETP.GE.AND UP1, UPT, UR43, UR8, UPT ;  /* 0x000000082b00728c */ /* 0x000fe2000bf26270 */
[----:B------:R-:W-:Y:S01]  /*30d20*/  PRMT R0, RZ, 0x7610, R0 ;  /* 0x00007610ff007816 */ /* 0x000fe20000000000 */
[----:B------:R-:W4:Y:S01]  /*30d30*/  LDL R134, [R1+0x1818] ;  /* 0x0018180001867983 */ /* 0x000f220000100800 */
[----:B------:R-:W-:-:S03]  /*30d40*/  PRMT R124, RZ, 0x7610, R124 ;  /* 0x00007610ff7c7816 */ /* 0x000fc6000000007c */
[----:B------:R-:W4:Y:S04]  /*30d50*/  LDL R33, [R1+0x181c] ;  /* 0x00181c0001217983 */ /* 0x000f280000100800 */
[----:B------:R0:W4:Y:S01]  /*30d60*/  @!P3 LDG.E.U8 R102, desc[UR44][R2.64] ;  /* 0x0000002c0266b981 */ /* 0x000122000c1e1100 */
[----:B------:R-:W-:Y:S02]  /*30d70*/  PLOP3.LUT P4, PT, PT, PT, UP1, 0x80, 0x0 ;  /* 0x000000000000781c */ /* 0x000fe40003f8f018 */
[----:B------:R-:W-:Y:S01]  /*30d80*/  PRMT R116, RZ, 0x7610, R116 ;  /* 0x00007610ff747816 */ /* 0x000fe20000000074 */
[----:B------:R-:W1:Y:S01]  /*30d90*/  S2R R6, SR_TID.X ;  /* 0x0000000000067919 */ /* 0x000e620000002100 */
[----:B------:R-:W-:Y:S01]  /*30da0*/  UISETP.GE.AND UP0, UPT, UR46, UR8, UPT ;  /* 0x000000082e00728c */ /* 0x000fe2000bf06270 */
[----:B------:R-:W-:-:S02]  /*30db0*/  PRMT R111, RZ, 0x7610, R111 ;  /* 0x00007610ff6f7816 */ /* 0x000fc4000000006f */
[----:B------:R-:W-:Y:S01]  /*30dc0*/  PRMT R151, RZ, 0x7610, R151 ;  /* 0x00007610ff977816 */ /* 0x000fe20000000097 */
[----:B------:R-:W4:Y:S01]  /*30dd0*/  LDL R150, [R1+0x14d8] ;  /* 0x0014d80001967983 */ /* 0x000f220000100800 */
[----:B0-----:R-:W-:Y:S02]  /*30de0*/  @!P1 IMAD.MOV.U32 R2, RZ, RZ, R30 ;  /* 0x000000ffff029224 */ /* 0x001fe400078e001e */
[----:B------:R-:W-:Y:S01]  /*30df0*/  @!P1 IMAD.MOV.U32 R3, RZ, RZ, R31 ;  /* 0x000000ffff039224 */ /* 0x000fe200078e001f */
[----:B------:R-:W-:Y:S01]  /*30e00*/  UISETP.GE.AND UP2, UPT, UR40, UR8, UPT ;  /* 0x000000082800728c */ /* 0x000fe2000bf46270 */
[----:B------:R-:W-:Y:S01]  /*30e10*/  PLOP3.LUT P3, PT, PT, PT, UP1, 0x80, 0x0 ;  /* 0x000000000000781c */ /* 0x000fe20003f6f018 */
[----:B------:R-:W4:Y:S04]  /*30e20*/  LDL R31, [R1+0x1798] ;  /* 0x00179800011f7983 */ /* 0x000f280000100800 */
[----:B------:R2:W4:Y:S01]  /*30e30*/  @!P1 LDG.E.U8 R0, desc[UR44][R2.64] ;  /* 0x0000002c02009981 */ /* 0x000522000c1e1100 */
[----:B------:R-:W-:-:S03]  /*30e40*/  PLOP3.LUT P6, PT, PT, PT, UP2, 0x80, 0x0 ;  /* 0x000000000000781c */ /* 0x000fc60003fcf028 */
[----:B------:R-:W4:Y:S01]  /*30e50*/  LDL R30, [R1+0x179c] ;  /* 0x00179c00011e7983 */ /* 0x000f220000100800 */
[----:B------:R-:W-:Y:S02]  /*30e60*/  PRMT R149, RZ, 0x7610, R149 ;  /* 0x00007610ff957816 */ /* 0x000fe40000000095 */
[----:B------:R-:W-:Y:S01]  /*30e70*/  PRMT R147, RZ, 0x7610, R147 ;  /* 0x00007610ff937816 */ /* 0x000fe20000000093 */
[----:B------:R-:W4:Y:S01]  /*30e80*/  LDL R139, [R1+0x14dc] ;  /* 0x0014dc00018b7983 */ /* 0x000f220000100800 */
[----:B--2---:R-:W-:-:S03]  /*30e90*/  @!P2 IMAD.MOV.U32 R3, RZ, RZ, R26 ;  /* 0x000000ffff03a224 */ /* 0x004fc600078e001a */
[----:B------:R-:W2:Y:S01]  /*30ea0*/  LDL R26, [R1+0x1838] ;  /* 0x00183800011a7983 */ /* 0x000ea20000100800 */
[----:B---3--:R-:W-:-:S03]  /*30eb0*/  @!P2 IMAD.MOV.U32 R2, RZ, RZ, R25 ;  /* 0x000000ffff02a224 */ /* 0x008fc600078e0019 */
[----:B------:R-:W3:Y:S04]  /*30ec0*/  LDL R25, [R1+0x183c] ;  /* 0x00183c0001197983 */ /* 0x000ee80000100800 */
[----:B------:R0:W3:Y:S02]  /*30ed0*/  @!P2 LDG.E.U8 R124, desc[UR44][R2.64] ;  /* 0x0000002c027ca981 */ /* 0x0000e4000c1e1100 */
[----:B0-----:R-:W-:Y:S02]  /*30ee0*/  @!P4 IMAD.MOV.U32 R3, RZ, RZ, R29 ;  /* 0x000000ffff03c224 */ /* 0x001fe400078e001d */
[----:B------:R-:W3:Y:S01]  /*30ef0*/  LDL R29, [R1+0x17d8] ;  /* 0x0017d800011d7983 */ /* 0x000ee20000100800 */
[----:B------:R-:W-:-:S03]  /*30f00*/  @!P4 IMAD.MOV.U32 R2, RZ, RZ, R28 ;  /* 0x000000ffff02c224 */ /* 0x000fc600078e001c */
[----:B------:R-:W3:Y:S04]  /*30f10*/  LDL R28, [R1+0x17dc] ;  /* 0x0017dc00011c7983 */ /* 0x000ee80000100800 */
[----:B------:R4:W3:Y:S02]  /*30f20*/  @!P3 LDG.E.U8 R116, desc[UR44][R2.64] ;  /* 0x0000002c0274b981 */ /* 0x0008e4000c1e1100 */
[----:B----4-:R-:W-:Y:S02]  /*30f30*/  @!P6 IMAD.MOV.U32 R2, RZ, RZ, R24 ;  /* 0x000000ffff02e224 */ /* 0x010fe400078e0018 */
[----:B------:R-:W4:Y:S01]  /*30f40*/  LDL R24, [R1+0x175c] ;  /* 0x00175c0001187983 */ /* 0x000f220000100800 */
[----:B------:R-:W-:Y:S02]  /*30f50*/  PLOP3.LUT P0, PT, PT, PT, UP0, 0x80, 0x0 ;  /* 0x000000000000781c */ /* 0x000fe40003f0f008 */
[----:B------:R-:W-:-:S02]  /*30f60*/  PLOP3.LUT P5, PT, PT, PT, UP0, 0x80, 0x0 ;  /* 0x000000000000781c */ /* 0x000fc40003faf008 */
[----:B------:R-:W-:Y:S01]  /*30f70*/  PLOP3.LUT P0, PT, PT, PT, UP2, 0x80, 0x0 ;  /* 0x000000000000781c */ /* 0x000fe20003f0f028 */
[----:B------:R-:W-:Y:S01]  /*30f80*/  @!P6 IMAD.MOV.U32 R3, RZ, RZ, R27 ;  /* 0x000000ffff03e224 */ /* 0x000fe200078e001b */
[----:B-1----:R-:W-:Y:S01]  /*30f90*/  LOP3.LUT R6, R6, 0x7f, RZ, 0xc0, !PT ;  /* 0x0000007f06067812 */ /* 0x002fe200078ec0ff */
[----:B------:R-:W4:Y:S08]  /*30fa0*/  LDL R27, [R1+0x1758] ;  /* 0x00175800011b7983 */ /* 0x000f300000100800 */
[----:B------:R-:W4:Y:S04]  /*30fb0*/  @!P5 LDG.E.U8 R111, desc[UR44][R4.64] ;  /* 0x0000002c046fd981 */ /* 0x000f28000c1e1100 */
[----:B------:R2:W4:Y:S01]  /*30fc0*/  @!P0 LDG.E.U8 R151, desc[UR44][R2.64] ;  /* 0x0000002c02978981 */ /* 0x000522000c1e1100 */
[----:B------:R-:W-:-:S02]  /*30fd0*/  ISETP.GE.AND P1, PT, R6, UR8, PT ;  /* 0x0000000806007c0c */ /* 0x000fc4000bf26270 */
[----:B------:R-:W-:Y:S02]  /*30fe0*/  PRMT R146, RZ, 0x7610, R146 ;  /* 0x00007610ff927816 */ /* 0x000fe40000000092 */
[----:B------:R-:W-:Y:S01]  /*30ff0*/  PRMT R145, RZ, 0x7610, R145 ;  /* 0x00007610ff917816 */ /* 0x000fe20000000091 */
[----:B------:R-:W-:Y:S08]  /*31000*/  BAR.SYNC.DEFER_BLOCKING 0x0 ;  /* 0x0000000000007b1d */ /* 0x000ff00000010000 */
[----:B--2---:R-:W-:-:S02]  /*31010*/  @!P1 IMAD.MOV.U32 R3, RZ, RZ, R26 ;  /* 0x000000ffff039224 */ /* 0x004fc400078e001a */
[----:B------:R-:W2:Y:S01]  /*31020*/  LDL R26, [R1+0x1718] ;  /* 0x00171800011a7983 */ /* 0x000ea20000100800 */
[----:B---3--:R-:W-:-:S03]  /*31030*/  @!P1 IMAD.MOV.U32 R2, RZ, RZ, R25 ;  /* 0x000000ffff029224 */ /* 0x008fc600078e0019 */
[----:B------:R-:W3:Y:S04]  /*31040*/  LDL R25, [R1+0x171c] ;  /* 0x00171c0001197983 */ /* 0x000ee80000100800 */
[----:B------:R0:W3:Y:S02]  /*31050*/  @!P1 LDG.E.U8 R149, desc[UR44][R2.64] ;  /* 0x0000002c02959981 */ /* 0x0000e4000c1e1100 */
[----:B0-----:R-:W-:Y:S02]  /*31060*/  @!P1 IMAD.MOV.U32 R2, RZ, RZ, R33 ;  /* 0x000000ffff029224 */ /* 0x001fe400078e0021 */
[----:B------:R-:W-:Y:S01]  /*31070*/  @!P1 IMAD.MOV.U32 R3, RZ, RZ, R134 ;  /* 0x000000ffff039224 */ /* 0x000fe200078e0086 */
[----:B------:R-:W-:Y:S01]  /*31080*/  PRMT R144, RZ, 0x7610, R144 ;  /* 0x00007610ff907816 */ /* 0x000fe20000000090 */
[----:B------:R-:W3:Y:S04]  /*31090*/  LDL R134, [R1+0x1658] ;  /* 0x0016580001867983 */ /* 0x000ee80000100800 */
[----:B------:R0:W3:Y:S04]  /*310a0*/  @!P1 LDG.E.U8 R147, desc[UR44][R2.64] ;  /* 0x0000002c02939981 */ /* 0x0000e8000c1e1100 */
[----:B------:R-:W3:Y:S01]  /*310b0*/  LDL R33, [R1+0x165c] ;  /* 0x00165c0001217983 */ /* 0x000ee20000100800 */
[----:B0-----:R-:W-:-:S02]  /*310c0*/  @!P1 IMAD.MOV.U32 R2, RZ, RZ, R28 ;  /* 0x000000ffff029224 */ /* 0x001fc400078e001c */
[----:B------:R-:W-:Y:S01]  /*310d0*/  @!P1 IMAD.MOV.U32 R3, RZ, RZ, R29 ;  /* 0x000000ffff039224 */ /* 0x000fe200078e001d */
[----:B------:R-:W3:Y:S04]  /*310e0*/  LDL R28, [R1+0x16dc] ;  /* 0x0016dc00011c7983 */ /* 0x000ee80000100800 */
[----:B------:R0:W3:Y:S04]  /*310f0*/  @!P1 LDG.E.U8 R146, desc[UR44][R2.64] ;  /* 0x0000002c02929981 */ /* 0x0000e8000c1e1100 */
[----:B------:R-:W3:Y:S01]  /*31100*/  LDL R29, [R1+0x16d8] ;  /* 0x0016d800011d7983 */ /* 0x000ee20000100800 */
[----:B0-----:R-:W-:-:S02]  /*31110*/  @!P1 IMAD.MOV.U32 R2, RZ, RZ, R30 ;  /* 0x000000ffff029224 */ /* 0x001fc400078e001e */
[----:B------:R-:W-:Y:S01]  /*31120*/  @!P1 IMAD.MOV.U32 R3, RZ, RZ, R31 ;  /* 0x000000ffff039224 */ /* 0x000fe200078e001f */
[----:B------:R-:W-:Y:S01]  /*31130*/  PRMT R143, RZ, 0x7610, R143 ;  /* 0x00007610ff8f7816 */ /* 0x000fe2000000008f */
[----:B------:R-:W3:Y:S04]  /*31140*/  LDL R31, [R1+0x15d8] ;  /* 0x0015d800011f7983 */ /* 0x000ee80000100800 */
[----:B------:R4:W3:Y:S04]  /*31150*/  @!P1 LDG.E.U8 R145, desc[UR44][R2.64] ;  /* 0x0000002c02919981 */ /* 0x0008e8000c1e1100 */
[----:B------:R-:W3:Y:S01]  /*31160*/  LDL R30, [R1+0x15dc] ;  /* 0x0015dc00011e7983 */ /* 0x000ee20000100800 */
[----:B----4-:R-:W-:-:S03]  /*31170*/  @!P1 IMAD.MOV.U32 R2, RZ, RZ, R24 ;  /* 0x000000ffff029224 */ /* 0x010fc600078e0018 */
[----:B------:R-:W4:Y:S01]  /*31180*/  LDL R24, [R1+0x169c] ;  /* 0x00169c0001187983 */ /* 0x000f220000100800 */
[----:B------:R-:W-:-:S03]  /*31190*/  @!P1 IMAD.MOV.U32 R3, RZ, RZ, R27 ;  /* 0x000000ffff039224 */ /* 0x000fc600078e001b */
[----:B------:R-:W4:Y:S04]  /*311a0*/  LDL R27, [R1+0x1698] ;  /* 0x00169800011b7983 */ /* 0x000f280000100800 */
[----:B------:R2:W4:Y:S01]  /*311b0*/  @!P1 LDG.E.U8 R144, desc[UR44][R2.64] ;  /* 0x0000002c02909981 */ /* 0x000522000c1e1100 */
[----:B------:R-:W-:Y:S01]  /*311c0*/  PRMT R142, RZ, 0x7610, R142 ;  /* 0x00007610ff8e7816 */ /* 0x000fe2000000008e */
[----:B--2---:R-:W-:Y:S02]  /*311d0*/  @!P1 IMAD.MOV.U32 R3, RZ, RZ, R26 ;  /* 0x000000ffff039224 */ /* 0x004fe400078e001a */
        /* <DEDUP_REMOVED lines=11> */
[----:B------:R-:W-:Y:S01]  /*31290*/  PRMT R141, RZ, 0x7610, R141 ;  /* 0x00007610ff8d7816 */ /* 0x000fe2000000008d */
[----:B------:R-:W-:Y:S01]  /*312a0*/  @!P1 IMAD.MOV.U32 R3, RZ, RZ, R27 ;  /* 0x000000ffff039224 */ /* 0x000fe200078e001b */
[----:B------:R-:W-:Y:S01]  /*312b0*/  PRMT R140, RZ, 0x7610, R140 ;  /* 0x00007610ff8c7816 */ /* 0x000fe2000000008c */
[----:B------:R-:W4:Y:S04]  /*312c0*/  LDL R27, [R1+0x1558] ;  /* 0x00155800011b7983 */ /* 0x000f280000100800 */
[----:B------:R0:W4:Y:S02]  /*312d0*/  @!P1 LDG.E.U8 R141, desc[UR44][R2.64] ;  /* 0x0000002c028d9981 */ /* 0x000124000c1e1100 */
[----:B0-----:R-:W-:-:S02]  /*312e0*/  @!P1 IMAD.MOV.U32 R2, RZ, RZ, R33 ;  /* 0x000000ffff029224 */ /* 0x001fc400078e0021 */
[----:B------:R-:W-:Y:S01]  /*312f0*/  @!P1 IMAD.MOV.U32 R3, RZ, RZ, R134 ;  /* 0x000000ffff039224 */ /* 0x000fe200078e0086 */
[----:B------:R-:W-:Y:S01]  /*31300*/  PRMT R138, RZ, 0x7610, R138 ;  /* 0x00007610ff8a7816 */ /* 0x000fe2000000008a */
[----:B------:R-:W4:Y:S04]  /*31310*/  LDL R134, [R1+0x1498] ;  /* 0x0014980001867983 */ /* 0x000f280000100800 */
[----:B------:R2:W4:Y:S01]  /*31320*/  @!P1 LDG.E.U8 R140, desc[UR44][R2.64] ;  /* 0x0000002c028c9981 */ /* 0x000522000c1e1100 */
        /* <DEDUP_REMOVED lines=9> */
[----:B------:R-:W-:Y:S01]  /*313c0*/  @!P1 IMAD.MOV.U32 R3, RZ, RZ, R31 ;  /* 0x000000ffff039224 */ /* 0x000fe200078e001f */
[----:B------:R-:W3:Y:S04]  /*313d0*/  LDL R30, [R1+0x1418] ;  /* 0x00141800011e7983 */ /* 0x000ee80000100800 */
[----:B------:R0:W3:Y:S04]  /*313e0*/  @!P1 LDG.E.U8 R136, desc[UR44][R2.64] ;  /* 0x0000002c02889981 */ /* 0x0000e8000c1e1100 */
[----:B------:R-:W3:Y:S01]  /*313f0*/  LDL R31, [R1+0x1458] ;  /* 0x00145800011f7983 */ /* 0x000ee20000100800 */
[----:B0-----:R-:W-:Y:S01]  /*31400*/  @!P1 IMAD.MOV.U32 R2, RZ, RZ, R28 ;  /* 0x000000ffff029224 */ /* 0x001fe200078e001c */
[----:B------:R-:W-:-:S02]  /*31410*/  PRMT R133, RZ, 0x7610, R133 ;  /* 0x00007610ff857816 */ /* 0x000fc40000000085 */
[----:B------:R-:W3:Y:S01]  /*31420*/  LDL R28, [R1+0x13d8] ;  /* 0x0013d800011c7983 */ /* 0x000ee20000100800 */
[----:B------:R-:W-:-:S03]  /*31430*/  @!P1 IMAD.MOV.U32 R3, RZ, RZ, R29 ;  /* 0x000000ffff039224 */ /* 0x000fc600078e001d */
[----:B------:R-:W3:Y:S04]  /*31440*/  LDL R29, [R1+0x141c] ;  /* 0x00141c00011d7983 */ /* 0x000ee80000100800 */
[----:B------:R4:W3:Y:S02]  /*31450*/  @!P1 LDG.E.U8 R135, desc[UR44][R2.64] ;  /* 0x0000002c02879981 */ /* 0x0008e4000c1e1100 */
[----:B----4-:R-:W-:Y:S02]  /*31460*/  @!P1 IMAD.MOV.U32 R2, RZ, RZ, R24 ;  /* 0x000000ffff029224 */ /* 0x010fe400078e0018 */
[----:B------:R-:W4:Y:S01]  /*31470*/  LDL R24, [R1+0x145c] ;  /* 0x00145c0001187983 */ /* 0x000f220000100800 */
[----:B------:R-:W-:-:S03]  /*31480*/  @!P1 IMAD.MOV.U32 R3, RZ, RZ, R27 ;  /* 0x000000ffff039224 */ /* 0x000fc600078e001b */
[----:B------:R-:W4:Y:S04]  /*31490*/  LDL R27, [R1+0x13dc] ;  /* 0x0013dc00011b7983 */ /* 0x000f280000100800 */
[----:B------:R2:W4:Y:S01]  /*314a0*/  @!P1 LDG.E.U8 R133, desc[UR44][R2.64] ;  /* 0x0000002c02859981 */ /* 0x000522000c1e1100 */
[----:B------:R-:W-:Y:S02]  /*314b0*/  PRMT R131, RZ, 0x7610, R131 ;  /* 0x00007610ff837816 */ /* 0x000fe40000000083 */
[----:B------:R-:W-:Y:S02]  /*314c0*/  PRMT R130, RZ, 0x7610, R130 ;  /* 0x00007610ff827816 */ /* 0x000fe40000000082 */
[----:B------:R-:W-:Y:S01]  /*314d0*/  PRMT R129, RZ, 0x7610, R129 ;  /* 0x00007610ff817816 */ /* 0x000fe20000000081 */
[----:B--2---:R-:W-:-:S02]  /*314e0*/  @!P1 IMAD.MOV.U32 R3, RZ, RZ, R26 ;  /* 0x000000ffff039224 */ /* 0x004fc400078e001a */
[----:B------:R-:W2:Y:S01]  /*314f0*/  LDL R26, [R1+0x1398] ;  /* 0x00139800011a7983 */ /* 0x000ea20000100800 */
[----:B---3--:R-:W-:-:S03]  /*31500*/  @!P1 IMAD.MOV.U32 R2, RZ, RZ, R25 ;  /* 0x000000ffff029224 */ /* 0x008fc600078e0019 */
[----:B------:R-:W3:Y:S04]  /*31510*/  LDL R25, [R1+0x139c] ;  /* 0x00139c0001197983 */ /* 0x000ee80000100800 */
[----:B------:R0:W2:Y:S02]  /*31520*/  @!P1 LDG.E.U8 R131, desc[UR44][R2.64] ;  /* 0x0000002c02839981 */ /* 0x0000a4000c1e1100 */
[----:B0-----:R-:W-:Y:S02]  /*31530*/  @!P1 IMAD.MOV.U32 R2, RZ, RZ, R139 ;  /* 0x000000ffff029224 */ /* 0x001fe400078e008b */
[----:B------:R-:W-:-:S05]  /*31540*/  @!P1 IMAD.MOV.U32 R3, RZ, RZ, R150 ;  /* 0x000000ffff039224 */ /* 0x000fca00078e0096 */
[----:B------:R0:W2:Y:S02]  /*31550*/  @!P1 LDG.E.U8 R130, desc[UR44][R2.64] ;  /* 0x0000002c02829981 */ /* 0x0000a4000c1e1100 */
[----:B0-----:R-:W-:Y:S02]  /*31560*/  @!P1 IMAD.MOV.U32 R2, RZ, RZ, R33 ;  /* 0x000000ffff029224 */ /* 0x001fe400078e0021 */
[----:B------:R-:W-:Y:S01]  /*31570*/  @!P1 IMAD.MOV.U32 R3, RZ, RZ, R134 ;  /* 0x000000ffff039224 */ /* 0x000fe200078e0086 */
[----:B------:R-:W-:Y:S01]  /*31580*/  PRMT R128, RZ, 0x7610, R128 ;  /* 0x00007610ff807816 */ /* 0x000fe20000000080 */
[----:B------:R-:W2:Y:S04]  /*31590*/  LDL R134, [R1+0x1298] ;  /* 0x0012980001867983 */ /* 0x000ea80000100800 */
[----:B------:R4:W2:Y:S01]  /*315a0*/  @!P1 LDG.E.U8 R129, desc[UR44][R2.64] ;  /* 0x0000002c02819981 */ /* 0x0008a2000c1e1100 */
[----:B------:R-:W-:-:S02]  /*315b0*/  PRMT R127, RZ, 0x7610, R127 ;  /* 0x00007610ff7f7816 */ /* 0x000fc4000000007f */
[----:B------:R-:W-:Y:S01]  /*315c0*/  PRMT R126, RZ, 0x7610, R126 ;  /* 0x00007610ff7e7816 */ /* 0x000fe2000000007e */
[----:B------:R-:W2:Y:S01]  /*315d0*/  LDL R33, [R1+0x129c] ;  /* 0x00129c0001217983 */ /* 0x000ea20000100800 */
[----:B----4-:R-:W-:-:S03]  /*315e0*/  @!P1 IMAD.MOV.U32 R2, RZ, RZ, R24 ;  /* 0x000000ffff029224 */ /* 0x010fc600078e0018 */
[----:B------:R-:W4:Y:S01]  /*315f0*/  LDL R24, [R1+0x135c] ;  /* 0x00135c0001187983 */ /* 0x000f220000100800 */
[----:B------:R-:W-:Y:S01]  /*31600*/  @!P1 IMAD.MOV.U32 R3, RZ, RZ, R31 ;  /* 0x000000ffff039224 */ /* 0x000fe200078e001f */
[----:B------:R-:W-:Y:S02]  /*31610*/  PRMT R125, RZ, 0x7610, R125 ;  /* 0x00007610ff7d7816 */ /* 0x000fe4000000007d */
[----:B------:R-:W4:Y:S04]  /*31620*/  LDL R31, [R1+0x1218] ;  /* 0x00121800011f7983 */ /* 0x000f280000100800 */
[----:B------:R0:W4:Y:S02]  /*31630*/  @!P1 LDG.E.U8 R128, desc[UR44][R2.64] ;  /* 0x0000002c02809981 */ /* 0x000124000c1e1100 */
[----:B0-----:R-:W-:-:S02]  /*31640*/  @!P1 IMAD.MOV.U32 R2, RZ, RZ, R29 ;  /* 0x000000ffff029224 */ /* 0x001fc400078e001d */
[----:B------:R-:W-:Y:S01]  /*31650*/  @!P1 IMAD.MOV.U32 R3, RZ, RZ, R30 ;  /* 0x000000ffff039224 */ /* 0x000fe200078e001e */
[----:B------:R-:W4:Y:S04]  /*31660*/  LDL R29, [R1+0x1258] ;  /* 0x00125800011d7983 */ /* 0x000f280000100800 */
[----:B------:R0:W4:Y:S04]  /*31670*/  @!P1 LDG.E.U8 R127, desc[UR44][R2.64] ;  /* 0x0000002c027f9981 */ /* 0x000128000c1e1100 */
[----:B------:R-:W4:Y:S01]  /*31680*/  LDL R30, [R1+0x121c] ;  /* 0x00121c00011e7983 */ /* 0x000f220000100800 */
[----:B0-----:R-:W-:-:S02]  /*31690*/  @!P1 IMAD.MOV.U32 R2, RZ, RZ, R27 ;  /* 0x000000ffff029224 */ /* 0x001fc400078e001b */
[----:B------:R-:W-:Y:S01]  /*316a0*/  @!P1 IMAD.MOV.U32 R3, RZ, RZ, R28 ;  /* 0x000000ffff039224 */ /* 0x000fe200078e001c */
[----:B------:R-:W4:Y:S04]  /*316b0*/  LDL R27, [R1+0x12d8] ;  /* 0x0012d800011b7983 */ /* 0x000f280000100800 */
[----:B------:R3:W4:Y:S04]  /*316c0*/  @!P1 LDG.E.U8 R126, desc[UR44][R2.64] ;  /* 0x0000002c027e9981 */ /* 0x000728000c1e1100 */
[----:B------:R-:W4:Y:S01]  /*316d0*/  LDL R28, [R1+0x125c] ;  /* 0x00125c00011c7983 */ /* 0x000f220000100800 */
[----:B---3--:R-:W-:-:S03]  /*316e0*/  @!P1 IMAD.MOV.U32 R2, RZ, RZ, R25 ;  /* 0x000000ffff029224 */ /* 0x008fc600078e0019 */
[----:B------:R-:W3:Y:S01]  /*316f0*/  LDL R25, [R1+0x12dc] ;  /* 0x0012dc0001197983 */ /* 0x000ee20000100800 */
[----:B--2---:R-:W-:-:S03]  /*31700*/  @!P1 IMAD.MOV.U32 R3, RZ, RZ, R26 ;  /* 0x000000ffff039224 */ /* 0x004fc600078e001a */
[----:B------:R-:W2:Y:S04]  /*31710*/  LDL R26, [R1+0x11d8] ;  /* 0x0011d800011a7983 */ /* 0x000ea80000100800 */
[----:B------:R4:W2:Y:S02]  /*31720*/  @!P1 LDG.E.U8 R125, desc[UR44][R2.64] ;  /* 0x0000002c027d9981 */ /* 0x0008a4000c1e1100 */
[----:B----4-:R-:W-:Y:S02]  /*31730*/  @!P1 IMAD.MOV.U32 R2, RZ, RZ, R24 ;  /* 0x000000ffff029224 */ /* 0x010fe400078e0018 */
[----:B------:R-:W4:Y:S01]  /*31740*/  LDL R24, [R1+0x11dc] ;  /* 0x0011dc0001187983 */ /* 0x000f220000100800 */
[----:B------:R-:W-:Y:S01]  /*31750*/  PRMT R247, RZ, 0x7610, R247 ;  /* 0x00007610fff77816 */ /* 0x000fe200000000f7 */
[----:B------:R-:W-:Y:S01]  /*31760*/  @!P1 IMAD.MOV.U32 R3, RZ, RZ, R132 ;  /* 0x000000ffff039224 */ /* 0x000fe200078e0084 */
[----:B------:R-:W-:-:S04]  /*31770*/  PRMT R246, RZ, 0x7610, R246 ;  /* 0x00007610fff67816 */ /* 0x000fc800000000f6 */
[----:B------:R0:W4:Y:S01]  /*31780*/  @!P1 LDG.E.U8 R247, desc[UR44][R2.64] ;  /* 0x0000002c02f79981 */ /* 0x000122000c1e1100 */
[----:B------:R-:W-:Y:S01]  /*31790*/  PRMT R245, RZ, 0x7610, R245 ;  /* 0x00007610fff57816 */ /* 0x000fe200000000f5 */
[----:B0-----:R-:W-:Y:S02]  /*317a0*/  @!P1 IMAD.MOV.U32 R2, RZ, RZ, R137 ;  /* 0x000000ffff029224 */ /* 0x001fe400078e0089 */
[----:B------:R-:W-:-:S05]  /*317b0*/  @!P1 IMAD.MOV.U32 R3, RZ, RZ, R148 ;  /* 0x000000ffff039224 */ /* 0x000fca00078e0094 */
[----:B------:R0:W4:Y:S01]  /*317c0*/  @!P1 LDG.E.U8 R246, desc[UR44][R2.64] ;  /* 0x0000002c02f69981 */ /* 0x000122000c1e1100 */
[----:B------:R-:W-:Y:S01]  /*317d0*/  PRMT R244, RZ, 0x7610, R244 ;  /* 0x00007610fff47816 */ /* 0x000fe200000000f4 */
[----:B0-----:R-:W-:Y:S02]  /*317e0*/  @!P1 IMAD.MOV.U32 R3, RZ, RZ, R27 ;  /* 0x000000ffff039224 */ /* 0x001fe400078e001b */
[----:B------:R-:W4:Y:S01]  /*317f0*/  LDL R27, [R1+0x1198] ;  /* 0x00119800011b7983 */ /* 0x000f220000100800 */
[----:B------:R-:W-:Y:S02]  /*31800*/  PRMT R243, RZ, 0x7610, R243 ;  /* 0x00007610fff37816 */ /* 0x000fe400000000f3 */
[----:B------:R-:W-:Y:S01]  /*31810*/  PRMT R242, RZ, 0x7610, R242 ;  /* 0x00007610fff27816 */ /* 0x000fe200000000f2 */
[----:B---3--:R-:W-:Y:S02]  /*31820*/  @!P1 IMAD.MOV.U32 R2, RZ, RZ, R25 ;  /* 0x000000ffff029224 */ /* 0x008fe400078e0019 */
[----:B------:R-:W3:Y:S04]  /*31830*/  LDL R25, [R1+0x119c] ;  /* 0x00119c0001197983 */ /* 0x000ee80000100800 */
[----:B------:R0:W3:Y:S02]  /*31840*/  @!P1 LDG.E.U8 R245, desc[UR44][R2.64] ;  /* 0x0000002c02f59981 */ /* 0x0000e4000c1e1100 */
[----:B0-----:R-:W-:-:S02]  /*31850*/  @!P1 IMAD.MOV.U32 R2, RZ, RZ, R33 ;  /* 0x000000ffff029224 */ /* 0x001fc400078e0021 */
        /* <DEDUP_REMOVED lines=16> */
[----:B--2---:R-:W-:-:S02]  /*31960*/  @!P1 IMAD.MOV.U32 R3, RZ, RZ, R26 ;  /* 0x000000ffff039224 */ /* 0x004fc400078e001a */
[----:B----4-:R-:W-:Y:S01]  /*31970*/  @!P1 IMAD.MOV.U32 R2, RZ, RZ, R24 ;  /* 0x000000ffff029224 */ /* 0x010fe200078e0018 */
[----:B------:R-:W2:Y:S04]  /*31980*/  LDL R26, [R1+0x1118] ;  /* 0x00111800011a7983 */ /* 0x000ea80000100800 */
[----:B------:R-:W4:Y:S04]  /*31990*/  LDL R24, [R1+0x111c] ;  /* 0x00111c0001187983 */ /* 0x000f280000100800 */
[----:B------:R0:W4:Y:S01]  /*319a0*/  @!P1 LDG.E.U8 R241, desc[UR44][R2.64] ;  /* 0x0000002c02f19981 */ /* 0x000122000c1e1100 */
[----:B------:R-:W-:Y:S01]  /*319b0*/  PRMT R239, RZ, 0x7610, R239 ;  /* 0x00007610ffef7816 */ /* 0x000fe200000000ef */
[----:B0-----:R-:W-:-:S02]  /*319c0*/  @!P1 IMAD.MOV.U32 R3, RZ, RZ, R27 ;  /* 0x000000ffff039224 */ /* 0x001fc400078e001b */
[----:B------:R-:W4:Y:S01]  /*319d0*/  LDL R27, [R1+0x1098] ;  /* 0x00109800011b7983 */ /* 0x000f220000100800 */
        /* <DEDUP_REMOVED lines=8> */
[----:B--2---:R-:W-:Y:S02]  /*31a60*/  @!P1 IMAD.MOV.U32 R3, RZ, RZ, R26 ;  /* 0x000000ffff039224 */ /* 0x004fe400078e001a */
[----:B------:R-:W2:Y:S01]  /*31a70*/  LDL R26, [R1+0xfd8] ;  /* 0x000fd800011a7983 */ /* 0x000ea20000100800 */
[----:B----4-:R-:W-:-:S03]  /*31a80*/  @!P1 IMAD.MOV.U32 R2, RZ, RZ, R24 ;  /* 0x000000ffff029224 */ /* 0x010fc600078e0018 */
[----:B------:R-:W4:Y:S01]  /*31a90*/  LDL R24, [R1+0xfdc] ;  /* 0x000fdc0001187983 */ /* 0x000f220000100800 */
[----:B------:R-:W-:Y:S02]  /*31aa0*/  PRMT R238, RZ, 0x7610, R238 ;  /* 0x00007610ffee7816 */ /* 0x000fe400000000ee */
[----:B------:R-:W-:-:S04]  /*31ab0*/  PRMT R237, RZ, 0x7610, R237 ;  /* 0x00007610ffed7816 */ /* 0x000fc800000000ed */
[----:B------:R0:W4:Y:S01]  /*31ac0*/  @!P1 LDG.E.U8 R238, desc[UR44][R2.64] ;  /* 0x0000002c02ee9981 */ /* 0x000122000c1e1100 */
[----:B------:R-:W-:Y:S01]  /*31ad0*/  PRMT R235, RZ, 0x7610, R235 ;  /* 0x00007610ffeb7816 */ /* 0x000fe200000000eb */
[----:B0-----:R-:W-:Y:S02]  /*31ae0*/  @!P1 IMAD.MOV.U32 R2, RZ, RZ, R33 ;  /* 0x000000ffff029224 */ /* 0x001fe400078e0021 */
[----:B------:R-:W-:Y:S01]  /*31af0*/  @!P1 IMAD.MOV.U32 R3, RZ, RZ, R134 ;  /* 0x000000ffff039224 */ /* 0x000fe200078e0086 */
[----:B------:R-:W-:Y:S01]  /*31b00*/  PRMT R234, RZ, 0x7610, R234 ;  /* 0x00007610ffea7816 */ /* 0x000fe200000000ea */
[----:B------:R-:W4:Y:S04]  /*31b10*/  LDL R134, [R1+0xf18] ;  /* 0x000f180001867983 */ /* 0x000f280000100800 */
[----:B------:R0:W4:Y:S01]  /*31b20*/  @!P1 LDG.E.U8 R237, desc[UR44][R2.64] ;  /* 0x0000002c02ed9981 */ /* 0x000122000c1e1100 */
[----:B------:R-:W-:-:S03]  /*31b30*/  PRMT R233, RZ, 0x7610, R233 ;  /* 0x00007610ffe97816 */ /* 0x000fc600000000e9 */
[----:B------:R-:W4:Y:S01]  /*31b40*/  LDL R33, [R1+0xf1c] ;  /* 0x000f1c0001217983 */ /* 0x000f220000100800 */
[----:B0-----:R-:W-:-:S03]  /*31b50*/  @!P1 IMAD.MOV.U32 R3, RZ, RZ, R27 ;  /* 0x000000ffff039224 */ /* 0x001fc600078e001b */
[----:B------:R-:W4:Y:S01]  /*31b60*/  LDL R27, [R1+0xf98] ;  /* 0x000f9800011b7983 */ /* 0x000f220000100800 */
        /* <DEDUP_REMOVED lines=9> */
[----:B0-----:R-:W-:-:S03]  /*31c00*/  @!P1 IMAD.MOV.U32 R2, RZ, RZ, R28 ;  /* 0x000000ffff029224 */ /* 0x001fc600078e001c */
[----:B------:R-:W3:Y:S01]  /*31c10*/  LDL R28, [R1+0xf5c] ;  /* 0x000f5c00011c7983 */ /* 0x000ee20000100800 */
[----:B------:R-:W-:-:S03]  /*31c20*/  @!P1 IMAD.MOV.U32 R3, RZ, RZ, R29 ;  /* 0x000000ffff039224 */ /* 0x000fc600078e001d */
[----:B------:R-:W3:Y:S04]  /*31c30*/  LDL R29, [R1+0xf58] ;  /* 0x000f5800011d7983 */ /* 0x000ee80000100800 */
[----:B------:R2:W3:Y:S02]  /*31c40*/  @!P1 LDG.E.U8 R233, desc[UR44][R2.64] ;  /* 0x0000002c02e99981 */ /* 0x0004e4000c1e1100 */
[----:B--2---:R-:W-:Y:S02]  /*31c50*/  @!P1 IMAD.MOV.U32 R3, RZ, RZ, R26 ;  /* 0x000000ffff039224 */ /* 0x004fe400078e001a */
[----:B------:R-:W2:Y:S01]  /*31c60*/  LDL R26, [R1+0xed8] ;  /* 0x000ed800011a7983 */ /* 0x000ea20000100800 */
[----:B----4-:R-:W-:-:S03]  /*31c70*/  @!P1 IMAD.MOV.U32 R2, RZ, RZ, R24 ;  /* 0x000000ffff029224 */ /* 0x010fc600078e0018 */
[----:B------:R-:W4:Y:S04]  /*31c80*/  LDL R24, [R1+0xedc] ;  /* 0x000edc0001187983 */ /* 0x000f280000100800 */
[----:B------:R0:W4:Y:S01]  /*31c90*/  @!P1 LDG.E.U8 R232, desc[UR44][R2.64] ;  /* 0x0000002c02e89981 */ /* 0x000122000c1e1100 */
[----:B------:R-:W-:Y:S02]  /*31ca0*/  PRMT R231, RZ, 0x7610, R231 ;  /* 0x00007610ffe77816 */ /* 0x000fe400000000e7 */
[----:B------:R-:W-:Y:S02]  /*31cb0*/  PRMT R230, RZ, 0x7610, R230 ;  /* 0x00007610ffe67816 */ /* 0x000fe400000000e6 */
        /* <DEDUP_REMOVED lines=11> */
[----:B0-----:R-:W-:Y:S02]  /*31d70*/  @!P1 IMAD.MOV.U32 R2, RZ, RZ, R33 ;  /* 0x000000ffff029224 */ /* 0x001fe400078e0021 */
[----:B------:R-:W-:Y:S01]  /*31d80*/  @!P1 IMAD.MOV.U32 R3, RZ, RZ, R134 ;  /* 0x000000ffff039224 */ /* 0x000fe200078e0086 */
[----:B------:R-:W-:Y:S01]  /*31d90*/  PRMT R228, RZ, 0x7610, R228 ;  /* 0x00007610ffe47816 */ /* 0x000fe200000000e4 */
[----:B------:R-:W3:Y:S04]  /*31da0*/  LDL R134, [R1+0xd58] ;  /* 0x000d580001867983 */ /* 0x000ee80000100800 */
[----:B------:R2:W3:Y:S01]  /*31db0*/  @!P1 LDG.E.U8 R229, desc[UR44][R2.64] ;  /* 0x0000002c02e59981 */ /* 0x0004e2000c1e1100 */
[----:B------:R-:W-:-:S02]  /*31dc0*/  PRMT R227, RZ, 0x7610, R227 ;  /* 0x00007610ffe37816 */ /* 0x000fc400000000e3 */
[----:B------:R-:W-:Y:S01]  /*31dd0*/  PRMT R226, RZ, 0x7610, R226 ;  /* 0x00007610ffe27816 */ /* 0x000fe200000000e2 */
[----:B------:R-:W3:Y:S01]  /*31de0*/  LDL R33, [R1+0xd5c] ;  /* 0x000d5c0001217983 */ /* 0x000ee20000100800 */
[----:B--2---:R-:W-:-:S03]  /*31df0*/  @!P1 IMAD.MOV.U32 R3, RZ, RZ, R26 ;  /* 0x000000ffff039224 */ /* 0x004fc600078e001a */
[----:B------:R-:W2:Y:S01]  /*31e00*/  LDL R26, [R1+0xdd8] ;  /* 0x000dd800011a7983 */ /* 0x000ea20000100800 */
[----:B----4-:R-:W-:-:S03]  /*31e10*/  @!P1 IMAD.MOV.U32 R2, RZ, RZ, R24 ;  /* 0x000000ffff029224 */ /* 0x010fc600078e0018 */
[----:B------:R-:W4:Y:S04]  /*31e20*/  LDL R24, [R1+0xddc] ;  /* 0x000ddc0001187983 */ /* 0x000f280000100800 */
[----:B------:R0:W4:Y:S02]  /*31e30*/  @!P1 LDG.E.U8 R228, desc[UR44][R2.64] ;  /* 0x0000002c02e49981 */ /* 0x000124000c1e1100 */
[----:B0-----:R-:W-:Y:S02]  /*31e40*/  @!P1 IMAD.MOV.U32 R2, RZ, RZ, R30 ;  /* 0x000000ffff029224 */ /* 0x001fe400078e001e */
[----:B------:R-:W-:Y:S01]  /*31e50*/  @!P1 IMAD.MOV.U32 R3, RZ, RZ, R31 ;  /* 0x000000ffff039224 */ /* 0x000fe200078e001f */
        /* <DEDUP_REMOVED lines=21> */
[----:B------:R-:W-:Y:S02]  /*31fb0*/  PRMT R222, RZ, 0x7610, R222 ;  /* 0x00007610ffde7816 */ /* 0x000fe400000000de */
[----:B------:R-:W-:Y:S02]  /*31fc0*/  PRMT R221, RZ, 0x7610, R221 ;  /* 0x00007610ffdd7816 */ /* 0x000fe400000000dd */
[----:B------:R-:W-:Y:S01]  /*31fd0*/  PRMT R220, RZ, 0x7610, R220 ;  /* 0x00007610ffdc7816 */ /* 0x000fe200000000dc */
[----:B0-----:R-:W-:Y:S02]  /*31fe0*/  @!P1 IMAD.MOV.U32 R3, RZ, RZ, R27 ;  /* 0x000000ffff039224 */ /* 0x001fe400078e001b */
        /* <DEDUP_REMOVED lines=8> */
[----:B------:R0:W3:Y:S01]  /*32070*/  @!P1 LDG.E.U8 R222, desc[UR44][R2.64] ;  /* 0x0000002c02de9981 */ /* 0x0000e2000c1e1100 */
[----:B------:R-:W-:-:S03]  /*32080*/  PRMT R218, RZ, 0x7610, R218 ;  /* 0x00007610ffda7816 */ /* 0x000fc600000000da */
[----:B------:R-:W3:Y:S01]  /*32090*/  LDL R33, [R1+0x93c] ;  /* 0x00093c0001217983 */ /* 0x000ee20000100800 */
[----:B0-----:R-:W-:Y:S02]  /*320a0*/  @!P1 IMAD.MOV.U32 R3, RZ, RZ, R30 ;  /* 0x000000ffff039224 */ /* 0x001fe400078e001e */
[----:B------:R-:W-:Y:S01]  /*320b0*/  @!P1 IMAD.MOV.U32 R2, RZ, RZ, R28 ;  /* 0x000000ffff029224 */ /* 0x000fe200078e001c */
[----:B------:R-:W3:Y:S04]  /*320c0*/  LDL R30, [R1+0x9f8] ;  /* 0x0009f800011e7983 */ /* 0x000ee80000100800 */
[----:B------:R0:W3:Y:S04]  /*320d0*/  @!P1 LDG.E.U8 R221, desc[UR44][R2.64] ;  /* 0x0000002c02dd9981 */ /* 0x0000e8000c1e1100 */
[----:B------:R-:W3:Y:S01]  /*320e0*/  LDL R28, [R1+0x9fc] ;  /* 0x0009fc00011c7983 */ /* 0x000ee20000100800 */
[----:B0-----:R-:W-:-:S02]  /*320f0*/  @!P1 IMAD.MOV.U32 R2, RZ, RZ, R29 ;  /* 0x000000ffff029224 */ /* 0x001fc400078e001d */
[----:B------:R-:W-:Y:S01]  /*32100*/  @!P1 IMAD.MOV.U32 R3, RZ, RZ, R31 ;  /* 0x000000ffff039224 */ /* 0x000fe200078e001f */
[----:B------:R-:W3:Y:S04]  /*32110*/  LDL R29, [R1+0x978] ;  /* 0x00097800011d7983 */ /* 0x000ee80000100800 */
[----:B------:R2:W3:Y:S02]  /*32120*/  @!P1 LDG.E.U8 R220, desc[UR44][R2.64] ;  /* 0x0000002c02dc9981 */ /* 0x0004e4000c1e1100 */
[----:B--2---:R-:W-:Y:S02]  /*32130*/  @!P1 IMAD.MOV.U32 R3, RZ, RZ, R26 ;  /* 0x000000ffff039224 */ /* 0x004fe400078e001a */
[----:B------:R-:W2:Y:S01]  /*32140*/  LDL R26, [R1+0x9b8] ;  /* 0x0009b800011a7983 */ /* 0x000ea20000100800 */
[----:B----4-:R-:W-:-:S03]  /*32150*/  @!P1 IMAD.MOV.U32 R2, RZ, RZ, R24 ;  /* 0x000000ffff029224 */ /* 0x010fc600078e0018 */
[----:B------:R-:W4:Y:S04]  /*32160*/  LDL R24, [R1+0x9bc] ;  /* 0x0009bc0001187983 */ /* 0x000f280000100800 */
[----:B------:R0:W4:Y:S01]  /*32170*/  @!P1 LDG.E.U8 R219, desc[UR44][R2.64] ;  /* 0x0000002c02db9981 */ /* 0x000122000c1e1100 */
[----:B------:R-:W-:Y:S01]  /*32180*/  PRMT R217, RZ, 0x7610, R217 ;  /* 0x00007610ffd97816 */ /* 0x000fe200000000d9 */
[----:B0-----:R-:W-:Y:S02]  /*32190*/  @!P1 IMAD.MOV.U32 R3, RZ, RZ, R27 ;  /* 0x000000ffff039224 */ /* 0x001fe400078e001b */
[----:B---3--:R-:W-:Y:S02]  /*321a0*/  @!P1 IMAD.MOV.U32 R2, RZ, RZ, R25 ;  /* 0x000000ffff029224 */ /* 0x008fe400078e0019 */
[----:B------:R-:W3:Y:S04]  /*321b0*/  LDL R25, [R1+0x97c] ;  /* 0x00097c0001197983 */ /* 0x000ee80000100800 */
[----:B------:R0:W3:Y:S04]  /*321c0*/  @!P1 LDG.E.U8 R218, desc[UR44][R2.64] ;  /* 0x0000002c02da9981 */ /* 0x0000e8000c1e1100 */
[----:B------:R-:W3:Y:S04]  /*321d0*/  LDL.LU R27, [R1+0x8bc] ;  /* 0x0008bc00011b7983 */ /* 0x000ee80000300800 */
[----:B------:R-:W3:Y:S01]  /*321e0*/  LDL R31, [R1+0x8f8] ;  /* 0x0008f800011f7983 */ /* 0x000ee20000100800 */
[----:B------:R-:W-:-:S02]  /*321f0*/  PRMT R216, RZ, 0x7610, R216 ;  /* 0x00007610ffd87816 */ /* 0x000fc400000000d8 */
[----:B------:R-:W-:Y:S01]  /*32200*/  PRMT R215, RZ, 0x7610, R215 ;  /* 0x00007610ffd77816 */ /* 0x000fe200000000d7 */
[----:B------:R-:W3:Y:S01]  /*32210*/  LDL R150, [R1+0x7f8] ;  /* 0x0007f80001967983 */ /* 0x000ee20000100800 */
[----:B------:R-:W-:Y:S02]  /*32220*/  PRMT R214, RZ, 0x7610, R214 ;  /* 0x00007610ffd67816 */ /* 0x000fe400000000d6 */
[----:B------:R-:W-:Y:S01]  /*32230*/  PRMT R213, RZ, 0x7610, R213 ;  /* 0x00007610ffd57816 */ /* 0x000fe200000000d5 */
        /* <DEDUP_REMOVED lines=10> */
[----:B------:R0:W4:Y:S02]  /*322e0*/  @!P1 LDG.E.U8 R216, desc[UR44][R2.64] ;  /* 0x0000002c02d89981 */ /* 0x000124000c1e1100 */
[----:B0-----:R-:W-:Y:S02]  /*322f0*/  @!P1 IMAD.MOV.U32 R3, RZ, RZ, R29 ;  /* 0x000000ffff039224 */ /* 0x001fe400078e001d */
[----:B------:R-:W4:Y:S01]  /*32300*/  LDL R29, [R1+0x838] ;  /* 0x00083800011d7983 */ /* 0x000f220000100800 */
[----:B------:R-:W-:Y:S01]  /*32310*/  PRMT R212, RZ, 0x7610, R212 ;  /* 0x00007610ffd47816 */ /* 0x000fe200000000d4 */
[----:B---3--:R-:W-:-:S02]  /*32320*/  @!P1 IMAD.MOV.U32 R2, RZ, RZ, R25 ;  /* 0x000000ffff029224 */ /* 0x008fc400078e0019 */
        /* <DEDUP_REMOVED lines=12> */
[----:B------:R0:W3:Y:S01]  /*323f0*/  @!P1 LDG.E.U8 R213, desc[UR44][R2.64] ;  /* 0x0000002c02d59981 */ /* 0x0000e2000c1e1100 */
[----:B------:R-:W-:-:S03]  /*32400*/  PRMT R209, RZ, 0x7610, R209 ;  /* 0x00007610ffd17816 */ /* 0x000fc600000000d1 */
[----:B------:R-:W3:Y:S01]  /*32410*/  LDL R30, [R1+0x6fc] ;  /* 0x0006fc00011e7983 */ /* 0x000ee20000100800 */
[----:B0-----:R-:W-:Y:S02]  /*32420*/  @!P1 IMAD.MOV.U32 R2, RZ, RZ, R27 ;  /* 0x000000ffff029224 */ /* 0x001fe400078e001b */
[----:B------:R-:W-:Y:S02]  /*32430*/  @!P1 IMAD.MOV.U32 R3, RZ, RZ, R28 ;  /* 0x000000ffff039224 */ /* 0x000fe400078e001c */
[----:B------:R-:W3:Y:S04]  /*32440*/  LDL R28, [R1+0x7fc] ;  /* 0x0007fc00011c7983 */ /* 0x000ee80000100800 */
[----:B------:R2:W3:Y:S02]  /*32450*/  @!P1 LDG.E.U8 R212, desc[UR44][R2.64] ;  /* 0x0000002c02d49981 */ /* 0x0004e4000c1e1100 */
[----:B--2---:R-:W-:-:S02]  /*32460*/  @!P1 IMAD.MOV.U32 R3, RZ, RZ, R26 ;  /* 0x000000ffff039224 */ /* 0x004fc400078e001a */
[----:B------:R-:W2:Y:S01]  /*32470*/  LDL R26, [R1+0x7b8] ;  /* 0x0007b800011a7983 */ /* 0x000ea20000100800 */
[----:B----4-:R-:W-:-:S03]  /*32480*/  @!P1 IMAD.MOV.U32 R2, RZ, RZ, R24 ;  /* 0x000000ffff029224 */ /* 0x010fc600078e0018 */
[----:B------:R-:W4:Y:S04]  /*32490*/  LDL R24, [R1+0x7bc] ;  /* 0x0007bc0001187983 */ /* 0x000f280000100800 */
[----:B------:R0:W4:Y:S02]  /*324a0*/  @!P1 LDG.E.U8 R211, desc[UR44][R2.64] ;  /* 0x0000002c02d39981 */ /* 0x000124000c1e1100 */
[----:B0-----:R-:W-:Y:S02]  /*324b0*/  @!P1 IMAD.MOV.U32 R3, RZ, RZ, R29 ;  /* 0x000000ffff039224 */ /* 0x001fe400078e001d */
[----:B------:R-:W4:Y:S01]  /*324c0*/  LDL R29, [R1+0x73c] ;  /* 0x00073c00011d7983 */ /* 0x000f220000100800 */
[----:B---3--:R-:W-:-:S03]  /*324d0*/  @!P1 IMAD.MOV.U32 R2, RZ, RZ, R25 ;  /* 0x000000ffff029224 */ /* 0x008fc600078e0019 */
[----:B------:R-:W3:Y:S04]  /*324e0*/  LDL.LU R25, [R1+0x6b8] ;  /* 0x0006b80001197983 */ /* 0x000ee80000300800 */
[----:B------:R0:W3:Y:S02]  /*324f0*/  @!P1 LDG.E.U8 R210, desc[UR44][R2.64] ;  /* 0x0000002c02d29981 */ /* 0x0000e4000c1e1100 */
[----:B0-----:R-:W-:Y:S02]  /*32500*/  @!P1 IMAD.MOV.U32 R3, RZ, RZ, R150 ;  /* 0x000000ffff039224 */ /* 0x001fe400078e0096 */
[----:B------:R-:W-:Y:S02]  /*32510*/  @!P1 IMAD.MOV.U32 R2, RZ, RZ, R28 ;  /* 0x000000ffff029224 */ /* 0x000fe400078e001c */
[----:B------:R-:W3:Y:S04]  /*32520*/  LDL R28, [R1+0x6bc] ;  /* 0x0006bc00011c7983 */ /* 0x000ee80000100800 */
[----:B------:R2:W3:Y:S02]  /*32530*/  @!P1 LDG.E.U8 R209, desc[UR44][R2.64] ;  /* 0x0000002c02d19981 */ /* 0x0004e4000c1e1100 */
[----:B--2---:R-:W-:-:S02]  /*32540*/  @!P1 IMAD.MOV.U32 R3, RZ, RZ, R26 ;  /* 0x000000ffff039224 */ /* 0x004fc400078e001a */
[----:B------:R-:W2:Y:S01]  /*32550*/  LDL.LU R26, [R1+0x678] ;  /* 0x00067800011a7983 */ /* 0x000ea20000300800 */
[----:B----4-:R-:W-:-:S03]  /*32560*/  @!P1 IMAD.MOV.U32 R2, RZ, RZ, R24 ;  /* 0x000000ffff029224 */ /* 0x010fc600078e0018 */
[----:B------:R-:W4:Y:S01]  /*32570*/  LDL.LU R24, [R1+0x67c] ;  /* 0x00067c0001187983 */ /* 0x000f220000300800 */
[----:B------:R-:W-:Y:S02]  /*32580*/  PRMT R208, RZ, 0x7610, R208 ;  /* 0x00007610ffd07816 */ /* 0x000fe400000000d0 */
        /* <DEDUP_REMOVED lines=14> */
[----:B0-----:R-:W-:Y:S02]  /*32670*/  @!P1 IMAD.MOV.U32 R2, RZ, RZ, R30 ;  /* 0x000000ffff029224 */ /* 0x001fe400078e001e */
[----:B------:R-:W-:Y:S01]  /*32680*/  @!P1 IMAD.MOV.U32 R3, RZ, RZ, R31 ;  /* 0x000000ffff039224 */ /* 0x000fe200078e001f */
[----:B------:R-:W4:Y:S04]  /*32690*/  LDL R30, [R1+0x1754] ;  /* 0x00175400011e7983 */ /* 0x000f280000100800 */
[----:B------:R3:W4:Y:S04]  /*326a0*/  @!P1 LDG.E.U8 R205, desc[UR44][R2.64] ;  /* 0x0000002c02cd9981 */ /* 0x000728000c1e1100 */
[----:B------:R-:W4:Y:S01]  /*326b0*/  LDL R31, [R1+0x1750] ;  /* 0x00175000011f7983 */ /* 0x000f220000100800 */
[----:B---3--:R-:W-:-:S02]  /*326c0*/  @!P1 IMAD.MOV.U32 R3, RZ, RZ, R25 ;  /* 0x000000ffff039224 */ /* 0x008fc400078e0019 */
[----:B------:R-:W-:Y:S02]  /*326d0*/  @!P1 IMAD.MOV.U32 R2, RZ, RZ, R28 ;  /* 0x000000ffff029224 */ /* 0x000fe400078e001c */
[----:B------:R-:W3:Y:S04]  /*326e0*/  LDL R28, [R1+0x17d4] ;  /* 0x0017d400011c7983 */ /* 0x000ee80000100800 */
[----:B------:R2:W3:Y:S04]  /*326f0*/  @!P1 LDG.E.U8 R204, desc[UR44][R2.64] ;  /* 0x0000002c02cc9981 */ /* 0x0004e8000c1e1100 */
[----:B------:R-:W3:Y:S04]  /*32700*/  LDL.LU R134, [R1+0x1350] ;  /* 0x0013500001867983 */ /* 0x000ee80000300800 */
[----:B------:R-:W3:Y:S04]  /*32710*/  LDL.LU R139, [R1+0x1314] ;  /* 0x00131400018b7983 */ /* 0x000ee80000300800 */
[----:B------:R-:W3:Y:S01]  /*32720*/  LDL.LU R150, [R1+0x1310] ;  /* 0x0013100001967983 */ /* 0x000ee20000300800 */
[----:B--2---:R-:W-:-:S02]  /*32730*/  @!P1 IMAD.MOV.U32 R3, RZ, RZ, R26 ;  /* 0x000000ffff039224 */ /* 0x004fc400078e001a */
[----:B----4-:R-:W-:-:S05]  /*32740*/  @!P1 IMAD.MOV.U32 R2, RZ, RZ, R24 ;  /* 0x000000ffff029224 */ /* 0x010fca00078e0018 */
[----:B------:R0:W2:Y:S04]  /*32750*/  @!P1 LDG.E.U8 R203, desc[UR44][R2.64] ;  /* 0x0000002c02cb9981 */ /* 0x0000a8000c1e1100 */
[----:B------:R-:W4:Y:S01]  /*32760*/  LDL R3, [R1+0xa38] ;  /* 0x000a380001037983 */ /* 0x000f220000100800 */
[----:B------:R-:W-:Y:S01]  /*32770*/  PRMT R202, RZ, 0x7610, R202 ;  /* 0x00007610ffca7816 */ /* 0x000fe200000000ca */
[----:B0-----:R-:W-:Y:S01]  /*32780*/  @!P1 IMAD.MOV.U32 R2, RZ, RZ, R29 ;  /* 0x000000ffff029224 */ /* 0x001fe200078e001d */
[----:B------:R-:W-:Y:S01]  /*32790*/  PRMT R201, RZ, 0x7610, R201 ;  /* 0x00007610ffc97816 */ /* 0x000fe200000000c9 */
[----:B------:R-:W2:Y:S04]  /*327a0*/  LDL R29, [R1+0x1714] ;  /* 0x00171400011d7983 */ /* 0x000ea80000100800 */
[----:B----4-:R0:W4:Y:S04]  /*327b0*/  @!P1 LDG.E.U8 R202, desc[UR44][R2.64] ;  /* 0x0000002c02ca9981 */ /* 0x010128000c1e1100 */
[----:B------:R-:W0:Y:S04]  /*327c0*/  LDL R2, [R1+0x1810] ;  /* 0x0018100001027983 */ /* 0x000e280000100800 */
[----:B------:R-:W0:Y:S01]  /*327d0*/  LDL R3, [R1+0x1814] ;  /* 0x0018140001037983 */ /* 0x000e220000100800 */
[----:B------:R-:W-:-:S02]  /*327e0*/  PRMT R200, RZ, 0x7610, R200 ;  /* 0x00007610ffc87816 */ /* 0x000fc400000000c8 */
[----:B0-----:R-:W-:-:S04]  /*327f0*/  @!P1 LOP3.LUT R3, R3, R2, RZ, 0x3c, !PT ;  /* 0x0000000203039212 */ /* 0x001fc800078e3cff */
[----:B------:R-:W-:-:S04]  /*32800*/  @!P1 LOP3.LUT R2, R3, R2, RZ, 0x3c, !PT ;  /* 0x0000000203029212 */ /* 0x000fc800078e3cff */
[----:B------:R-:W-:-:S05]  /*32810*/  @!P1 LOP3.LUT R3, R3, R2, RZ, 0x3c, !PT ;  /* 0x0000000203039212 */ /* 0x000fca00078e3cff */
[----:B------:R3:W4:Y:S02]  /*32820*/  @!P1 LDG.E.U8 R201, desc[UR44][R2.64] ;  /* 0x0000002c02c99981 */ /* 0x000724000c1e1100 */
[----:B---3--:R-:W-:Y:S02]  /*32830*/  @!P1 IMAD.MOV.U32 R2, RZ, RZ, R28 ;  /* 0x000000ffff029224 */ /* 0x008fe400078e001c */
[----:B------:R-:W-:Y:S01]  /*32840*/  @!P1 IMAD.MOV.U32 R3, RZ, RZ, R33 ;  /* 0x000000ffff039224 */ /* 0x000fe200078e0021 */
[----:B------:R-:W-:Y:S01]  /*32850*/  PRMT R199, RZ, 0x7610, R199 ;  /* 0x00007610ffc77816 */ /* 0x000fe200000000c7 */
[----:B------:R-:W3:Y:S04]  /*32860*/  LDL R33, [R1+0x1690] ;  /* 0x0016900001217983 */ /* 0x000ee80000100800 */
[----:B------:R0:W4:Y:S01]  /*32870*/  @!P1 LDG.E.U8 R200, desc[UR44][R2.64] ;  /* 0x0000002c02c89981 */ /* 0x000122000c1e1100 */
[----:B------:R-:W-:-:S02]  /*32880*/  PRMT R198, RZ, 0x7610, R198 ;  /* 0x00007610ffc67816 */ /* 0x000fc400000000c6 */
[----:B------:R-:W-:Y:S01]  /*32890*/  PRMT R197, RZ, 0x7610, R197 ;  /* 0x00007610ffc57816 */ /* 0x000fe200000000c5 */
[----:B------:R-:W3:Y:S04]  /*328a0*/  LDL R28, [R1+0x1694] ;  /* 0x00169400011c7983 */ /* 0x000ee80000100800 */
[----:B------:R-:W0:Y:S04]  /*328b0*/  LDL R2, [R1+0x1790] ;  /* 0x0017900001027983 */ /* 0x000e280000100800 */
[----:B------:R-:W0:Y:S02]  /*328c0*/  LDL R3, [R1+0x1794] ;  /* 0x0017940001037983 */ /* 0x000e240000100800 */
[----:B0-----:R-:W-:-:S04]  /*328d0*/  @!P1 LOP3.LUT R3, R3, R2, RZ, 0x3c, !PT ;  /* 0x0000000203039212 */ /* 0x001fc800078e3cff */
[----:B------:R-:W-:-:S04]  /*328e0*/  @!P1 LOP3.LUT R2, R3, R2, RZ, 0x3c, !PT ;  /* 0x0000000203029212 */ /* 0x000fc800078e3cff */
[----:B------:R-:W-:-:S05]  /*328f0*/  @!P1 LOP3.LUT R3, R3, R2, RZ, 0x3c, !PT ;  /* 0x0000000203039212 */ /* 0x000fca00078e3cff */
[----:B------:R0:W4:Y:S02]  /*32900*/  @!P1 LDG.E.U8 R199, desc[UR44][R2.64] ;  /* 0x0000002c02c79981 */ /* 0x000124000c1e1100 */
[----:B0-----:R-:W-:Y:S02]  /*32910*/  @!P1 IMAD.MOV.U32 R2, RZ, RZ, R30 ;  /* 0x000000ffff029224 */ /* 0x001fe400078e001e */
[----:B------:R-:W-:Y:S01]  /*32920*/  @!P1 IMAD.MOV.U32 R3, RZ, RZ, R31 ;  /* 0x000000ffff039224 */ /* 0x000fe200078e001f */
[----:B------:R-:W-:Y:S01]  /*32930*/  PRMT R196, RZ, 0x7610, R196 ;  /* 0x00007610ffc47816 */ /* 0x000fe200000000c4 */
[----:B------:R-:W4:Y:S04]  /*32940*/  LDL R31, [R1+0x1610] ;  /* 0x00161000011f7983 */ /* 0x000f280000100800 */
[----:B------:R2:W4:Y:S01]  /*32950*/  @!P1 LDG.E.U8 R198, desc[UR44][R2.64] ;  /* 0x0000002c02c69981 */ /* 0x000522000c1e1100 */
[----:B------:R-:W-:-:S03]  /*32960*/  PRMT R195, RZ, 0x7610, R195 ;  /* 0x00007610ffc37816 */ /* 0x000fc600000000c3 */
[----:B------:R-:W4:Y:S04]  /*32970*/  LDL R30, [R1+0x1614] ;  /* 0x00161400011e7983 */ /* 0x000f280000100800 */
[----:B------:R-:W3:Y:S01]  /*32980*/  LDL R3, [R1+0x1710] ;  /* 0x0017100001037983 */ /* 0x000ee20000100800 */
[----:B--2---:R-:W-:Y:S01]  /*32990*/  @!P1 IMAD.MOV.U32 R2, RZ, RZ, R29 ;  /* 0x000000ffff029224 */ /* 0x004fe200078e001d */
[----:B------:R-:W-:Y:S02]  /*329a0*/  PRMT R194, RZ, 0x7610, R194 ;  /* 0x00007610ffc27816 */ /* 0x000fe400000000c2 */
[----:B------:R-:W-:Y:S01]  /*329b0*/  PRMT R193, RZ, 0x7610, R193 ;  /* 0x00007610ffc17816 */ /* 0x000fe200000000c1 */
[----:B------:R-:W2:Y:S04]  /*329c0*/  LDL R29, [R1+0x15d4] ;  /* 0x0015d400011d7983 */ /* 0x000ea80000100800 */
[----:B---3--:R0:W3:Y:S04]  /*329d0*/  @!P1 LDG.E.U8 R197, desc[UR44][R2.64] ;  /* 0x0000002c02c59981 */ /* 0x0080e8000c1e1100 */
[----:B------:R-:W0:Y:S04]  /*329e0*/  LDL R2, [R1+0x16d0] ;  /* 0x0016d00001027983 */ /* 0x000e280000100800 */
[----:B------:R-:W0:Y:S02]  /*329f0*/  LDL R3, [R1+0x16d4] ;  /* 0x0016d40001037983 */ /* 0x000e240000100800 */
[----:B0-----:R-:W-:-:S04]  /*32a00*/  @!P1 LOP3.LUT R3, R3, R2, RZ, 0x3c, !PT ;  /* 0x0000000203039212 */ /* 0x001fc800078e3cff */
[----:B------:R-:W-:-:S04]  /*32a10*/  @!P1 LOP3.LUT R2, R3, R2, RZ, 0x3c, !PT ;  /* 0x0000000203029212 */ /* 0x000fc800078e3cff */
[----:B------:R-:W-:-:S05]  /*32a20*/  @!P1 LOP3.LUT R3, R3, R2, RZ, 0x3c, !PT ;  /* 0x0000000203039212 */ /* 0x000fca00078e3cff */
[----:B------:R0:W3:Y:S02]  /*32a30*/  @!P1 LDG.E.U8 R196, desc[UR44][R2.64] ;  /* 0x0000002c02c49981 */ /* 0x0000e4000c1e1100 */
[----:B0-----:R-:W-:Y:S02]  /*32a40*/  @!P1 IMAD.MOV.U32 R2, RZ, RZ, R28 ;  /* 0x000000ffff029224 */ /* 0x001fe400078e001c */
[----:B------:R-:W-:Y:S01]  /*32a50*/  @!P1 IMAD.MOV.U32 R3, RZ, RZ, R33 ;  /* 0x000000ffff039224 */ /* 0x000fe200078e0021 */
[----:B------:R-:W-:Y:S01]  /*32a60*/  PRMT R192, RZ, 0x7610, R192 ;  /* 0x00007610ffc07816 */ /* 0x000fe200000000c0 */
[----:B------:R-:W3:Y:S04]  /*32a70*/  LDL R33, [R1+0x1550] ;  /* 0x0015500001217983 */ /* 0x000ee80000100800 */
[----:B------:R0:W3:Y:S04]  /*32a80*/  @!P1 LDG.E.U8 R195, desc[UR44][R2.64] ;  /* 0x0000002c02c39981 */ /* 0x0000e8000c1e1100 */
[----:B------:R-:W3:Y:S04]  /*32a90*/  LDL R28, [R1+0x1554] ;  /* 0x00155400011c7983 */ /* 0x000ee80000100800 */
[----:B------:R-:W0:Y:S04]  /*32aa0*/  LDL R2, [R1+0x1650] ;  /* 0x0016500001027983 */ /* 0x000e280000100800 */
[----:B------:R-:W0:Y:S02]  /*32ab0*/  LDL R3, [R1+0x1654] ;  /* 0x0016540001037983 */ /* 0x000e240000100800 */
[----:B0-----:R-:W-:-:S04]  /*32ac0*/  @!P1 LOP3.LUT R3, R3, R2, RZ, 0x3c, !PT ;  /* 0x0000000203039212 */ /* 0x001fc800078e3cff */
[----:B------:R-:W-:-:S04]  /*32ad0*/  @!P1 LOP3.LUT R2, R3, R2, RZ, 0x3c, !PT ;  /* 0x0000000203029212 */ /* 0x000fc800078e3cff */
[----:B------:R-:W-:-:S05]  /*32ae0*/  @!P1 LOP3.LUT R3, R3, R2, RZ, 0x3c, !PT ;  /* 0x0000000203039212 */ /* 0x000fca00078e3cff */
[----:B------:R4:W3:Y:S02]  /*32af0*/  @!P1 LDG.E.U8 R194, desc[UR44][R2.64] ;  /* 0x0000002c02c29981 */ /* 0x0008e4000c1e1100 */
[----:B----4-:R-:W-:Y:S02]  /*32b00*/  @!P1 IMAD.MOV.U32 R2, RZ, RZ, R30 ;  /* 0x000000ffff029224 */ /* 0x010fe400078e001e */
        /* <DEDUP_REMOVED lines=38> */
[----:B--2---:R-:W-:-:S03]  /*32d70*/  @!P1 IMAD.MOV.U32 R2, RZ, RZ, R29 ;  /* 0x000000ffff029224 */ /* 0x004fc600078e001d */
        /* <DEDUP_REMOVED lines=10> */
[----:B------:R-:W3:Y:S04]  /*32e20*/  LDL R28, [R1+0x12d4] ;  /* 0x0012d400011c7983 */ /* 0x000ee80000100800 */
[----:B------:R0:W3:Y:S04]  /*32e30*/  @!P1 LDG.E.U8 R185, desc[UR44][R2.64] ;  /* 0x0000002c02b99981 */ /* 0x0000e8000c1e1100 */
[----:B------:R-:W3:Y:S04]  /*32e40*/  LDL R33, [R1+0x12d0] ;  /* 0x0012d00001217983 */ /* 0x000ee80000100800 */
[----:B------:R-:W0:Y:S04]  /*32e50*/  LDL R2, [R1+0x13d0] ;  /* 0x0013d00001027983 */ /* 0x000e280000100800 */
[----:B------:R-:W0:Y:S01]  /*32e60*/  LDL R3, [R1+0x13d4] ;  /* 0x0013d40001037983 */ /* 0x000e220000100800 */
[----:B------:R-:W-:-:S02]  /*32e70*/  PRMT R184, RZ, 0x7610, R184 ;  /* 0x00007610ffb87816 */ /* 0x000fc400000000b8 */
[----:B------:R-:W-:Y:S02]  /*32e80*/  PRMT R183, RZ, 0x7610, R183 ;  /* 0x00007610ffb77816 */ /* 0x000fe400000000b7 */
[----:B------:R-:W-:Y:S02]  /*32e90*/  PRMT R182, RZ, 0x7610, R182 ;  /* 0x00007610ffb67816 */ /* 0x000fe400000000b6 */
[----:B------:R-:W-:Y:S02]  /*32ea0*/  PRMT R181, RZ, 0x7610, R181 ;  /* 0x00007610ffb57816 */ /* 0x000fe400000000b5 */
[----:B------:R-:W-:Y:S02]  /*32eb0*/  PRMT R180, RZ, 0x7610, R180 ;  /* 0x00007610ffb47816 */ /* 0x000fe400000000b4 */
[----:B0-----:R-:W-:-:S04]  /*32ec0*/  @!P1 LOP3.LUT R3, R3, R2, RZ, 0x3c, !PT ;  /* 0x0000000203039212 */ /* 0x001fc800078e3cff */
[----:B------:R-:W-:-:S04]  /*32ed0*/  @!P1 LOP3.LUT R2, R3, R2, RZ, 0x3c, !PT ;  /* 0x0000000203029212 */ /* 0x000fc800078e3cff */
[----:B------:R-:W-:-:S05]  /*32ee0*/  @!P1 LOP3.LUT R3, R3, R2, RZ, 0x3c, !PT ;  /* 0x0000000203039212 */ /* 0x000fca00078e3cff */
[----:B------:R4:W3:Y:S02]  /*32ef0*/  @!P1 LDG.E.U8 R184, desc[UR44][R2.64] ;  /* 0x0000002c02b89981 */ /* 0x0008e4000c1e1100 */
[----:B----4-:R-:W-:Y:S02]  /*32f00*/  @!P1 IMAD.MOV.U32 R2, RZ, RZ, R30 ;  /* 0x000000ffff029224 */ /* 0x010fe400078e001e */
[----:B------:R-:W-:Y:S01]  /*32f10*/  @!P1 IMAD.MOV.U32 R3, RZ, RZ, R31 ;  /* 0x000000ffff039224 */ /* 0x000fe200078e001f */
[----:B------:R-:W4:Y:S04]  /*32f20*/  LDL R30, [R1+0x1254] ;  /* 0x00125400011e7983 */ /* 0x000f280000100800 */
[----:B------:R2:W4:Y:S04]  /*32f30*/  @!P1 LDG.E.U8 R183, desc[UR44][R2.64] ;  /* 0x0000002c02b79981 */ /* 0x000528000c1e1100 */
[----:B------:R-:W4:Y:S01]  /*32f40*/  LDL R31, [R1+0x1250] ;  /* 0x00125000011f7983 */ /* 0x000f220000100800 */
[----:B--2---:R-:W-:-:S02]  /*32f50*/  @!P1 IMAD.MOV.U32 R2, RZ, RZ, R29 ;  /* 0x000000ffff029224 */ /* 0x004fc400078e001d */
[----:B------:R-:W-:Y:S01]  /*32f60*/  @!P1 IMAD.MOV.U32 R3, RZ, RZ, R134 ;  /* 0x000000ffff039224 */ /* 0x000fe200078e0086 */
[----:B------:R-:W-:Y:S01]  /*32f70*/  PRMT R179, RZ, 0x7610, R179 ;  /* 0x00007610ffb37816 */ /* 0x000fe200000000b3 */
[----:B------:R-:W2:Y:S04]  /*32f80*/  LDL R29, [R1+0x11d4] ;  /* 0x0011d400011d7983 */ /* 0x000ea80000100800 */
[----:B------:R0:W2:Y:S02]  /*32f90*/  @!P1 LDG.E.U8 R182, desc[UR44][R2.64] ;  /* 0x0000002c02b69981 */ /* 0x0000a4000c1e1100 */
[----:B0-----:R-:W-:Y:S02]  /*32fa0*/  @!P1 IMAD.MOV.U32 R2, RZ, RZ, R139 ;  /* 0x000000ffff029224 */ /* 0x001fe400078e008b */
[----:B------:R-:W-:-:S05]  /*32fb0*/  @!P1 IMAD.MOV.U32 R3, RZ, RZ, R150 ;  /* 0x000000ffff039224 */ /* 0x000fca00078e0096 */
[----:B------:R3:W2:Y:S02]  /*32fc0*/  @!P1 LDG.E.U8 R181, desc[UR44][R2.64] ;  /* 0x0000002c02b59981 */ /* 0x0006a4000c1e1100 */
[----:B---3--:R-:W-:Y:S02]  /*32fd0*/  @!P1 IMAD.MOV.U32 R2, RZ, RZ, R28 ;  /* 0x000000ffff029224 */ /* 0x008fe400078e001c */
[----:B------:R-:W-:Y:S01]  /*32fe0*/  @!P1 IMAD.MOV.U32 R3, RZ, RZ, R33 ;  /* 0x000000ffff039224 */ /* 0x000fe200078e0021 */
[----:B------:R-:W-:Y:S01]  /*32ff0*/  PRMT R178, RZ, 0x7610, R178 ;  /* 0x00007610ffb27816 */ /* 0x000fe200000000b2 */
[----:B------:R-:W3:Y:S04]  /*33000*/  LDL R33, [R1+0x1190] ;  /* 0x0011900001217983 */ /* 0x000ee80000100800 */
[----:B------:R0:W3:Y:S01]  /*33010*/  @!P1 LDG.E.U8 R180, desc[UR44][R2.64] ;  /* 0x0000002c02b49981 */ /* 0x0000e2000c1e1100 */
[----:B------:R-:W-:-:S03]  /*33020*/  PRMT R177, RZ, 0x7610, R177 ;  /* 0x00007610ffb17816 */ /* 0x000fc600000000b1 */
        /* <DEDUP_REMOVED lines=14> */
[----:B------:R-:W0:Y:S04]  /*33110*/  LDL R2, [R1+0x1210] ;  /* 0x0012100001027983 */ /* 0x000e280000100800 */
[----:B------:R-:W0:Y:S02]  /*33120*/  LDL R3, [R1+0x1214] ;  /* 0x0012140001037983 */ /* 0x000e240000100800 */
[----:B0-----:R-:W-:-:S04]  /*33130*/  @!P1 LOP3.LUT R3, R3, R2, RZ, 0x3c, !PT ;  /* 0x0000000203039212 */ /* 0x001fc800078e3cff */
[----:B------:R-:W-:-:S04]  /*33140*/  @!P1 LOP3.LUT R2, R3, R2, RZ, 0x3c, !PT ;  /* 0x0000000203029212 */ /* 0x000fc800078e3cff */
[----:B------:R-:W-:-:S05]  /*33150*/  @!P1 LOP3.LUT R3, R3, R2, RZ, 0x3c, !PT ;  /* 0x0000000203039212 */ /* 0x000fca00078e3cff */
[----:B------:R2:W4:Y:S04]  /*33160*/  @!P1 LDG.E.U8 R177, desc[UR44][R2.64] ;  /* 0x0000002c02b19981 */ /* 0x000528000c1e1100 */
[----:B------:R-:W3:Y:S01]  /*33170*/  LDL R3, [R1+0x11d0] ;  /* 0x0011d00001037983 */ /* 0x000ee20000100800 */
[----:B--2---:R-:W-:Y:S01]  /*33180*/  @!P1 IMAD.MOV.U32 R2, RZ, RZ, R29 ;  /* 0x000000ffff029224 */ /* 0x004fe200078e001d */
[----:B------:R-:W-:Y:S02]  /*33190*/  PRMT R174, RZ, 0x7610, R174 ;  /* 0x00007610ffae7816 */ /* 0x000fe400000000ae */
[----:B------:R-:W-:Y:S01]  /*331a0*/  PRMT R173, RZ, 0x7610, R173 ;  /* 0x00007610ffad7816 */ /* 0x000fe200000000ad */
[----:B------:R-:W2:Y:S04]  /*331b0*/  LDL R29, [R1+0x1094] ;  /* 0x00109400011d7983 */ /* 0x000ea80000100800 */
[----:B---3--:R0:W3:Y:S02]  /*331c0*/  @!P1 LDG.E.U8 R176, desc[UR44][R2.64] ;  /* 0x0000002c02b09981 */ /* 0x0080e4000c1e1100 */
[----:B0-----:R-:W-:-:S02]  /*331d0*/  @!P1 IMAD.MOV.U32 R2, RZ, RZ, R28 ;  /* 0x000000ffff029224 */ /* 0x001fc400078e001c */
        /* <DEDUP_REMOVED lines=180> */
[----:B--2---:R-:W-:-:S03]  /*33d20*/  @!P1 IMAD.MOV.U32 R2, RZ, RZ, R29 ;  /* 0x000000ffff029224 */ /* 0x004fc600078e001d */
[----:B------:R-:W2:Y:S04]  /*33d30*/  LDL.LU R29, [R1+0x6b0] ;  /* 0x0006b000011d7983 */ /* 0x000ea80000300800 */
[----:B---3--:R0:W3:Y:S02]  /*33d40*/  @!P1 LDG.E.U8 R18, desc[UR44][R2.64] ;  /* 0x0000002c02129981 */ /* 0x0080e4000c1e1100 */
[----:B0-----:R-:W-:Y:S02]  /*33d50*/  @!P1 IMAD.MOV.U32 R2, RZ, RZ, R28 ;  /* 0x000000ffff029224 */ /* 0x001fe400078e001c */
[----:B------:R-:W-:Y:S02]  /*33d60*/  @!P1 IMAD.MOV.U32 R3, RZ, RZ, R33 ;  /* 0x000000ffff039224 */ /* 0x000fe400078e0021 */
[----:B------:R-:W3:Y:S04]  /*33d70*/  LDL.LU R33, [R1+0x670] ;  /* 0x0006700001217983 */ /* 0x000ee80000300800 */
[----:B------:R-:W3:Y:S04]  /*33d80*/  LDL.LU R28, [R1+0x674] ;  /* 0x00067400011c7983 */ /* 0x000ee80000300800 */
[----:B------:R0:W3:Y:S04]  /*33d90*/  @!P1 LDG.E.U8 R17, desc[UR44][R2.64] ;  /* 0x0000002c02119981 */ /* 0x0000e8000c1e1100 */
[----:B------:R-:W0:Y:S04]  /*33da0*/  LDL R2, [R1+0x7b0] ;  /* 0x0007b00001027983 */ /* 0x000e280000100800 */
[----:B------:R-:W0:Y:S01]  /*33db0*/  LDL R3, [R1+0x7b4] ;  /* 0x0007b40001037983 */ /* 0x000e220000100800 */
[----:B------:R-:W-:-:S02]  /*33dc0*/  PRMT R16, RZ, 0x7610, R16 ;  /* 0x00007610ff107816 */ /* 0x000fc40000000010 */
[----:B------:R-:W-:Y:S02]  /*33dd0*/  PRMT R15, RZ, 0x7610, R15 ;  /* 0x00007610ff0f7816 */ /* 0x000fe4000000000f */
        /* <DEDUP_REMOVED lines=9> */
[----:B------:R-:W-:-:S02]  /*33e70*/  PRMT R13, RZ, 0x7610, R13 ;  /* 0x00007610ff0d7816 */ /* 0x000fc4000000000d */
[----:B------:R-:W-:Y:S01]  /*33e80*/  PRMT R12, RZ, 0x7610, R12 ;  /* 0x00007610ff0c7816 */ /* 0x000fe2000000000c */
[----:B------:R-:W4:Y:S04]  /*33e90*/  LDL R30, [R1+0x180c] ;  /* 0x00180c00011e7983 */ /* 0x000f280000100800 */
[----:B------:R-:W0:Y:S04]  /*33ea0*/  LDL R2, [R1+0x730] ;  /* 0x0007300001027983 */ /* 0x000e280000100800 */
[----:B------:R-:W0:Y:S02]  /*33eb0*/  LDL R3, [R1+0x734] ;  /* 0x0007340001037983 */ /* 0x000e240000100800 */
[----:B0-----:R-:W-:-:S04]  /*33ec0*/  @!P1 LOP3.LUT R3, R3, R2, RZ, 0x3c, !PT ;  /* 0x0000000203039212 */ /* 0x001fc800078e3cff */
[----:B------:R-:W-:-:S04]  /*33ed0*/  @!P1 LOP3.LUT R2, R3, R2, RZ, 0x3c, !PT ;  /* 0x0000000203029212 */ /* 0x000fc800078e3cff */
[----:B------:R-:W-:-:S05]  /*33ee0*/  @!P1 LOP3.LUT R3, R3, R2, RZ, 0x3c, !PT ;  /* 0x0000000203039212 */ /* 0x000fca00078e3cff */
[----:B------:R0:W4:Y:S04]  /*33ef0*/  @!P1 LDG.E.U8 R14, desc[UR44][R2.64] ;  /* 0x0000002c020e9981 */ /* 0x000128000c1e1100 */
[----:B------:R-:W0:Y:S04]  /*33f00*/  LDL R2, [R1+0x6f0] ;  /* 0x0006f00001027983 */ /* 0x000e280000100800 */
[----:B------:R-:W0:Y:S02]  /*33f10*/  LDL R3, [R1+0x6f4] ;  /* 0x0006f40001037983 */ /* 0x000e240000100800 */
[----:B0-----:R-:W-:-:S04]  /*33f20*/  @!P1 LOP3.LUT R3, R3, R2, RZ, 0x3c, !PT ;  /* 0x0000000203039212 */ /* 0x001fc800078e3cff */
[----:B------:R-:W-:-:S04]  /*33f30*/  @!P1 LOP3.LUT R2, R3, R2, RZ, 0x3c, !PT ;  /* 0x0000000203029212 */ /* 0x000fc800078e3cff */
[----:B------:R-:W-:-:S05]  /*33f40*/  @!P1 LOP3.LUT R3, R3, R2, RZ, 0x3c, !PT ;  /* 0x0000000203039212 */ /* 0x000fca00078e3cff */
[----:B------:R0:W4:Y:S04]  /*33f50*/  @!P1 LDG.E.U8 R13, desc[UR44][R2.64] ;  /* 0x0000002c020d9981 */ /* 0x000128000c1e1100 */
[----:B------:R-:W0:Y:S01]  /*33f60*/  LDL R3, [R1+0x6b4] ;  /* 0x0006b40001037983 */ /* 0x000e220000100800 */
[----:B------:R-:W-:Y:S01]  /*33f70*/  PRMT R11, RZ, 0x7610, R11 ;  /* 0x00007610ff0b7816 */ /* 0x000fe2000000000b */
[----:B0-----:R-:W-:Y:S02]  /*33f80*/  @!P1 IMAD.MOV.U32 R2, RZ, RZ, R3 ;  /* 0x000000ffff029224 */ /* 0x001fe400078e0003 */
[----:B--2---:R-:W-:-:S05]  /*33f90*/  @!P1 IMAD.MOV.U32 R3, RZ, RZ, R29 ;  /* 0x000000ffff039224 */ /* 0x004fca00078e001d */
[----:B------:R3:W2:Y:S02]  /*33fa0*/  @!P1 LDG.E.U8 R12, desc[UR44][R2.64] ;  /* 0x0000002c020c9981 */ /* 0x0006a4000c1e1100 */
[----:B---3--:R-:W-:Y:S02]  /*33fb0*/  @!P1 IMAD.MOV.U32 R2, RZ, RZ, R28 ;  /* 0x000000ffff029224 */ /* 0x008fe400078e001c */
[----:B------:R-:W-:-:S05]  /*33fc0*/  @!P1 IMAD.MOV.U32 R3, RZ, RZ, R33 ;  /* 0x000000ffff039224 */ /* 0x000fca00078e0021 */
[----:B------:R0:W3:Y:S04]  /*33fd0*/  @!P1 LDG.E.U8 R11, desc[UR44][R2.64] ;  /* 0x0000002c020b9981 */ /* 0x0000e8000c1e1100 */
[----:B------:R-:W0:Y:S04]  /*33fe0*/  LDL R2, [R1+0xc38] ;  /* 0x000c380001027983 */ /* 0x000e280000100800 */
[----:B------:R-:W0:Y:S01]  /*33ff0*/  LDL R3, [R1+0x1834] ;  /* 0x0018340001037983 */ /* 0x000e220000100800 */
[----:B------:R-:W-:Y:S02]  /*34000*/  PRMT R10, RZ, 0x7610, R10 ;  /* 0x00007610ff0a7816 */ /* 0x000fe4000000000a */
[----:B------:R-:W-:-:S02]  /*34010*/  PRMT R9, RZ, 0x7610, R9 ;  /* 0x00007610ff097816 */ /* 0x000fc40000000009 */
[----:B0-----:R-:W-:-:S04]  /*34020*/  @!P1 LOP3.LUT R3, R3, R2, RZ, 0x3c, !PT ;  /* 0x0000000203039212 */ /* 0x001fc800078e3cff */
[----:B------:R-:W-:-:S04]  /*34030*/  @!P1 LOP3.LUT R2, R3, R2, RZ, 0x3c, !PT ;  /* 0x0000000203029212 */ /* 0x000fc800078e3cff */
[----:B------:R-:W-:-:S05]  /*34040*/  @!P1 LOP3.LUT R3, R3, R2, RZ, 0x3c, !PT ;  /* 0x0000000203039212 */ /* 0x000fca00078e3cff */
[----:B------:R4:W3:Y:S02]  /*34050*/  @!P1 LDG.E.U8 R10, desc[UR44][R2.64] ;  /* 0x0000002c020a9981 */ /* 0x0008e4000c1e1100 */
[----:B----4-:R-:W-:Y:S02]  /*34060*/  @!P1 IMAD.MOV.U32 R2, RZ, RZ, R30 ;  /* 0x000000ffff029224 */ /* 0x010fe400078e001e */
[----:B------:R-:W-:Y:S01]  /*34070*/  @!P1 IMAD.MOV.U32 R3, RZ, RZ, R31 ;  /* 0x000000ffff039224 */ /* 0x000fe200078e001f */
[----:B------:R-:W4:Y:S04]  /*34080*/  LDL.LU R30, [R1+0x640] ;  /* 0x00064000011e7983 */ /* 0x000f280000300800 */
[----:B------:R-:W2:Y:S04]  /*34090*/  LDL.LU R31, [R1+0x644] ;  /* 0x00064400011f7983 */ /* 0x000ea80000300800 */
[----:B------:R0:W3:Y:S04]  /*340a0*/  @!P1 LDG.E.U8 R9, desc[UR44][R2.64] ;  /* 0x0000002c02099981 */ /* 0x0000e8000c1e1100 */
[----:B------:R-:W0:Y:S04]  /*340b0*/  LDL R2, [R1+0x17c8] ;  /* 0x0017c80001027983 */ /* 0x000e280000100800 */
[----:B------:R-:W0:Y:S01]  /*340c0*/  LDL R3, [R1+0x17cc] ;  /* 0x0017cc0001037983 */ /* 0x000e220000100800 */
[----:B------:R-:W-:-:S02]  /*340d0*/  PRMT R8, RZ, 0x7610, R8 ;  /* 0x00007610ff087816 */ /* 0x000fc40000000008 */
[----:B0-----:R-:W-:-:S04]  /*340e0*/  @!P1 LOP3.LUT R3, R3, R2, RZ, 0x3c, !PT ;  /* 0x0000000203039212 */ /* 0x001fc800078e3cff */
[----:B------:R-:W-:-:S04]  /*340f0*/  @!P1 LOP3.LUT R2, R3, R2, RZ, 0x3c, !PT ;  /* 0x0000000203029212 */ /* 0x000fc800078e3cff */
[----:B------:R-:W-:-:S05]  /*34100*/  @!P1 LOP3.LUT R3, R3, R2, RZ, 0x3c, !PT ;  /* 0x0000000203039212 */ /* 0x000fca00078e3cff */
[----:B------:R0:W3:Y:S04]  /*34110*/  @!P1 LDG.E.U8 R8, desc[UR44][R2.64] ;  /* 0x0000002c02089981 */ /* 0x0000e8000c1e1100 */
[----:B------:R-:W0:Y:S04]  /*34120*/  LDL R2, [R1+0x1788] ;  /* 0x0017880001027983 */ /* 0x000e280000100800 */
[----:B------:R-:W0:Y:S01]  /*34130*/  LDL R3, [R1+0x178c] ;  /* 0x00178c0001037983 */ /* 0x000e220000100800 */
[----:B------:R-:W-:Y:S02]  /*34140*/  PRMT R7, RZ, 0x7610, R7 ;  /* 0x00007610ff077816 */ /* 0x000fe40000000007 */
        /* <DEDUP_REMOVED lines=26> */
[----:B--2---:R-:W-:Y:S02]  /*342f0*/  @!P1 IMAD.MOV.U32 R2, RZ, RZ, R31 ;  /* 0x000000ffff029224 */ /* 0x004fe400078e001f */
[----:B----4-:R-:W-:-:S05]  /*34300*/  @!P1 IMAD.MOV.U32 R3, RZ, RZ, R30 ;  /* 0x000000ffff039224 */ /* 0x010fca00078e001e */
[----:B------:R-:W2:Y:S04]  /*34310*/  @!P1 LDG.E.U8 R236, desc[UR44][R2.64] ;  /* 0x0000002c02ec9981 */ /* 0x000ea8000c1e1100 */
[----:B--2---:R0:W-:Y:S04]  /*34320*/  STL [R1+0x63c], R236 ;  /* 0x00063cec01007387 */ /* 0x0041e80000100800 */
[----:B0-----:R-:W2:Y:S04]  /*34330*/  LDL.LU R236, [R1+0x1fb4] ;  /* 0x001fb40001ec7983 */ /* 0x001ea80000300800 */
[----:B------:R-:W4:Y:S04]  /*34340*/  LDL R3, [R1+0x204] ;  /* 0x0002040001037983 */ /* 0x000f280000100800 */
[----:B--2---:R0:W-:Y:S04]  /*34350*/  STS.U8 [R236+UR7+0x10000], R66 ;  /* 0x01000042ec007988 */ /* 0x0041e80008000007 */
[----:B------:R1:W-:Y:S04]  /*34360*/  STS.U8 [R236+UR7+0x10002], R69 ;  /* 0x01000245ec007988 */ /* 0x0003e80008000007 */
[----:B0-----:R-:W2:Y:S04]  /*34370*/  LDL.LU R66, [R1+0x1fb0] ;  /* 0x001fb00001427983 */ /* 0x001ea80000300800 */
[----:B-1----:R-:W2:Y:S04]  /*34380*/  LDL.LU R69, [R1+0x1fac] ;  /* 0x001fac0001457983 */ /* 0x002ea80000300800 */
[----:B------:R-:W3:Y:S04]  /*34390*/  LDL R2, [R1+0x200] ;  /* 0x0002000001027983 */ /* 0x000ee80000100800 */
[----:B------:R0:W-:Y:S04]  /*343a0*/  STS.U8 [R236+UR7+0x10004], R68 ;  /* 0x01000444ec007988 */ /* 0x0001e80008000007 */
[----:B------:R1:W-:Y:S04]  /*343b0*/  STS.U8 [R236+UR7+0x10006], R71 ;  /* 0x01000647ec007988 */ /* 0x0003e80008000007 */
[----:B------:R4:W-:Y:S04]  /*343c0*/  STS.U8 [R236+UR7+0x10008], R70 ;  /* 0x01000846ec007988 */ /* 0x0009e80008000007 */
[----:B0-----:R-:W2:Y:S04]  /*343d0*/  LDL.LU R68, [R1+0x1fa8] ;  /* 0x001fa80001447983 */ /* 0x001ea80000300800 */
[----:B-1----:R-:W2:Y:S04]  /*343e0*/  LDL.LU R71, [R1+0x1fa4] ;  /* 0x001fa40001477983 */ /* 0x002ea80000300800 */
[----:B----4-:R-:W4:Y:S04]  /*343f0*/  LDL.LU R70, [R1+0x1fa0] ;  /* 0x001fa00001467983 */ /* 0x010f280000300800 */
[----:B------:R0:W-:Y:S04]  /*34400*/  STS.U8 [R236+UR7+0x1000a], R73 ;  /* 0x01000a49ec007988 */ /* 0x0001e80008000007 */
[----:B------:R1:W-:Y:S04]  /*34410*/  STS.U8 [R236+UR7+0x1000c], R72 ;  /* 0x01000c48ec007988 */ /* 0x0003e80008000007 */
[----:B------:R1:W-:Y:S04]  /*34420*/  STS.U8 [R236+UR7+0x1000e], R75 ;  /* 0x01000e4bec007988 */ /* 0x0003e80008000007 */
[----:B0-----:R-:W2:Y:S04]  /*34430*/  LDL.LU R73, [R1+0x1f9c] ;  /* 0x001f9c0001497983 */ /* 0x001ea80000300800 */
[----:B-1----:R-:W4:Y:S04]  /*34440*/  LDL.LU R72, [R1+0x1f98] ;  /* 0x001f980001487983 */ /* 0x002f280000300800 */
[----:B------:R-:W2:Y:S04]  /*34450*/  LDL.LU R75, [R1+0x1f94] ;  /* 0x001f9400014b7983 */ /* 0x000ea80000300800 */
[----:B------:R-:W-:Y:S04]  /*34460*/  STL [R1+0x1928], R236 ;  /* 0x001928ec01007387 */ /* 0x000fe80000100800 */
[----:B------:R0:W-:Y:S04]  /*34470*/  STS.U8 [R3+UR7+0x10000], R74 ;  /* 0x0100004a03007988 */ /* 0x0001e80008000007 */
[----:B------:R1:W-:Y:S04]  /*34480*/  STS.U8 [R3+UR7+0x10002], R77 ;  /* 0x0100024d03007988 */ /* 0x0003e80008000007 */
[----:B------:R1:W-:Y:S04]  /*34490*/  STS.U8 [R3+UR7+0x10004], R76 ;  /* 0x0100044c03007988 */ /* 0x0003e80008000007 */
[----:B0-----:R-:W4:Y:S04]  /*344a0*/  LDL.LU R74, [R1+0x1f90] ;  /* 0x001f9000014a7983 */ /* 0x001f280000300800 */
[----:B-1----:R-:W2:Y:S04]  /*344b0*/  LDL.LU R77, [R1+0x1f8c] ;  /* 0x001f8c00014d7983 */ /* 0x002ea80000300800 */
[----:B------:R-:W4:Y:S04]  /*344c0*/  LDL.LU R76, [R1+0x1f88] ;  /* 0x001f8800014c7983 */ /* 0x000f280000300800 */
[----:B------:R0:W-:Y:S04]  /*344d0*/  STS.U8 [R3+UR7+0x10006], R79 ;  /* 0x0100064f03007988 */ /* 0x0001e80008000007 */
[----:B------:R1:W-:Y:S04]  /*344e0*/  STS.U8 [R3+UR7+0x10008], R78 ;  /* 0x0100084e03007988 */ /* 0x0003e80008000007 */
[----:B------:R1:W-:Y:S04]  /*344f0*/  STS.U8 [R3+UR7+0x1000a], R81 ;  /* 0x01000a5103007988 */ /* 0x0003e80008000007 */
[----:B0-----:R-:W2:Y:S04]  /*34500*/  LDL.LU R79, [R1+0x1f84] ;  /* 0x001f8400014f7983 */ /* 0x001ea80000300800 */
[----:B-1----:R-:W4:Y:S04]  /*34510*/  LDL.LU R78, [R1+0x1f80] ;  /* 0x001f8000014e7983 */ /* 0x002f280000300800 */
[----:B------:R-:W2:Y:S04]  /*34520*/  LDL.LU R81, [R1+0x1f7c] ;  /* 0x001f7c0001517983 */ /* 0x000ea80000300800 */
[----:B------:R0:W-:Y:S04]  /*34530*/  STS.U8 [R3+UR7+0x1000c], R80 ;  /* 0x01000c5003007988 */ /* 0x0001e80008000007 */
[----:B------:R1:W-:Y:S04]  /*34540*/  STS.U8 [R3+UR7+0x1000e], R83 ;  /* 0x01000e5303007988 */ /* 0x0003e80008000007 */
[----:B0-----:R-:W4:Y:S04]  /*34550*/  LDL.LU R80, [R1+0x1f78] ;  /* 0x001f780001507983 */ /* 0x001f280000300800 */
[----:B-1----:R-:W2:Y:S04]  /*34560*/  LDL.LU R83, [R1+0x1f74] ;  /* 0x001f740001537983 */ /* 0x002ea80000300800 */
[----:B---3--:R0:W-:Y:S04]  /*34570*/  STS.U8 [R2+UR7+0x10000], R82 ;  /* 0x0100005202007988 */ /* 0x0081e80008000007 */
[----:B------:R1:W-:Y:S04]  /*34580*/  STS.U8 [R2+UR7+0x10002], R85 ;  /* 0x0100025502007988 */ /* 0x0003e80008000007 */
[----:B------:R3:W-:Y:S04]  /*34590*/  STS.U8 [R2+UR7+0x10004], R252 ;  /* 0x010004fc02007988 */ /* 0x0007e80008000007 */
[----:B0-----:R-:W4:Y:S04]  /*345a0*/  LDL.LU R82, [R1+0x1f70] ;  /* 0x001f700001527983 */ /* 0x001f280000300800 */
[----:B-1----:R-:W2:Y:S04]  /*345b0*/  LDL.LU R85, [R1+0x1f6c] ;  /* 0x001f6c0001557983 */ /* 0x002ea80000300800 */
[----:B---3--:R-:W3:Y:S04]  /*345c0*/  LDL.LU R252, [R1+0x1f68] ;  /* 0x001f680001fc7983 */ /* 0x008ee80000300800 */
        /* <DEDUP_REMOVED lines=8> */
[----:B0-----:R-:W2:Y:S04]  /*34650*/  LDL.LU R89, [R1+0x1f58] ;  /* 0x001f580001597983 */ /* 0x001ea80000300800 */
[----:B-1----:R-:W4:Y:S04]  /*34660*/  LDL.LU R88, [R1+0x1f54] ;  /* 0x001f540001587983 */ /* 0x002f280000300800 */
[----:B---3--:R0:W-:Y:S04]  /*34670*/  STS.U8 [R252+UR7+0x10000], R91 ;  /* 0x0100005bfc007988 */ /* 0x0081e80008000007 */
[----:B------:R1:W-:Y:S04]  /*34680*/  STS.U8 [R252+UR7+0x10002], R90 ;  /* 0x0100025afc007988 */ /* 0x0003e80008000007 */
[----:B------:R3:W-:Y:S04]  /*34690*/  STS.U8 [R252+UR7+0x10004], R251 ;  /* 0x010004fbfc007988 */ /* 0x0007e80008000007 */
[----:B0-----:R-:W2:Y:S04]  /*346a0*/  LDL.LU R91, [R1+0x1f50] ;  /* 0x001f5000015b7983 */ /* 0x001ea80000300800 */
[----:B-1----:R-:W4:Y:S04]  /*346b0*/  LDL.LU R90, [R1+0x1f4c] ;  /* 0x001f4c00015a7983 */ /* 0x002f280000300800 */
[----:B---3--:R-:W3:Y:S04]  /*346c0*/  LDL.LU R251, [R1+0x1f48] ;  /* 0x001f480001fb7983 */ /* 0x008ee80000300800 */
        /* <DEDUP_REMOVED lines=10> */
[----:B------:R-:W-:Y:S04]  /*34770*/  STL [R1+0x192c], R252 ;  /* 0x00192cfc01007387 */ /* 0x000fe80000100800 */
        /* <DEDUP_REMOVED lines=16> */
[----:B------:R-:W-:Y:S04]  /*34880*/  STL [R1+0x1930], R251 ;  /* 0x001930fb01007387 */ /* 0x000fe80000100800 */
        /* <DEDUP_REMOVED lines=26> */
[----:B------:R1:W-:Y:S04]  /*34a30*/  STS.U8 [R249+UR7+0x1000c], R117 ;  /* 0x01000c75f9007988 */ /* 0x0003e80008000007 */
[----:B------:R1:W-:Y:S04]  /*34a40*/  STS.U8 [R249+UR7+0x1000e], R116 ;  /* 0x01000e74f9007988 */ /* 0x0003e80008000007 */
[----:B0-----:R-:W4:Y:S04]  /*34a50*/  LDL.LU R112, [R1+0x1ee4] ;  /* 0x001ee40001707983 */ /* 0x001f280000300800 */
[----:B-1----:R-:W2:Y:S04]  /*34a60*/  LDL.LU R115, [R1+0x1ee0] ;  /* 0x001ee00001737983 */ /* 0x002ea80000300800 */
[----:B------:R-:W4:Y:S04]  /*34a70*/  LDL.LU R114, [R1+0x1edc] ;  /* 0x001edc0001727983 */ /* 0x000f280000300800 */
[----:B------:R-:W2:Y:S04]  /*34a80*/  LDL.LU R117, [R1+0x1ed8] ;  /* 0x001ed80001757983 */ /* 0x000ea80000300800 */
[----:B------:R-:W4:Y:S04]  /*34a90*/  LDL.LU R116, [R1+0x1ed4] ;  /* 0x001ed40001747983 */ /* 0x000f280000300800 */
[----:B------:R-:W-:Y:S04]  /*34aa0*/  STL [R1+0x1938], R249 ;  /* 0x001938f901007387 */ /* 0x000fe80000100800 */
[----:B---3--:R0:W-:Y:S04]  /*34ab0*/  STS.U8 [R248+UR7+0x1000a], R0 ;  /* 0x01000a00f8007988 */ /* 0x0081e80008000007 */
[----:B------:R1:W-:Y:S01]  /*34ac0*/  STS.U8 [R248+UR7+0x10000], R119 ;  /* 0x01000077f8007988 */ /* 0x0003e20008000007 */
[----:B0-----:R-:W-:-:S03]  /*34ad0*/  LOP3.LUT R0, R122, 0x7f, RZ, 0xc0, !PT ;  /* 0x0000007f7a007812 */ /* 0x001fc600078ec0ff */
[----:B------:R0:W-:Y:S04]  /*34ae0*/  STS.U8 [R248+UR7+0x10002], R118 ;  /* 0x01000276f8007988 */ /* 0x0001e80008000007 */
[----:B------:R3:W-:Y:S04]  /*34af0*/  STS.U8 [R248+UR7+0x10004], R121 ;  /* 0x01000479f8007988 */ /* 0x0007e80008000007 */
[----:B------:R2:W-:Y:S04]  /*34b00*/  STS.U8 [R248+UR7+0x10006], R120 ;  /* 0x01000678f8007988 */ /* 0x0005e80008000007 */
[----:B------:R4:W-:Y:S04]  /*34b10*/  STS.U8 [R248+UR7+0x10008], R123 ;  /* 0x0100087bf8007988 */ /* 0x0009e80008000007 */
[----:B------:R4:W-:Y:S04]  /*34b20*/  STS.U8 [R248+UR7+0x1000c], R124 ;  /* 0x01000c7cf8007988 */ /* 0x0009e80008000007 */
[----:B------:R-:W-:Y:S04]  /*34b30*/  STS.U8 [R248+UR7+0x1000e], R151 ;  /* 0x01000e97f8007988 */ /* 0x000fe80008000007 */
[----:B------:R-:W-:Y:S04]  /*34b40*/  STS.U8 [R0+UR7], R149 ;  /* 0x0000009500007988 */ /* 0x000fe80008000007 */
[----:B------:R-:W-:Y:S04]  /*34b50*/  STS.U8 [R0+UR7+0x400], R147 ;  /* 0x0004009300007988 */ /* 0x000fe80008000007 */
        /* <DEDUP_REMOVED lines=49> */
[----:B------:R-:W-:Y:S01]  /*34e70*/  STS.U8 [R0+UR7+0xcc00], R215 ;  /* 0x00cc00d700007988 */ /* 0x000fe20008000007 */
[----:B------:R-:W-:-:S03]  /*34e80*/  LOP3.LUT R122, R122, 0x7f, RZ, 0xc0, !PT ;  /* 0x0000007f7a7a7812 */ /* 0x000fc600078ec0ff */
        /* <DEDUP_REMOVED lines=66> */
[----:B-1----:R-:W4:Y:S04]  /*352b0*/  LDL.LU R119, [R1+0x1ed0] ;  /* 0x001ed00001777983 */ /* 0x002f280000300800 */
[----:B------:R-:W-:Y:S04]  /*352c0*/  STS.U8 [R2+UR7+0xd480], R21 ;  /* 0x00d4801502007988 */ /* 0x000fe80008000007 */
[----:B0-----:R-:W4:Y:S04]  /*352d0*/  LDL.LU R118, [R1+0x1ecc] ;  /* 0x001ecc0001767983 */ /* 0x001f280000300800 */
[----:B------:R-:W-:Y:S04]  /*352e0*/  STS.U8 [R2+UR7+0xd880], R20 ;  /* 0x00d8801402007988 */ /* 0x000fe80008000007 */
[----:B---3--:R-:W3:Y:S04]  /*352f0*/  LDL.LU R121, [R1+0x1ec8] ;  /* 0x001ec80001797983 */ /* 0x008ee80000300800 */
[----:B------:R-:W-:Y:S04]  /*35300*/  STS.U8 [R2+UR7+0xdc80], R19 ;  /* 0x00dc801302007988 */ /* 0x000fe80008000007 */
[----:B--2---:R-:W2:Y:S04]  /*35310*/  LDL.LU R120, [R1+0x1ec4] ;  /* 0x001ec40001787983 */ /* 0x004ea80000300800 */
[----:B------:R-:W-:Y:S04]  /*35320*/  STS.U8 [R2+UR7+0xe080], R18 ;  /* 0x00e0801202007988 */ /* 0x000fe80008000007 */
[----:B----4-:R-:W4:Y:S04]  /*35330*/  LDL.LU R123, [R1+0x1ec0] ;  /* 0x001ec000017b7983 */ /* 0x010f280000300800 */
[----:B------:R-:W-:Y:S04]  /*35340*/  STS.U8 [R2+UR7+0xe480], R17 ;  /* 0x00e4801102007988 */ /* 0x000fe80008000007 */
[----:B------:R-:W3:Y:S04]  /*35350*/  LDL.LU R124, [R1+0x1ebc] ;  /* 0x001ebc00017c7983 */ /* 0x000ee80000300800 */
[----:B------:R-:W-:Y:S04]  /*35360*/  STS.U8 [R2+UR7+0xe880], R16 ;  /* 0x00e8801002007988 */ /* 0x000fe80008000007 */
[----:B------:R-:W-:Y:S04]  /*35370*/  STS.U8 [R2+UR7+0xec80], R15 ;  /* 0x00ec800f02007988 */ /* 0x000fe80008000007 */
[----:B------:R-:W-:Y:S04]  /*35380*/  STS.U8 [R2+UR7+0xf080], R14 ;  /* 0x00f0800e02007988 */ /* 0x000fe80008000007 */
[----:B------:R-:W-:Y:S04]  /*35390*/  STS.U8 [R2+UR7+0xf480], R13 ;  /* 0x00f4800d02007988 */ /* 0x000fe80008000007 */
[----:B------:R-:W-:Y:S04]  /*353a0*/  STL [R1+0x193c], R248 ;  /* 0x00193cf801007387 */ /* 0x000fe80000100800 */
[----:B------:R-:W-:Y:S04]  /*353b0*/  STS.U8 [R2+UR7+0xf880], R12 ;  /* 0x00f8800c02007988 */ /* 0x000fe80008000007 */
[----:B------:R-:W-:Y:S04]  /*353c0*/  STL [R1+0x1ca0], R247 ;  /* 0x001ca0f701007387 */ /* 0x000fe80000100800 */
[----:B------:R0:W-:Y:S04]  /*353d0*/  STS.U8 [R2+UR7+0xfc80], R11 ;  /* 0x00fc800b02007988 */ /* 0x0001e80008000007 */
[----:B------:R-:W2:Y:S04]  /*353e0*/  LDL R3, [R1+0xc34] ;  /* 0x000c340001037983 */ /* 0x000ea80000100800 */
[----:B0-----:R-:W2:Y:S04]  /*353f0*/  LDL R2, [R1+0x1830] ;  /* 0x0018300001027983 */ /* 0x001ea80000100800 */
        /* <DEDUP_REMOVED lines=13> */
[----:B------:R-:W-:-:S03]  /*354d0*/  LOP3.LUT R122, R0, 0x20, RZ, 0x3c, !PT ;  /* 0x00000020007a7812 */ /* 0x000fc600078e3cff */
        /* <DEDUP_REMOVED lines=9> */
[----:B---3--:R-:W-:-:S03]  /*35570*/  PRMT R124, RZ, 0x7610, R124 ;  /* 0x00007610ff7c7816 */ /* 0x008fc6000000007c */
[----:B------:R-:W-:Y:S04]  /*35580*/  STS.U8 [R122+UR7+0x100], R10 ;  /* 0x0001000a7a007988 */ /* 0x000fe80008000007 */
[----:B------:R-:W3:Y:S04]  /*35590*/  LDL.LU R249, [R1+0x6e8] ;  /* 0x0006e80001f97983 */ /* 0x000ee80000300800 */
[----:B--2---:R-:W2:Y:S04]  /*355a0*/  @!P1 LDG.E.U8 R124, desc[UR44][R2.64] ;  /* 0x0000002c027c9981 */ /* 0x004ea8000c1e1100 */
[----:B------:R-:W-:Y:S04]  /*355b0*/  STS.U8 [R122+UR7+0x500], R9 ;  /* 0x000500097a007988 */ /* 0x000fe80008000007 */
[----:B------:R-:W3:Y:S04]  /*355c0*/  LDL.LU R250, [R1+0x6e0] ;  /* 0x0006e00001fa7983 */ /* 0x000ee80000300800 */
        /* <DEDUP_REMOVED lines=8> */
[----:B------:R0:W-:Y:S04]  /*35650*/  STS.U8 [R122+UR7+0x1900], R4 ;  /* 0x001900047a007988 */ /* 0x0001e80008000007 */
[----:B0-----:R-:W4:Y:S04]  /*35660*/  LDL.LU R122, [R1+0x1eb8] ;  /* 0x001eb800017a7983 */ /* 0x001f280000300800 */
[----:B--2---:R0:W-:Y:S04]  /*35670*/  STL [R1+0x638], R124 ;  /* 0x0006387c01007387 */ /* 0x0041e80000100800 */
[----:B0-----:R-:W2:Y:S04]  /*35680*/  LDL.LU R124, [R1+0x1eb4] ;  /* 0x001eb400017c7983 */ /* 0x001ea80000300800 */
[----:B------:R-:W3:Y:S04]  /*35690*/  LDL R2, [R1+0xc30] ;  /* 0x000c300001027983 */ /* 0x000ee80000100800 */
[----:B------:R-:W3:Y:S01]  /*356a0*/  LDL R3, [R1+0x182c] ;  /* 0x00182c0001037983 */ /* 0x000ee20000100800 */
[----:B----4-:R-:W-:-:S02]  /*356b0*/  PRMT R122, RZ, 0x7610, R122 ;  /* 0x00007610ff7a7816 */ /* 0x010fc4000000007a */
[----:B---3--:R-:W-:-:S04]  /*356c0*/  @!P1 LOP3.LUT R3, R3, R2, RZ, 0x3c, !PT ;  /* 0x0000000203039212 */ /* 0x008fc800078e3cff */
[----:B------:R-:W-:-:S04]  /*356d0*/  @!P1 LOP3.LUT R2, R3, R2, RZ, 0x3c, !PT ;  /* 0x0000000203029212 */ /* 0x000fc800078e3cff */
[----:B------:R-:W-:-:S05]  /*356e0*/  @!P1 LOP3.LUT R3, R3, R2, RZ, 0x3c, !PT ;  /* 0x0000000203039212 */ /* 0x000fca00078e3cff */
[----:B------:R-:W3:Y:S04]  /*356f0*/  @!P1 LDG.E.U8 R122, desc[UR44][R2.64] ;  /* 0x0000002c027a9981 */ /* 0x000ee8000c1e1100 */
[----:B---3--:R0:W-:Y:S04]  /*35700*/  STL [R1+0x634], R122 ;  /* 0x0006347a01007387 */ /* 0x0081e80000100800 */
[----:B0-----:R-:W3:Y:S04]  /*35710*/  LDL.LU R122, [R1+0x1eb0] ;  /* 0x001eb000017a7983 */ /* 0x001ee80000300800 */
[----:B------:R-:W4:Y:S04]  /*35720*/  LDL R2, [R1+0xc2c] ;  /* 0x000c2c0001027983 */ /* 0x000f280000100800 */
[----:B------:R-:W4:Y:S01]  /*35730*/  LDL R3, [R1+0x1828] ;  /* 0x0018280001037983 */ /* 0x000f220000100800 */
[----:B--2---:R-:W-:-:S02]  /*35740*/  PRMT R124, RZ, 0x7610, R124 ;  /* 0x00007610ff7c7816 */ /* 0x004fc4000000007c */
[----:B----4-:R-:W-:-:S04]  /*35750*/  @!P1 LOP3.LUT R3, R3, R2, RZ, 0x3c, !PT ;  /* 0x0000000203039212 */ /* 0x010fc800078e3cff */
[----:B------:R-:W-:-:S04]  /*35760*/  @!P1 LOP3.LUT R2, R3, R2, RZ, 0x3c, !PT ;  /* 0x0000000203029212 */ /* 0x000fc800078e3cff */
[----:B------:R-:W-:-:S05]  /*35770*/  @!P1 LOP3.LUT R3, R3, R2, RZ, 0x3c, !PT ;  /* 0x0000000203039212 */ /* 0x000fca00078e3cff */
[----:B------:R-:W2:Y:S04]  /*35780*/  @!P1 LDG.E.U8 R124, desc[UR44][R2.64] ;  /* 0x0000002c027c9981 */ /* 0x000ea8000c1e1100 */
[----:B--2---:R0:W-:Y:S04]  /*35790*/  STL [R1+0x630], R124 ;  /* 0x0006307c01007387 */ /* 0x0041e80000100800 */
[----:B0-----:R-:W2:Y:S04]  /*357a0*/  LDL.LU R124, [R1+0x1eac] ;  /* 0x001eac00017c7983 */ /* 0x001ea80000300800 */
[----:B------:R-:W4:Y:S04]  /*357b0*/  LDL R2, [R1+0xc28] ;  /* 0x000c280001027983 */ /* 0x000f280000100800 */
[----:B------:R-:W4:Y:S01]  /*357c0*/  LDL R3, [R1+0x1824] ;  /* 0x0018240001037983 */ /* 0x000f220000100800 */
[----:B---3--:R-:W-:-:S02]  /*357d0*/  PRMT R122, RZ, 0x7610, R122 ;  /* 0x00007610ff7a7816 */ /* 0x008fc4000000007a */
[----:B----4-:R-:W-:-:S04]  /*357e0*/  @!P1 LOP3.LUT R3, R3, R2, RZ, 0x3c, !PT ;  /* 0x0000000203039212 */ /* 0x010fc800078e3cff */
        /* <DEDUP_REMOVED lines=277> */
[----:B------:R-:W-:-:S02]  /*36940*/  PRMT R123, RZ, 0x7610, R123 ;  /* 0x00007610ff7b7816 */ /* 0x000fc4000000007b */
[----:B----4-:R-:W-:-:S04]  /*36950*/  @!P1 LOP3.LUT R3, R3, R2, RZ, 0x3c, !PT ;  /* 0x0000000203039212 */ /* 0x010fc800078e3cff */
[----:B------:R-:W-:-:S04]  /*36960*/  @!P1 LOP3.LUT R2, R3, R2, RZ, 0x3c, !PT ;  /* 0x0000000203029212 */ /* 0x000fc800078e3cff */
[----:B------:R-:W-:-:S05]  /*36970*/  @!P1 LOP3.LUT R3, R3, R2, RZ, 0x3c, !PT ;  /* 0x0000000203039212 */ /* 0x000fca00078e3cff */
[----:B------:R-:W4:Y:S04]  /*36980*/  @!P1 LDG.E.U8 R123, desc[UR44][R2.64] ;  /* 0x0000002c027b9981 */ /* 0x000f28000c1e1100 */
[----:B----4-:R0:W-:Y:S04]  /*36990*/  STL [R1+0x5ac], R123 ;  /* 0x0005ac7b01007387 */ /* 0x0101e80000100800 */
        /* <DEDUP_REMOVED lines=9> */
[----:B0-----:R-:W4:Y:S04]  /*36a30*/  LDL.LU R120, [R1+0x1e28] ;  /* 0x001e280001787983 */ /* 0x001f280000300800 */
[----:B------:R-:W2:Y:S04]  /*36a40*/  LDL R2, [R1+0x1680] ;  /* 0x0016800001027983 */ /* 0x000ea80000100800 */
[----:B------:R-:W2:Y:S01]  /*36a50*/  LDL R3, [R1+0x1684] ;  /* 0x0016840001037983 */ /* 0x000ea20000100800 */
[----:B------:R-:W-:-:S02]  /*36a60*/  PRMT R121, RZ, 0x7610, R121 ;  /* 0x00007610ff797816 */ /* 0x000fc40000000079 */
[----:B--2---:R-:W-:-:S04]  /*36a70*/  @!P1 LOP3.LUT R3, R3, R2, RZ, 0x3c, !PT ;  /* 0x0000000203039212 */ /* 0x004fc800078e3cff */
[----:B------:R-:W-:-:S04]  /*36a80*/  @!P1 LOP3.LUT R2, R3, R2, RZ, 0x3c, !PT ;  /* 0x0000000203029212 */ /* 0x000fc800078e3cff */
[----:B------:R-:W-:-:S05]  /*36a90*/  @!P1 LOP3.LUT R3, R3, R2, RZ, 0x3c, !PT ;  /* 0x0000000203039212 */ /* 0x000fca00078e3cff */
[----:B------:R-:W2:Y:S04]  /*36aa0*/  @!P1 LDG.E.U8 R121, desc[UR44][R2.64] ;  /* 0x0000002c02799981 */ /* 0x000ea8000c1e1100 */
[----:B--2---:R0:W-:Y:S04]  /*36ab0*/  STL [R1+0x5a4], R121 ;  /* 0x0005a47901007387 */ /* 0x0041e80000100800 */
        /* <DEDUP_REMOVED lines=9> */
[----:B0-----:R-:W2:Y:S04]  /*36b50*/  LDL.LU R118, [R1+0x1e20] ;  /* 0x001e200001767983 */ /* 0x001ea80000300800 */
[----:B------:R-:W3:Y:S04]  /*36b60*/  LDL R2, [R1+0x1670] ;  /* 0x0016700001027983 */ /* 0x000ee80000100800 */
[----:B------:R-:W3:Y:S01]  /*36b70*/  LDL R3, [R1+0x1674] ;  /* 0x0016740001037983 */ /* 0x000ee20000100800 */
[----:B------:R-:W-:-:S02]  /*36b80*/  PRMT R119, RZ, 0x7610, R119 ;  /* 0x00007610ff777816 */ /* 0x000fc40000000077 */
[----:B---3--:R-:W-:-:S04]  /*36b90*/  @!P1 LOP3.LUT R3, R3, R2, RZ, 0x3c, !PT ;  /* 0x0000000203039212 */ /* 0x008fc800078e3cff */
[----:B------:R-:W-:-:S04]  /*36ba0*/  @!P1 LOP3.LUT R2, R3, R2, RZ, 0x3c, !PT ;  /* 0x0000000203029212 */ /* 0x000fc800078e3cff */
[----:B------:R-:W-:-:S05]  /*36bb0*/  @!P1 LOP3.LUT R3, R3, R2, RZ, 0x3c, !PT ;  /* 0x0000000203039212 */ /* 0x000fca00078e3cff */
[----:B------:R-:W3:Y:S04]  /*36bc0*/  @!P1 LDG.E.U8 R119, desc[UR44][R2.64] ;  /* 0x0000002c02779981 */ /* 0x000ee8000c1e1100 */
[----:B---3--:R0:W-:Y:S04]  /*36bd0*/  STL [R1+0x59c], R119 ;  /* 0x00059c7701007387 */ /* 0x0081e80000100800 */
        /* <DEDUP_REMOVED lines=640> */
[----:B------:R-:W3:Y:S01]  /*393e0*/  LDL R3, [R1+0x1374] ;  /* 0x0013740001037983 */ /* 0x000ee20000100800 */
[----:B------:R-:W-:Y:S01]  /*393f0*/  PRMT R47, RZ, 0x7610, R47 ;  /* 0x00007610ff2f7816 */ /* 0x000fe2000000002f */
[----:B---3--:R-:W-:-:S02]  /*39400*/  @!P1 IMAD.MOV.U32 R2, RZ, RZ, R3 ;  /* 0x000000ffff029224 */ /* 0x008fc400078e0003 */
[----:B------:R-:W-:-:S05]  /*39410*/  @!P1 IMAD.MOV.U32 R3, RZ, RZ, R126 ;  /* 0x000000ffff039224 */ /* 0x000fca00078e007e */
[----:B------:R-:W3:Y:S04]  /*39420*/  @!P1 LDG.E.U8 R47, desc[UR44][R2.64] ;  /* 0x0000002c022f9981 */ /* 0x000ee8000c1e1100 */
[----:B---3--:R0:W-:Y:S04]  /*39430*/  STL [R1+0x47c], R47 ;  /* 0x00047c2f01007387 */ /* 0x0081e80000100800 */
[----:B0-----:R-:W2:Y:S04]  /*39440*/  LDL.LU R47, [R1+0x1cfc] ;  /* 0x001cfc00012f7983 */ /* 0x001ea80000300800 */
[----:B------:R-:W3:Y:S01]  /*39450*/  LDL R3, [R1+0x136c] ;  /* 0x00136c0001037983 */ /* 0x000ee20000100800 */
[----:B------:R-:W-:Y:S01]  /*39460*/  PRMT R44, RZ, 0x7610, R44 ;  /* 0x00007610ff2c7816 */ /* 0x000fe2000000002c */
[----:B---3--:R-:W-:-:S02]  /*39470*/  @!P1 IMAD.MOV.U32 R2, RZ, RZ, R3 ;  /* 0x000000ffff029224 */ /* 0x008fc400078e0003 */
[----:B------:R-:W-:-:S05]  /*39480*/  @!P1 IMAD.MOV.U32 R3, RZ, RZ, R128 ;  /* 0x000000ffff039224 */ /* 0x000fca00078e0080 */
[----:B------:R-:W3:Y:S04]  /*39490*/  @!P1 LDG.E.U8 R44, desc[UR44][R2.64] ;  /* 0x0000002c022c9981 */ /* 0x000ee8000c1e1100 */
[----:B---3--:R0:W-:Y:S04]  /*394a0*/  STL [R1+0x478], R44 ;  /* 0x0004782c01007387 */ /* 0x0081e80000100800 */
[----:B0-----:R-:W3:Y:S04]  /*394b0*/  LDL.LU R44, [R1+0x1cf8] ;  /* 0x001cf800012c7983 */ /* 0x001ee80000300800 */
[----:B------:R-:W4:Y:S01]  /*394c0*/  LDL R3, [R1+0x1364] ;  /* 0x0013640001037983 */ /* 0x000f220000100800 */
[----:B------:R-:W-:-:S02]  /*394d0*/  PRMT R45, RZ, 0x7610, R45 ;  /* 0x00007610ff2d7816 */ /* 0x000fc4000000002d */
[----:B------:R-:W-:Y:S02]  /*394e0*/  PRMT R42, RZ, 0x7610, R42 ;  /* 0x00007610ff2a7816 */ /* 0x000fe4000000002a */
[----:B------:R-:W-:Y:S02]  /*394f0*/  PRMT R43, RZ, 0x7610, R43 ;  /* 0x00007610ff2b7816 */ /* 0x000fe4000000002b */
[----:B------:R-:W-:Y:S02]  /*39500*/  PRMT R40, RZ, 0x7610, R40 ;  /* 0x00007610ff287816 */ /* 0x000fe40000000028 */
[----:B------:R-:W-:Y:S02]  /*39510*/  PRMT R41, RZ, 0x7610, R41 ;  /* 0x00007610ff297816 */ /* 0x000fe40000000029 */
[----:B------:R-:W-:Y:S02]  /*39520*/  PRMT R38, RZ, 0x7610, R38 ;  /* 0x00007610ff267816 */ /* 0x000fe40000000026 */
[----:B------:R-:W-:Y:S01]  /*39530*/  PRMT R39, RZ, 0x7610, R39 ;  /* 0x00007610ff277816 */ /* 0x000fe20000000027 */
[----:B----4-:R-:W-:-:S02]  /*39540*/  @!P1 IMAD.MOV.U32 R2, RZ, RZ, R3 ;  /* 0x000000ffff029224 */ /* 0x010fc400078e0003 */
[----:B------:R-:W-:-:S05]  /*39550*/  @!P1 IMAD.MOV.U32 R3, RZ, RZ, R130 ;  /* 0x000000ffff039224 */ /* 0x000fca00078e0082 */
[----:B------:R0:W4:Y:S02]  /*39560*/  @!P1 LDG.E.U8 R45, desc[UR44][R2.64] ;  /* 0x0000002c022d9981 */ /* 0x000124000c1e1100 */
[----:B0-----:R-:W-:Y:S02]  /*39570*/  @!P1 IMAD.MOV.U32 R2, RZ, RZ, R125 ;  /* 0x000000ffff029224 */ /* 0x001fe400078e007d */
[----:B------:R-:W-:-:S05]  /*39580*/  @!P1 IMAD.MOV.U32 R3, RZ, RZ, R136 ;  /* 0x000000ffff039224 */ /* 0x000fca00078e0088 */
[----:B------:R0:W2:Y:S02]  /*39590*/  @!P1 LDG.E.U8 R42, desc[UR44][R2.64] ;  /* 0x0000002c022a9981 */ /* 0x0000a4000c1e1100 */
[----:B0-----:R-:W-:Y:S02]  /*395a0*/  @!P1 IMAD.MOV.U32 R2, RZ, RZ, R127 ;  /* 0x000000ffff029224 */ /* 0x001fe400078e007f */
[----:B------:R-:W-:-:S05]  /*395b0*/  @!P1 IMAD.MOV.U32 R3, RZ, RZ, R138 ;  /* 0x000000ffff039224 */ /* 0x000fca00078e008a */
[----:B------:R0:W3:Y:S02]  /*395c0*/  @!P1 LDG.E.U8 R43, desc[UR44][R2.64] ;  /* 0x0000002c022b9981 */ /* 0x0000e4000c1e1100 */
        /* <DEDUP_REMOVED lines=11> */
[----:B------:R-:W3:Y:S04]  /*39680*/  @!P1 LDG.E.U8 R39, desc[UR44][R2.64] ;  /* 0x0000002c02279981 */ /* 0x000ee8000c1e1100 */
[----:B----4-:R0:W-:Y:S04]  /*39690*/  STL [R1+0x474], R45 ;  /* 0x0004742d01007387 */ /* 0x0101e80000100800 */
[----:B0-----:R-:W4:Y:S04]  /*396a0*/  LDL.LU R45, [R1+0x1cf4] ;  /* 0x001cf400012d7983 */ /* 0x001f280000300800 */
[----:B--2---:R0:W-:Y:S04]  /*396b0*/  STL [R1+0x470], R42 ;  /* 0x0004702a01007387 */ /* 0x0041e80000100800 */
[----:B0-----:R-:W2:Y:S04]  /*396c0*/  LDL.LU R42, [R1+0x1cf0] ;  /* 0x001cf000012a7983 */ /* 0x001ea80000300800 */
[----:B---3--:R0:W-:Y:S04]  /*396d0*/  STL [R1+0x46c], R43 ;  /* 0x00046c2b01007387 */ /* 0x0081e80000100800 */
[----:B0-----:R-:W2:Y:S04]  /*396e0*/  LDL.LU R43, [R1+0x1cec] ;  /* 0x001cec00012b7983 */ /* 0x001ea80000300800 */
[----:B------:R0:W-:Y:S04]  /*396f0*/  STL [R1+0x468], R40 ;  /* 0x0004682801007387 */ /* 0x0001e80000100800 */
[----:B0-----:R-:W3:Y:S04]  /*39700*/  LDL.LU R40, [R1+0x1ce8] ;  /* 0x001ce80001287983 */ /* 0x001ee80000300800 */
[----:B------:R0:W-:Y:S04]  /*39710*/  STL [R1+0x464], R41 ;  /* 0x0004642901007387 */ /* 0x0001e80000100800 */
[----:B0-----:R-:W3:Y:S04]  /*39720*/  LDL.LU R41, [R1+0x1ce4] ;  /* 0x001ce40001297983 */ /* 0x001ee80000300800 */
[----:B------:R0:W-:Y:S04]  /*39730*/  STL [R1+0x460], R38 ;  /* 0x0004602601007387 */ /* 0x0001e80000100800 */
[----:B0-----:R-:W3:Y:S04]  /*39740*/  LDL.LU R38, [R1+0x1ce0] ;  /* 0x001ce00001267983 */ /* 0x001ee80000300800 */
[----:B------:R0:W-:Y:S04]  /*39750*/  STL [R1+0x45c], R39 ;  /* 0x00045c2701007387 */ /* 0x0001e80000100800 */
[----:B0-----:R-:W3:Y:S04]  /*39760*/  LDL.LU R39, [R1+0x1cdc] ;  /* 0x001cdc0001277983 */ /* 0x001ee80000300800 */
[----:B------:R-:W4:Y:S01]  /*39770*/  LDL R3, [R1+0x1308] ;  /* 0x0013080001037983 */ /* 0x000f220000100800 */
[----:B------:R-:W-:Y:S01]  /*39780*/  PRMT R36, RZ, 0x7610, R36 ;  /* 0x00007610ff247816 */ /* 0x000fe20000000024 */
[----:B------:R-:W-:-:S05]  /*39790*/  @!P1 IMAD.MOV.U32 R2, RZ, RZ, R141 ;  /* 0x000000ffff029224 */ /* 0x000fca00078e008d */
[----:B----4-:R-:W4:Y:S01]  /*397a0*/  @!P1 LDG.E.U8 R36, desc[UR44][R2.64] ;  /* 0x0000002c02249981 */ /* 0x010f22000c1e1100 */
[----:B------:R-:W-:-:S03]  /*397b0*/  PRMT R37, RZ, 0x7610, R37 ;  /* 0x00007610ff257816 */ /* 0x000fc60000000025 */
[----:B----4-:R0:W-:Y:S04]  /*397c0*/  STL [R1+0x458], R36 ;  /* 0x0004582401007387 */ /* 0x0101e80000100800 */
[----:B0-----:R-:W4:Y:S04]  /*397d0*/  LDL.LU R36, [R1+0x1cd8] ;  /* 0x001cd80001247983 */ /* 0x001f280000300800 */
[----:B------:R-:W2:Y:S01]  /*397e0*/  LDL R3, [R1+0x1300] ;  /* 0x0013000001037983 */ /* 0x000ea20000100800 */
[----:B------:R-:W-:-:S05]  /*397f0*/  @!P1 IMAD.MOV.U32 R2, RZ, RZ, R143 ;  /* 0x000000ffff029224 */ /* 0x000fca00078e008f */
[----:B--2---:R-:W2:Y:S01]  /*39800*/  @!P1 LDG.E.U8 R37, desc[UR44][R2.64] ;  /* 0x0000002c02259981 */ /* 0x004ea2000c1e1100 */
[----:B------:R-:W-:-:S03]  /*39810*/  PRMT R34, RZ, 0x7610, R34 ;  /* 0x00007610ff227816 */ /* 0x000fc60000000022 */
[----:B--2---:R0:W-:Y:S04]  /*39820*/  STL [R1+0x454], R37 ;  /* 0x0004542501007387 */ /* 0x0041e80000100800 */
[----:B0-----:R-:W4:Y:S04]  /*39830*/  LDL.LU R37, [R1+0x1cd4] ;  /* 0x001cd40001257983 */ /* 0x001f280000300800 */
[----:B------:R-:W2:Y:S01]  /*39840*/  LDL R3, [R1+0x12f8] ;  /* 0x0012f80001037983 */ /* 0x000ea20000100800 */
[----:B------:R-:W-:-:S05]  /*39850*/  @!P1 IMAD.MOV.U32 R2, RZ, RZ, R145 ;  /* 0x000000ffff029224 */ /* 0x000fca00078e0091 */
[----:B--2---:R-:W2:Y:S01]  /*39860*/  @!P1 LDG.E.U8 R34, desc[UR44][R2.64] ;  /* 0x0000002c02229981 */ /* 0x004ea2000c1e1100 */
[----:B------:R-:W-:-:S03]  /*39870*/  PRMT R35, RZ, 0x7610, R35 ;  /* 0x00007610ff237816 */ /* 0x000fc60000000023 */
[----:B--2---:R0:W-:Y:S04]  /*39880*/  STL [R1+0x450], R34 ;  /* 0x0004502201007387 */ /* 0x0041e80000100800 */
[----:B0-----:R-:W2:Y:S04]  /*39890*/  LDL.LU R34, [R1+0x1cd0] ;  /* 0x001cd00001227983 */ /* 0x001ea80000300800 */
[----:B------:R-:W3:Y:S01]  /*398a0*/  LDL R3, [R1+0x12f0] ;  /* 0x0012f00001037983 */ /* 0x000ee20000100800 */
[----:B------:R-:W-:-:S05]  /*398b0*/  @!P1 IMAD.MOV.U32 R2, RZ, RZ, R147 ;  /* 0x000000ffff029224 */ /* 0x000fca00078e0093 */
[----:B---3--:R-:W3:Y:S01]  /*398c0*/  @!P1 LDG.E.U8 R35, desc[UR44][R2.64] ;  /* 0x0000002c02239981 */ /* 0x008ee2000c1e1100 */
[----:B------:R-:W-:-:S03]  /*398d0*/  PRMT R32, RZ, 0x7610, R32 ;  /* 0x00007610ff207816 */ /* 0x000fc60000000020 */
[----:B---3--:R0:W-:Y:S04]  /*398e0*/  STL [R1+0x44c], R35 ;  /* 0x00044c2301007387 */ /* 0x0081e80000100800 */
[----:B0-----:R-:W2:Y:S04]  /*398f0*/  LDL.LU R35, [R1+0x1ccc] ;  /* 0x001ccc0001237983 */ /* 0x001ea80000300800 */
[----:B------:R-:W3:Y:S01]  /*39900*/  LDL R3, [R1+0x12e8] ;  /* 0x0012e80001037983 */ /* 0x000ee20000100800 */
[----:B------:R-:W-:-:S05]  /*39910*/  PRMT R2, RZ, 0x7610, R2 ;  /* 0x00007610ff027816 */ /* 0x000fca0000000002 */
[----:B------:R0:W-:Y:S02]  /*39920*/  STL.S16 [R1+0x444], R2 ;  /* 0x0004440201007387 */ /* 0x0001e40000100600 */
[----:B0-----:R-:W-:-:S05]  /*39930*/  @!P1 IMAD.MOV.U32 R2, RZ, RZ, R149 ;  /* 0x000000ffff029224 */ /* 0x001fca00078e0095 */
[----:B---3--:R0:W3:Y:S02]  /*39940*/  @!P1 LDG.E.U8 R32, desc[UR44][R2.64] ;  /* 0x0000002c02209981 */ /* 0x0080e4000c1e1100 */
[----:B0-----:R-:W-:Y:S02]  /*39950*/  @!P1 IMAD.MOV.U32 R2, RZ, RZ, R151 ;  /* 0x000000ffff029224 */ /* 0x001fe400078e0097 */
[----:B---3--:R0:W-:Y:S04]  /*39960*/  STL [R1+0x448], R32 ;  /* 0x0004482001007387 */ /* 0x0081e80000100800 */
[----:B0-----:R-:W3:Y:S04]  /*39970*/  LDL.LU R32, [R1+0x1cc8] ;  /* 0x001cc80001207983 */ /* 0x001ee80000300800 */
[----:B------:R-:W4:Y:S04]  /*39980*/  LDL R3, [R1+0x12e0] ;  /* 0x0012e00001037983 */ /* 0x000f280000100800 */
[----:B------:R0:W-:Y:S04]  /*39990*/  STL.64 [R1+0x1bd0], R150 ;  /* 0x001bd09601007387 */ /* 0x0001e80000100a00 */
[----:B------:R-:W-:Y:S04]  /*399a0*/  STL.64 [R1+0x1bc8], R148 ;  /* 0x001bc89401007387 */ /* 0x000fe80000100a00 */
[----:B------:R-:W-:Y:S04]  /*399b0*/  STL.64 [R1+0x1bc0], R146 ;  /* 0x001bc09201007387 */ /* 0x000fe80000100a00 */
[----:B------:R1:W-:Y:S01]  /*399c0*/  STL.64 [R1+0x1bb8], R144 ;  /* 0x001bb89001007387 */ /* 0x0003e20000100a00 */
[----:B0-----:R-:W-:-:S02]  /*399d0*/  IMAD.MOV.U32 R151, RZ, RZ, R30 ;  /* 0x000000ffff977224 */ /* 0x001fc400078e001e */
[----:B-1----:R-:W-:Y:S02]  /*399e0*/  IMAD.MOV.U32 R144, RZ, RZ, R33 ;  /* 0x000000ffff907224 */ /* 0x002fe400078e0021 */
[----:B------:R-:W-:Y:S01]  /*399f0*/  IMAD.MOV.U32 R145, RZ, RZ, R31 ;  /* 0x000000ffff917224 */ /* 0x000fe200078e001f */
[----:B------:R-:W3:Y:S04]  /*39a00*/  LDL.LU R33, [R1+0x1cc4] ;  /* 0x001cc40001217983 */ /* 0x000ee80000300800 */
[----:B------:R-:W3:Y:S04]  /*39a10*/  LDL.LU R30, [R1+0x1cc0] ;  /* 0x001cc000011e7983 */ /* 0x000ee80000300800 */
[----:B------:R-:W3:Y:S01]  /*39a20*/  LDL.LU R31, [R1+0x1cbc] ;  /* 0x001cbc00011f7983 */ /* 0x000ee20000300800 */
[----:B------:R-:W-:-:S02]  /*39a30*/  IMAD.MOV.U32 R146, RZ, RZ, R28 ;  /* 0x000000ffff927224 */ /* 0x000fc400078e001c */
[----:B------:R-:W-:Y:S01]  /*39a40*/  IMAD.MOV.U32 R148, RZ, RZ, R29 ;  /* 0x000000ffff947224 */ /* 0x000fe200078e001d */
[----:B------:R-:W3:Y:S04]  /*39a50*/  LDL.LU R28, [R1+0x1cb8] ;  /* 0x001cb800011c7983 */ /* 0x000ee80000300800 */
[----:B------:R-:W3:Y:S04]  /*39a60*/  LDL.LU R29, [R1+0x1cb4] ;  /* 0x001cb400011d7983 */ /* 0x000ee80000300800 */
[----:B------:R0:W-:Y:S01]  /*39a70*/  STL.64 [R1+0x1bb0], R142 ;  /* 0x001bb08e01007387 */ /* 0x0001e20000100a00 */
[----:B------:R-:W-:-:S02]  /*39a80*/  IMAD.MOV.U32 R150, RZ, RZ, R27 ;  /* 0x000000ffff967224 */ /* 0x000fc400078e001b */
[----:B------:R-:W-:Y:S02]  /*39a90*/  IMAD.MOV.U32 R147, RZ, RZ, R24 ;  /* 0x000000ffff937224 */ /* 0x000fe400078e0018 */
[----:B------:R-:W-:Y:S02]  /*39aa0*/  IMAD.MOV.U32 R149, RZ, RZ, R25 ;  /* 0x000000ffff957224 */ /* 0x000fe400078e0019 */
[----:B0-----:R-:W-:Y:S02]  /*39ab0*/  IMAD.MOV.U32 R143, RZ, RZ, R26 ;  /* 0x000000ffff8f7224 */ /* 0x001fe400078e001a */
[----:B------:R-:W3:Y:S04]  /*39ac0*/  LDL.LU R26, [R1+0x1cb0] ;  /* 0x001cb000011a7983 */ /* 0x000ee80000300800 */
[----:B------:R-:W3:Y:S04]  /*39ad0*/  LDL.LU R27, [R1+0x1cac] ;  /* 0x001cac00011b7983 */ /* 0x000ee80000300800 */
[----:B------:R-:W3:Y:S04]  /*39ae0*/  LDL.LU R24, [R1+0x1ca8] ;  /* 0x001ca80001187983 */ /* 0x000ee80000300800 */
[----:B------:R-:W3:Y:S04]  /*39af0*/  LDL.LU R25, [R1+0x1ca4] ;  /* 0x001ca40001197983 */ /* 0x000ee80000300800 */
[----:B------:R-:W4:Y:S04]  /*39b00*/  LDL.LU R142, [R1+0x444] ;  /* 0x00044400018e7983 */ /* 0x000f280000300800 */
[----:B------:R-:W-:Y:S04]  /*39b10*/  STL.64 [R1+0x1ba8], R140 ;  /* 0x001ba88c01007387 */ /* 0x000fe80000100a00 */
        /* <DEDUP_REMOVED lines=48> */
[----:B------:R0:W-:Y:S04]  /*39e20*/  STL.64 [R1+0x1a20], R42 ;  /* 0x001a202a01007387 */ /* 0x0001e80000100a00 */
[----:B0-----:R-:W3:Y:S04]  /*39e30*/  LDL R42, [R1+0x12c0] ;  /* 0x0012c000012a7983 */ /* 0x001ee80000100800 */
[----:B------:R-:W3:Y:S04]  /*39e40*/  LDL R43, [R1+0x12c4] ;  /* 0x0012c400012b7983 */ /* 0x000ee80000100800 */
[----:B------:R0:W-:Y:S04]  /*39e50*/  STL.64 [R1+0x1a18], R40 ;  /* 0x001a182801007387 */ /* 0x0001e80000100a00 */
[----:B0-----:R-:W2:Y:S04]  /*39e60*/  LDL R40, [R1+0x12c8] ;  /* 0x0012c80001287983 */ /* 0x001ea80000100800 */
[----:B------:R-:W3:Y:S01]  /*39e70*/  LDL R41, [R1+0x12cc] ;  /* 0x0012cc0001297983 */ /* 0x000ee20000100800 */
[----:B------:R-:W-:-:S03]  /*39e80*/  PRMT R247, RZ, 0x7610, R247 ;  /* 0x00007610fff77816 */ /* 0x000fc600000000f7 */
[----:B----4-:R2:W4:Y:S02]  /*39e90*/  @!P1 LDG.E.U8 R142, desc[UR44][R2.64] ;  /* 0x0000002c028e9981 */ /* 0x010524000c1e1100 */
[----:B--2---:R-:W-:Y:S02]  /*39ea0*/  @!P1 IMAD.MOV.U32 R3, RZ, RZ, R40 ;  /* 0x000000ffff039224 */ /* 0x004fe400078e0028 */
[----:B---3--:R-:W-:-:S05]  /*39eb0*/  @!P1 IMAD.MOV.U32 R2, RZ, RZ, R41 ;  /* 0x000000ffff029224 */ /* 0x008fca00078e0029 */
[----:B------:R-:W2:Y:S04]  /*39ec0*/  @!P1 LDG.E.U8 R247, desc[UR44][R2.64] ;  /* 0x0000002c02f79981 */ /* 0x000ea8000c1e1100 */
        /* <DEDUP_REMOVED lines=8> */
[----:B----4-:R-:W-:Y:S04]  /*39f50*/  STL [R1+0x1bd8], R142 ;  /* 0x001bd88e01007387 */ /* 0x010fe80000100800 */
[----:B--2---:R0:W-:Y:S04]  /*39f60*/  STL [R1+0x440], R247 ;  /* 0x000440f701007387 */ /* 0x0041e80000100800 */
[----:B0-----:R-:W2:Y:S04]  /*39f70*/  LDL.LU R247, [R1+0x1ca0] ;  /* 0x001ca00001f77983 */ /* 0x001ea80000300800 */
[----:B------:R-:W3:Y:S04]  /*39f80*/  LDL R39, [R1+0x12b8] ;  /* 0x0012b80001277983 */ /* 0x000ee80000100800 */
[----:B------:R-:W4:Y:S04]  /*39f90*/  LDL R38, [R1+0x12bc] ;  /* 0x0012bc0001267983 */ /* 0x000f280000100800 */
[----:B------:R-:W2:Y:S04]  /*39fa0*/  LDL R36, [R1+0x12b0] ;  /* 0x0012b00001247983 */ /* 0x000ea80000100800 */
[----:B------:R-:W2:Y:S04]  /*39fb0*/  LDL R35, [R1+0x12b4] ;  /* 0x0012b40001237983 */ /* 0x000ea80000100800 */
[----:B------:R-:W2:Y:S04]  /*39fc0*/  LDL R30, [R1+0x12ac] ;  /* 0x0012ac00011e7983 */ /* 0x000ea80000100800 */
[----:B------:R-:W2:Y:S01]  /*39fd0*/  LDL R32, [R1+0x12a8] ;  /* 0x0012a80001207983 */ /* 0x000ea20000100800 */
[----:B------:R-:W-:Y:S01]  /*39fe0*/  PRMT R44, RZ, 0x7610, R44 ;  /* 0x00007610ff2c7816 */ /* 0x000fe2000000002c */
[----:B------:R-:W-:-:S02]  /*39ff0*/  @!P1 IMAD.MOV.U32 R2, RZ, RZ, R43 ;  /* 0x000000ffff029224 */ /* 0x000fc400078e002b */
[----:B------:R-:W-:Y:S01]  /*3a000*/  @!P1 IMAD.MOV.U32 R3, RZ, RZ, R42 ;  /* 0x000000ffff039224 */ /* 0x000fe200078e002a */
[----:B------:R-:W-:Y:S02]  /*3a010*/  PRMT R134, RZ, 0x7610, R134 ;  /* 0x00007610ff867816 */ /* 0x000fe40000000086 */
[----:B------:R-:W-:Y:S02]  /*3a020*/  PRMT R111, RZ, 0x7610, R111 ;  /* 0x00007610ff6f7816 */ /* 0x000fe4000000006f */
[----:B------:R-:W-:Y:S01]  /*3a030*/  PRMT R88, RZ, 0x7610, R88 ;  /* 0x00007610ff587816 */ /* 0x000fe20000000058 */
[----:B------:R-:W2:Y:S04]  /*3a040*/  LDL R24, [R1+0x12a4] ;  /* 0x0012a40001187983 */ /* 0x000ea80000100800 */
[----:B------:R3:W2:Y:S04]  /*3a050*/  @!P1 LDG.E.U8 R44, desc[UR44][R2.64] ;  /* 0x0000002c022c9981 */ /* 0x0006a8000c1e1100 */
[----:B------:R-:W2:Y:S01]  /*3a060*/  LDL R28, [R1+0x12a0] ;  /* 0x0012a000011c7983 */ /* 0x000ea20000100800 */
[----:B---3--:R-:W-:-:S02]  /*3a070*/  @!P1 IMAD.MOV.U32 R3, RZ, RZ, R39 ;  /* 0x000000ffff039224 */ /* 0x008fc400078e0027 */
[----:B----4-:R-:W-:-:S05]  /*3a080*/  @!P1 IMAD.MOV.U32 R2, RZ, RZ, R38 ;  /* 0x000000ffff029224 */ /* 0x010fca00078e0026 */
[----:B------:R2:W3:Y:S02]  /*3a090*/  @!P1 LDG.E.U8 R134, desc[UR44][R2.64] ;  /* 0x0000002c02869981 */ /* 0x0004e4000c1e1100 */
[----:B--2---:R-:W-:Y:S02]  /*3a0a0*/  @!P1 IMAD.MOV.U32 R2, RZ, RZ, R35 ;  /* 0x000000ffff029224 */ /* 0x004fe400078e0023 */
[----:B------:R-:W-:-:S05]  /*3a0b0*/  @!P1 IMAD.MOV.U32 R3, RZ, RZ, R36 ;  /* 0x000000ffff039224 */ /* 0x000fca00078e0024 */
[----:B------:R0:W2:Y:S02]  /*3a0c0*/  @!P1 LDG.E.U8 R111, desc[UR44][R2.64] ;  /* 0x0000002c026f9981 */ /* 0x0000a4000c1e1100 */
[----:B0-----:R-:W-:Y:S02]  /*3a0d0*/  @!P1 IMAD.MOV.U32 R2, RZ, RZ, R30 ;  /* 0x000000ffff029224 */ /* 0x001fe400078e001e */
[----:B------:R-:W-:-:S05]  /*3a0e0*/  @!P1 IMAD.MOV.U32 R3, RZ, RZ, R32 ;  /* 0x000000ffff039224 */ /* 0x000fca00078e0020 */
[----:B------:R-:W4:Y:S04]  /*3a0f0*/  @!P1 LDG.E.U8 R88, desc[UR44][R2.64] ;  /* 0x0000002c02589981 */ /* 0x000f28000c1e1100 */
[----:B---3--:R-:W-:Y:S04]  /*3a100*/  STL [R1+0x1bdc], R134 ;  /* 0x001bdc8601007387 */ /* 0x008fe80000100800 */
[----:B--2---:R-:W-:Y:S04]  /*3a110*/  STL [R1+0x1be0], R111 ;  /* 0x001be06f01007387 */ /* 0x004fe80000100800 */
[----:B----4-:R-:W-:Y:S04]  /*3a120*/  STL [R1+0x1be4], R88 ;  /* 0x001be45801007387 */ /* 0x010fe80000100800 */
[----:B------:R-:W2:Y:S04]  /*3a130*/  LDL R39, [R1+0x1288] ;  /* 0x0012880001277983 */ /* 0x000ea80000100800 */
[----:B------:R-:W3:Y:S04]  /*3a140*/  LDL R38, [R1+0x128c] ;  /* 0x00128c0001267983 */ /* 0x000ee80000100800 */
[----:B------:R-:W4:Y:S04]  /*3a150*/  LDL R36, [R1+0x1280] ;  /* 0x0012800001247983 */ /* 0x000f280000100800 */
[----:B------:R-:W4:Y:S04]  /*3a160*/  LDL R35, [R1+0x1284] ;  /* 0x0012840001237983 */ /* 0x000f280000100800 */
[----:B------:R-:W4:Y:S04]  /*3a170*/  LDL R32, [R1+0x1278] ;  /* 0x0012780001207983 */ /* 0x000f280000100800 */
[----:B------:R-:W-:Y:S04]  /*3a180*/  STL [R1+0x43c], R44 ;  /* 0x00043c2c01007387 */ /* 0x000fe80000100800 */
[----:B------:R-:W4:Y:S01]  /*3a190*/  LDL R30, [R1+0x127c] ;  /* 0x00127c00011e7983 */ /* 0x000f220000100800 */
[----:B------:R-:W-:Y:S01]  /*3a1a0*/  PRMT R66, RZ, 0x7610, R66 ;  /* 0x00007610ff427816 */ /* 0x000fe20000000042 */
[----:B------:R-:W-:-:S02]  /*3a1b0*/  @!P1 IMAD.MOV.U32 R2, RZ, RZ, R24 ;  /* 0x000000ffff029224 */ /* 0x000fc400078e0018 */
[----:B------:R-:W-:Y:S01]  /*3a1c0*/  @!P1 IMAD.MOV.U32 R3, RZ, RZ, R28 ;  /* 0x000000ffff039224 */ /* 0x000fe200078e001c */
[----:B------:R-:W-:Y:S02]  /*3a1d0*/  PRMT R37, RZ, 0x7610, R37 ;  /* 0x00007610ff257816 */ /* 0x000fe40000000025 */
[----:B------:R-:W-:Y:S02]  /*3a1e0*/  PRMT R34, RZ, 0x7610, R34 ;  /* 0x00007610ff227816 */ /* 0x000fe40000000022 */
[----:B------:R-:W-:Y:S01]  /*3a1f0*/  PRMT R133, RZ, 0x7610, R133 ;  /* 0x00007610ff857816 */ /* 0x000fe20000000085 */
[----:B------:R-:W4:Y:S04]  /*3a200*/  LDL R24, [R1+0x1274] ;  /* 0x0012740001187983 */ /* 0x000f280000100800 */
[----:B------:R2:W4:Y:S04]  /*3a210*/  @!P1 LDG.E.U8 R66, desc[UR44][R2.64] ;  /* 0x0000002c02429981 */ /* 0x000528000c1e1100 */
[----:B------:R-:W4:Y:S01]  /*3a220*/  LDL R28, [R1+0x1270] ;  /* 0x00127000011c7983 */ /* 0x000f220000100800 */
[----:B--2---:R-:W-:-:S02]  /*3a230*/  @!P1 IMAD.MOV.U32 R3, RZ, RZ, R39 ;  /* 0x000000ffff039224 */ /* 0x004fc400078e0027 */
[----:B---3--:R-:W-:-:S05]  /*3a240*/  @!P1 IMAD.MOV.U32 R2, RZ, RZ, R38 ;  /* 0x000000ffff029224 */ /* 0x008fca00078e0026 */
[----:B------:R4:W2:Y:S02]  /*3a250*/  @!P1 LDG.E.U8 R37, desc[UR44][R2.64] ;  /* 0x0000002c02259981 */ /* 0x0008a4000c1e1100 */
[----:B----4-:R-:W-:Y:S02]  /*3a260*/  @!P1 IMAD.MOV.U32 R2, RZ, RZ, R35 ;  /* 0x000000ffff029224 */ /* 0x010fe400078e0023 */
[----:B------:R-:W-:-:S05]  /*3a270*/  @!P1 IMAD.MOV.U32 R3, RZ, RZ, R36 ;  /* 0x000000ffff039224 */ /* 0x000fca00078e0024 */
[----:B------:R0:W3:Y:S02]  /*3a280*/  @!P1 LDG.E.U8 R34, desc[UR44][R2.64] ;  /* 0x0000002c02229981 */ /* 0x0000e4000c1e1100 */
[----:B0-----:R-:W-:Y:S02]  /*3a290*/  @!P1 IMAD.MOV.U32 R2, RZ, RZ, R30 ;  /* 0x000000ffff029224 */ /* 0x001fe400078e001e */
[----:B------:R-:W-:-:S05]  /*3a2a0*/  @!P1 IMAD.MOV.U32 R3, RZ, RZ, R32 ;  /* 0x000000ffff039224 */ /* 0x000fca00078e0020 */
[----:B------:R-:W4:Y:S04]  /*3a2b0*/  @!P1 LDG.E.U8 R133, desc[UR44][R2.64] ;  /* 0x0000002c02859981 */ /* 0x000f28000c1e1100 */
[----:B------:R-:W-:Y:S01]  /*3a2c0*/  STL [R1+0x1be8], R66 ;  /* 0x001be84201007387 */ /* 0x000fe20000100800 */
[----:B------:R-:W-:-:S03]  /*3a2d0*/  PRMT R110, RZ, 0x7610, R110 ;  /* 0x00007610ff6e7816 */ /* 0x000fc6000000006e */
[----:B----4-:R-:W-:Y:S04]  /*3a2e0*/  STL [R1+0x1bec], R133 ;  /* 0x001bec8501007387 */ /* 0x010fe80000100800 */
[----:B--2---:R0:W-:Y:S04]  /*3a2f0*/  STL [R1+0x428], R37 ;  /* 0x0004282501007387 */ /* 0x0041e80000100800 */
[----:B------:R-:W2:Y:S04]  /*3a300*/  LDL R36, [R1+0x126c] ;  /* 0x00126c0001247983 */ /* 0x000ea80000100800 */
[----:B0-----:R-:W4:Y:S04]  /*3a310*/  LDL R37, [R1+0x1268] ;  /* 0x0012680001257983 */ /* 0x001f280000100800 */
[----:B---3--:R0:W-:Y:S04]  /*3a320*/  STL [R1+0x424], R34 ;  /* 0x0004242201007387 */ /* 0x0081e80000100800 */
[----:B------:R-:W3:Y:S04]  /*3a330*/  LDL R35, [R1+0x1260] ;  /* 0x0012600001237983 */ /* 0x000ee80000100800 */
[----:B------:R-:W3:Y:S04]  /*3a340*/  LDL R30, [R1+0x124c] ;  /* 0x00124c00011e7983 */ /* 0x000ee80000100800 */
[----:B------:R-:W3:Y:S04]  /*3a350*/  LDL R32, [R1+0x1248] ;  /* 0x0012480001207983 */ /* 0x000ee80000100800 */
[----:B0-----:R-:W3:Y:S01]  /*3a360*/  LDL R34, [R1+0x1264] ;  /* 0x0012640001227983 */ /* 0x001ee20000100800 */
[----:B------:R-:W-:-:S02]  /*3a370*/  @!P1 IMAD.MOV.U32 R2, RZ, RZ, R24 ;  /* 0x000000ffff029224 */ /* 0x000fc400078e0018 */
[----:B------:R-:W-:Y:S01]  /*3a380*/  @!P1 IMAD.MOV.U32 R3, RZ, RZ, R28 ;  /* 0x000000ffff039224 */ /* 0x000fe200078e001c */
[----:B------:R-:W-:Y:S02]  /*3a390*/  PRMT R87, RZ, 0x7610, R87 ;  /* 0x00007610ff577816 */ /* 0x000fe40000000057 */
[----:B------:R-:W-:Y:S02]  /*3a3a0*/  PRMT R65, RZ, 0x7610, R65 ;  /* 0x00007610ff417816 */ /* 0x000fe40000000041 */
[----:B------:R-:W-:Y:S01]  /*3a3b0*/  PRMT R29, RZ, 0x7610, R29 ;  /* 0x00007610ff1d7816 */ /* 0x000fe2000000001d */
[----:B------:R-:W3:Y:S04]  /*3a3c0*/  LDL R24, [R1+0x1244] ;  /* 0x0012440001187983 */ /* 0x000ee80000100800 */
[----:B------:R2:W3:Y:S04]  /*3a3d0*/  @!P1 LDG.E.U8 R110, desc[UR44][R2.64] ;  /* 0x0000002c026e9981 */ /* 0x0004e8000c1e1100 */
[----:B------:R-:W3:Y:S01]  /*3a3e0*/  LDL R28, [R1+0x1240] ;  /* 0x00124000011c7983 */ /* 0x000ee20000100800 */
[----:B--2---:R-:W-:-:S02]  /*3a3f0*/  @!P1 IMAD.MOV.U32 R2, RZ, RZ, R36 ;  /* 0x000000ffff029224 */ /* 0x004fc400078e0024 */
[----:B----4-:R-:W-:-:S05]  /*3a400*/  @!P1 IMAD.MOV.U32 R3, RZ, RZ, R37 ;  /* 0x000000ffff039224 */ /* 0x010fca00078e0025 */
[----:B------:R3:W2:Y:S02]  /*3a410*/  @!P1 LDG.E.U8 R87, desc[UR44][R2.64] ;  /* 0x0000002c02579981 */ /* 0x0006a4000c1e1100 */
[----:B---3--:R-:W-:Y:S02]  /*3a420*/  @!P1 IMAD.MOV.U32 R2, RZ, RZ, R34 ;  /* 0x000000ffff029224 */ /* 0x008fe400078e0022 */
[----:B------:R-:W-:-:S05]  /*3a430*/  @!P1 IMAD.MOV.U32 R3, RZ, RZ, R35 ;  /* 0x000000ffff039224 */ /* 0x000fca00078e0023 */
[----:B------:R0:W3:Y:S02]  /*3a440*/  @!P1 LDG.E.U8 R65, desc[UR44][R2.64] ;  /* 0x0000002c02419981 */ /* 0x0000e4000c1e1100 */
[----:B0-----:R-:W-:Y:S02]  /*3a450*/  @!P1 IMAD.MOV.U32 R2, RZ, RZ, R30 ;  /* 0x000000ffff029224 */ /* 0x001fe400078e001e */
[----:B------:R-:W-:-:S05]  /*3a460*/  @!P1 IMAD.MOV.U32 R3, RZ, RZ, R32 ;  /* 0x000000ffff039224 */ /* 0x000fca00078e0020 */
[----:B------:R0:W4:Y:S04]  /*3a470*/  @!P1 LDG.E.U8 R29, desc[UR44][R2.64] ;  /* 0x0000002c021d9981 */ /* 0x000128000c1e1100 */
[----:B------:R-:W-:Y:S01]  /*3a480*/  STL [R1+0x1bf0], R110 ;  /* 0x001bf06e01007387 */ /* 0x000fe20000100800 */
[----:B------:R-:W-:Y:S01]  /*3a490*/  PRMT R25, RZ, 0x7610, R25 ;  /* 0x00007610ff197816 */ /* 0x000fe20000000019 */
[----:B0-----:R-:W-:Y:S02]  /*3a4a0*/  @!P1 IMAD.MOV.U32 R2, RZ, RZ, R24 ;  /* 0x000000ffff029224 */ /* 0x001fe400078e0018 */
[----:B------:R-:W-:-:S05]  /*3a4b0*/  @!P1 IMAD.MOV.U32 R3, RZ, RZ, R28 ;  /* 0x000000ffff039224 */ /* 0x000fca00078e001c */
[----:B------:R-:W4:Y:S04]  /*3a4c0*/  @!P1 LDG.E.U8 R25, desc[UR44][R2.64] ;  /* 0x0000002c02199981 */ /* 0x000f28000c1e1100 */
[----:B--2---:R-:W-:Y:S04]  /*3a4d0*/  STL [R1+0x1bf4], R87 ;  /* 0x001bf45701007387 */ /* 0x004fe80000100800 */
[----:B---3--:R-:W-:Y:S04]  /*3a4e0*/  STL [R1+0x1bf8], R65 ;  /* 0x001bf84101007387 */ /* 0x008fe80000100800 */
[----:B------:R-:W2:Y:S04]  /*3a4f0*/  LDL R35, [R1+0x1238] ;  /* 0x0012380001237983 */ /* 0x000ea80000100800 */
[----:B------:R-:W3:Y:S04]  /*3a500*/  LDL R34, [R1+0x123c] ;  /* 0x00123c0001227983 */ /* 0x000ee80000100800 */
[----:B------:R-:W3:Y:S04]  /*3a510*/  LDL R30, [R1+0x1234] ;  /* 0x00123400011e7983 */ /* 0x000ee80000100800 */
[----:B------:R-:W3:Y:S04]  /*3a520*/  LDL R32, [R1+0x1230] ;  /* 0x0012300001207983 */ /* 0x000ee80000100800 */
[----:B------:R-:W3:Y:S04]  /*3a530*/  LDL R28, [R1+0x122c] ;  /* 0x00122c00011c7983 */ /* 0x000ee80000100800 */
[----:B------:R-:W3:Y:S04]  /*3a540*/  LDL R24, [R1+0x1224] ;  /* 0x0012240001187983 */ /* 0x000ee80000100800 */
[----:B----4-:R0:W-:Y:S04]  /*3a550*/  STL [R1+0x410], R29 ;  /* 0x0004101d01007387 */ /* 0x0101e80000100800 */
[----:B0-----:R-:W4:Y:S01]  /*3a560*/  LDL R29, [R1+0x1228] ;  /* 0x00122800011d7983 */ /* 0x001f220000100800 */
[----:B------:R-:W-:-:S02]  /*3a570*/  PRMT R132, RZ, 0x7610, R132 ;  /* 0x00007610ff847816 */ /* 0x000fc40000000084 */
[----:B------:R-:W-:Y:S02]  /*3a580*/  PRMT R109, RZ, 0x7610, R109 ;  /* 0x00007610ff6d7816 */ /* 0x000fe4000000006d */
[----:B------:R-:W-:Y:S01]  /*3a590*/  PRMT R86, RZ, 0x7610, R86 ;  /* 0x00007610ff567816 */ /* 0x000fe20000000056 */
[----:B------:R0:W-:Y:S04]  /*3a5a0*/  STL [R1+0x40c], R25 ;  /* 0x00040c1901007387 */ /* 0x0001e80000100800 */
[----:B0-----:R-:W4:Y:S01]  /*3a5b0*/  LDL R25, [R1+0x1220] ;  /* 0x0012200001197983 */ /* 0x001f220000100800 */
[----:B--2---:R-:W-:Y:S02]  /*3a5c0*/  @!P1 IMAD.MOV.U32 R3, RZ, RZ, R35 ;  /* 0x000000ffff039224 */ /* 0x004fe400078e0023 */
[----:B---3--:R-:W-:-:S05]  /*3a5d0*/  @!P1 IMAD.MOV.U32 R2, RZ, RZ, R34 ;  /* 0x000000ffff029224 */ /* 0x008fca00078e0022 */
[----:B------:R0:W2:Y:S02]  /*3a5e0*/  @!P1 LDG.E.U8 R132, desc[UR44][R2.64] ;  /* 0x0000002c02849981 */ /* 0x0000a4000c1e1100 */
[----:B0-----:R-:W-:Y:S02]  /*3a5f0*/  @!P1 IMAD.MOV.U32 R2, RZ, RZ, R30 ;  /* 0x000000ffff029224 */ /* 0x001fe400078e001e */
[----:B------:R-:W-:-:S05]  /*3a600*/  @!P1 IMAD.MOV.U32 R3, RZ, RZ, R32 ;  /* 0x000000ffff039224 */ /* 0x000fca00078e0020 */
[----:B------:R0:W3:Y:S02]  /*3a610*/  @!P1 LDG.E.U8 R109, desc[UR44][R2.64] ;  /* 0x0000002c026d9981 */ /* 0x0000e4000c1e1100 */
[----:B0-----:R-:W-:Y:S02]  /*3a620*/  @!P1 IMAD.MOV.U32 R2, RZ, RZ, R28 ;  /* 0x000000ffff029224 */ /* 0x001fe400078e001c */
[----:B----4-:R-:W-:-:S05]  /*3a630*/  @!P1 IMAD.MOV.U32 R3, RZ, RZ, R29 ;  /* 0x000000ffff039224 */ /* 0x010fca00078e001d */
[----:B------:R0:W4:Y:S01]  /*3a640*/  @!P1 LDG.E.U8 R86, desc[UR44][R2.64] ;  /* 0x0000002c02569981 */ /* 0x000122000c1e1100 */
[----:B------:R-:W-:Y:S01]  /*3a650*/  PRMT R64, RZ, 0x7610, R64 ;  /* 0x00007610ff407816 */ /* 0x000fe20000000040 */
[----:B0-----:R-:W-:Y:S02]  /*3a660*/  @!P1 IMAD.MOV.U32 R2, RZ, RZ, R24 ;  /* 0x000000ffff029224 */ /* 0x001fe400078e0018 */
[----:B------:R-:W-:-:S05]  /*3a670*/  @!P1 IMAD.MOV.U32 R3, RZ, RZ, R25 ;  /* 0x000000ffff039224 */ /* 0x000fca00078e0019 */
[----:B------:R-:W4:Y:S04]  /*3a680*/  @!P1 LDG.E.U8 R64, desc[UR44][R2.64] ;  /* 0x0000002c02409981 */ /* 0x000f28000c1e1100 */
[----:B--2---:R-:W-:Y:S04]  /*3a690*/  STL [R1+0x1bfc], R132 ;  /* 0x001bfc8401007387 */ /* 0x004fe80000100800 */
[----:B---3--:R-:W-:Y:S04]  /*3a6a0*/  STL [R1+0x1c00], R109 ;  /* 0x001c006d01007387 */ /* 0x008fe80000100800 */
[----:B----4-:R-:W-:Y:S04]  /*3a6b0*/  STL [R1+0x1c04], R86 ;  /* 0x001c045601007387 */ /* 0x010fe80000100800 */
[----:B------:R-:W2:Y:S04]  /*3a6c0*/  LDL R35, [R1+0x1208] ;  /* 0x0012080001237983 */ /* 0x000ea80000100800 */
[----:B------:R-:W3:Y:S04]  /*3a6d0*/  LDL R34, [R1+0x120c] ;  /* 0x00120c0001227983 */ /* 0x000ee80000100800 */
[----:B------:R-:W4:Y:S04]  /*3a6e0*/  LDL R32, [R1+0x1200] ;  /* 0x0012000001207983 */ /* 0x000f280000100800 */
[----:B------:R-:W4:Y:S04]  /*3a6f0*/  LDL R30, [R1+0x1204] ;  /* 0x00120400011e7983 */ /* 0x000f280000100800 */
[----:B------:R-:W4:Y:S04]  /*3a700*/  LDL R29, [R1+0x11f8] ;  /* 0x0011f800011d7983 */ /* 0x000f280000100800 */
[----:B------:R-:W4:Y:S01]  /*3a710*/  LDL R28, [R1+0x11fc] ;  /* 0x0011fc00011c7983 */ /* 0x000f220000100800 */
[----:B------:R-:W-:-:S03]  /*3a720*/  PRMT R33, RZ, 0x7610, R33 ;  /* 0x00007610ff217816 */ /* 0x000fc60000000021 */
[----:B------:R-:W4:Y:S04]  /*3a730*/  LDL R25, [R1+0x11f0] ;  /* 0x0011f00001197983 */ /* 0x000f280000100800 */
[----:B------:R-:W4:Y:S04]  /*3a740*/  LDL R24, [R1+0x11f4] ;  /* 0x0011f40001187983 */ /* 0x000f280000100800 */
[----:B------:R0:W-:Y:S01]  /*3a750*/  STL [R1+0x1c08], R64 ;  /* 0x001c084001007387 */ /* 0x0001e20000100800 */
[----:B------:R-:W-:Y:S02]  /*3a760*/  PRMT R131, RZ, 0x7610, R131 ;  /* 0x00007610ff837816 */ /* 0x000fe40000000083 */
[----:B0-----:R-:W-:Y:S01]  /*3a770*/  PRMT R64, RZ, 0x7610, R64 ;  /* 0x00007610ff407816 */ /* 0x001fe20000000040 */
        /* <DEDUP_REMOVED lines=9> */
[----:B---3--:R-:W-:Y:S04]  /*3a810*/  STL [R1+0x1c0c], R64 ;  /* 0x001c0c4001007387 */ /* 0x008fe80000100800 */
[----:B----4-:R-:W-:Y:S04]  /*3a820*/  STL [R1+0x1c10], R131 ;  /* 0x001c108301007387 */ /* 0x010fe80000100800 */
[----:B------:R-:W3:Y:S04]  /*3a830*/  LDL R34, [R1+0x11e8] ;  /* 0x0011e80001227983 */ /* 0x000ee80000100800 */
[----:B--2---:R0:W-:Y:S04]  /*3a840*/  STL [R1+0x3f8], R33 ;  /* 0x0003f82101007387 */ /* 0x0041e80000100800 */
[----:B------:R-:W2:Y:S04]  /*3a850*/  LDL R32, [R1+0x11e0] ;  /* 0x0011e00001207983 */ /* 0x000ea80000100800 */
[----:B------:R-:W4:Y:S04]  /*3a860*/  LDL R30, [R1+0x11e4] ;  /* 0x0011e400011e7983 */ /* 0x000f280000100800 */
[----:B------:R-:W2:Y:S04]  /*3a870*/  LDL R29, [R1+0x11c8] ;  /* 0x0011c800011d7983 */ /* 0x000ea80000100800 */
[----:B------:R-:W2:Y:S04]  /*3a880*/  LDL R28, [R1+0x11cc] ;  /* 0x0011cc00011c7983 */ /* 0x000ea80000100800 */
[----:B0-----:R-:W4:Y:S01]  /*3a890*/  LDL R33, [R1+0x11ec] ;  /* 0x0011ec0001217983 */ /* 0x001f220000100800 */
        /* <DEDUP_REMOVED lines=12> */
[----:B0-----:R-:W-:Y:S02]  /*3a960*/  @!P1 IMAD.MOV.U32 R2, RZ, RZ, R30 ;  /* 0x000000ffff029224 */ /* 0x001fe400078e001e */
[----:B--2---:R-:W-:-:S05]  /*3a970*/  @!P1 IMAD.MOV.U32 R3, RZ, RZ, R32 ;  /* 0x000000ffff039224 */ /* 0x004fca00078e0020 */
[----:B------:R0:W2:Y:S02]  /*3a980*/  @!P1 LDG.E.U8 R63, desc[UR44][R2.64] ;  /* 0x0000002c023f9981 */ /* 0x0000a4000c1e1100 */
[----:B0-----:R-:W-:Y:S02]  /*3a990*/  @!P1 IMAD.MOV.U32 R2, RZ, RZ, R28 ;  /* 0x000000ffff029224 */ /* 0x001fe400078e001c */
[----:B------:R-:W-:-:S05]  /*3a9a0*/  @!P1 IMAD.MOV.U32 R3, RZ, RZ, R29 ;  /* 0x000000ffff039224 */ /* 0x000fca00078e001d */
[----:B------:R-:W4:Y:S04]  /*3a9b0*/  @!P1 LDG.E.U8 R27, desc[UR44][R2.64] ;  /* 0x0000002c021b9981 */ /* 0x000f28000c1e1100 */
[----:B------:R-:W-:Y:S04]  /*3a9c0*/  STL [R1+0x1c14], R108 ;  /* 0x001c146c01007387 */ /* 0x000fe80000100800 */
[----:B---3--:R-:W-:Y:S04]  /*3a9d0*/  STL [R1+0x1c18], R85 ;  /* 0x001c185501007387 */ /* 0x008fe80000100800 */
[----:B--2---:R-:W-:Y:S04]  /*3a9e0*/  STL [R1+0x1c1c], R63 ;  /* 0x001c1c3f01007387 */ /* 0x004fe80000100800 */
[----:B------:R-:W2:Y:S04]  /*3a9f0*/  LDL R33, [R1+0x11b8] ;  /* 0x0011b80001217983 */ /* 0x000ea80000100800 */
[----:B------:R-:W3:Y:S04]  /*3aa00*/  LDL R32, [R1+0x11bc] ;  /* 0x0011bc0001207983 */ /* 0x000ee80000100800 */
[----:B------:R-:W3:Y:S04]  /*3aa10*/  LDL R30, [R1+0x11b0] ;  /* 0x0011b000011e7983 */ /* 0x000ee80000100800 */
[----:B------:R-:W3:Y:S04]  /*3aa20*/  LDL R29, [R1+0x11b4] ;  /* 0x0011b400011d7983 */ /* 0x000ee80000100800 */
[----:B------:R-:W3:Y:S04]  /*3aa30*/  LDL R28, [R1+0x11a8] ;  /* 0x0011a800011c7983 */ /* 0x000ee80000100800 */
[----:B----4-:R0:W-:Y:S04]  /*3aa40*/  STL [R1+0x3e0], R27 ;  /* 0x0003e01b01007387 */ /* 0x0101e80000100800 */
[----:B0-----:R-:W4:Y:S01]  /*3aa50*/  LDL R27, [R1+0x11ac] ;  /* 0x0011ac00011b7983 */ /* 0x001f220000100800 */
        /* <DEDUP_REMOVED lines=12> */
[----:B0-----:R-:W-:Y:S02]  /*3ab20*/  @!P1 IMAD.MOV.U32 R2, RZ, RZ, R29 ;  /* 0x000000ffff029224 */ /* 0x001fe400078e001d */
[----:B------:R-:W-:-:S05]  /*3ab30*/  @!P1 IMAD.MOV.U32 R3, RZ, RZ, R30 ;  /* 0x000000ffff039224 */ /* 0x000fca00078e001e */
[----:B------:R4:W3:Y:S02]  /*3ab40*/  @!P1 LDG.E.U8 R107, desc[UR44][R2.64] ;  /* 0x0000002c026b9981 */ /* 0x0008e4000c1e1100 */
[----:B----4-:R-:W-:Y:S02]  /*3ab50*/  @!P1 IMAD.MOV.U32 R2, RZ, RZ, R27 ;  /* 0x000000ffff029224 */ /* 0x010fe400078e001b */
[----:B------:R-:W-:-:S05]  /*3ab60*/  @!P1 IMAD.MOV.U32 R3, RZ, RZ, R28 ;  /* 0x000000ffff039224 */ /* 0x000fca00078e001c */
[----:B------:R-:W4:Y:S04]  /*3ab70*/  @!P1 LDG.E.U8 R84, desc[UR44][R2.64] ;  /* 0x0000002c02549981 */ /* 0x000f28000c1e1100 */
[----:B------:R-:W-:Y:S04]  /*3ab80*/  STL [R1+0x1c20], R86 ;  /* 0x001c205601007387 */ /* 0x000fe80000100800 */
        /* <DEDUP_REMOVED lines=27> */
[----:B------:R-:W-:Y:S04]  /*3ad40*/  STL [R1+0x1c30], R62 ;  /* 0x001c303e01007387 */ /* 0x000fe80000100800 */
        /* <DEDUP_REMOVED lines=56> */
[----:B--2---:R0:W-:Y:S04]  /*3b0d0*/  STL [R1+0x1c4c], R128 ;  /* 0x001c4c8001007387 */ /* 0x0041e80000100800 */
[----:B---3--:R-:W-:Y:S04]  /*3b0e0*/  STL [R1+0x1c50], R105 ;  /* 0x001c506901007387 */ /* 0x008fe80000100800 */
[----:B------:R-:W2:Y:S04]  /*3b0f0*/  LDL R31, [R1+0x1108] ;  /* 0x00110800011f7983 */ /* 0x000ea80000100800 */
[----:B------:R-:W3:Y:S04]  /*3b100*/  LDL R30, [R1+0x110c] ;  /* 0x00110c00011e7983 */ /* 0x000ee80000100800 */
[----:B----4-:R-:W-:Y:S04]  /*3b110*/  STL [R1+0x1c54], R82 ;  /* 0x001c545201007387 */ /* 0x010fe80000100800 */
[----:B------:R-:W4:Y:S04]  /*3b120*/  LDL R29, [R1+0x1100] ;  /* 0x00110000011d7983 */ /* 0x000f280000100800 */
[----:B------:R-:W4:Y:S01]  /*3b130*/  LDL R28, [R1+0x1104] ;  /* 0x00110400011c7983 */ /* 0x000f220000100800 */
[----:B------:R-:W-:Y:S01]  /*3b140*/  PRMT R60, RZ, 0x7610, R60 ;  /* 0x00007610ff3c7816 */ /* 0x000fe2000000003c */
[----:B------:R-:W-:-:S02]  /*3b150*/  @!P1 IMAD.MOV.U32 R2, RZ, RZ, R24 ;  /* 0x000000ffff029224 */ /* 0x000fc400078e0018 */
[----:B------:R-:W-:Y:S01]  /*3b160*/  @!P1 IMAD.MOV.U32 R3, RZ, RZ, R25 ;  /* 0x000000ffff039224 */ /* 0x000fe200078e0019 */
[----:B0-----:R-:W-:Y:S02]  /*3b170*/  PRMT R128, RZ, 0x7610, R128 ;  /* 0x00007610ff807816 */ /* 0x001fe40000000080 */
[----:B------:R-:W-:Y:S01]  /*3b180*/  PRMT R65, RZ, 0x7610, R65 ;  /* 0x00007610ff417816 */ /* 0x000fe20000000041 */
[----:B------:R-:W4:Y:S04]  /*3b190*/  LDL R27, [R1+0x10f8] ;  /* 0x0010f800011b7983 */ /* 0x000f280000100800 */
[----:B------:R2:W4:Y:S04]  /*3b1a0*/  @!P1 LDG.E.U8 R60, desc[UR44][R2.64] ;  /* 0x0000002c023c9981 */ /* 0x000528000c1e1100 */
[----:B------:R-:W4:Y:S04]  /*3b1b0*/  LDL R25, [R1+0x10fc] ;  /* 0x0010fc0001197983 */ /* 0x000f280000100800 */
[----:B------:R-:W4:Y:S04]  /*3b1c0*/  LDL R26, [R1+0x10f0] ;  /* 0x0010f000011a7983 */ /* 0x000f280000100800 */
[----:B------:R-:W4:Y:S01]  /*3b1d0*/  LDL R24, [R1+0x10f4] ;  /* 0x0010f40001187983 */ /* 0x000f220000100800 */
[----:B--2---:R-:W-:-:S02]  /*3b1e0*/  @!P1 IMAD.MOV.U32 R3, RZ, RZ, R31 ;  /* 0x000000ffff039224 */ /* 0x004fc400078e001f */
[----:B---3--:R-:W-:-:S05]  /*3b1f0*/  @!P1 IMAD.MOV.U32 R2, RZ, RZ, R30 ;  /* 0x000000ffff029224 */ /* 0x008fca00078e001e */
[----:B------:R4:W2:Y:S02]  /*3b200*/  @!P1 LDG.E.U8 R128, desc[UR44][R2.64] ;  /* 0x0000002c02809981 */ /* 0x0008a4000c1e1100 */
[----:B----4-:R-:W-:Y:S02]  /*3b210*/  @!P1 IMAD.MOV.U32 R3, RZ, RZ, R29 ;  /* 0x000000ffff039224 */ /* 0x010fe400078e001d */
[----:B------:R-:W-:-:S05]  /*3b220*/  @!P1 IMAD.MOV.U32 R2, RZ, RZ, R28 ;  /* 0x000000ffff029224 */ /* 0x000fca00078e001c */
[----:B------:R0:W3:Y:S04]  /*3b230*/  @!P1 LDG.E.U8 R65, desc[UR44][R2.64] ;  /* 0x0000002c02419981 */ /* 0x0000e8000c1e1100 */
[----:B------:R-:W-:Y:S01]  /*3b240*/  STL [R1+0x1c58], R60 ;  /* 0x001c583c01007387 */ /* 0x000fe20000100800 */
[----:B------:R-:W-:Y:S01]  /*3b250*/  PRMT R127, RZ, 0x7610, R127 ;  /* 0x00007610ff7f7816 */ /* 0x000fe2000000007f */
[----:B0-----:R-:W-:Y:S02]  /*3b260*/  @!P1 IMAD.MOV.U32 R2, RZ, RZ, R25 ;  /* 0x000000ffff029224 */ /* 0x001fe400078e0019 */
[----:B------:R-:W-:-:S05]  /*3b270*/  @!P1 IMAD.MOV.U32 R3, RZ, RZ, R27 ;  /* 0x000000ffff039224 */ /* 0x000fca00078e001b */
[----:B------:R0:W4:Y:S04]  /*3b280*/  @!P1 LDG.E.U8 R127, desc[UR44][R2.64] ;  /* 0x0000002c027f9981 */ /* 0x000128000c1e1100 */
[----:B--2---:R-:W-:Y:S04]  /*3b290*/  STL [R1+0x1c5c], R128 ;  /* 0x001c5c8001007387 */ /* 0x004fe80000100800 */
[----:B------:R-:W2:Y:S04]  /*3b2a0*/  LDL R29, [R1+0x10ec] ;  /* 0x0010ec00011d7983 */ /* 0x000ea80000100800 */
[----:B---3--:R-:W-:Y:S04]  /*3b2b0*/  STL [R1+0x1c60], R65 ;  /* 0x001c604101007387 */ /* 0x008fe80000100800 */
[----:B------:R-:W3:Y:S01]  /*3b2c0*/  LDL R30, [R1+0x10e8] ;  /* 0x0010e800011e7983 */ /* 0x000ee20000100800 */
[----:B------:R-:W-:Y:S01]  /*3b2d0*/  PRMT R104, RZ, 0x7610, R104 ;  /* 0x00007610ff687816 */ /* 0x000fe20000000068 */
[----:B0-----:R-:W-:-:S02]  /*3b2e0*/  @!P1 IMAD.MOV.U32 R2, RZ, RZ, R24 ;  /* 0x000000ffff029224 */ /* 0x001fc400078e0018 */
[----:B------:R-:W-:Y:S01]  /*3b2f0*/  @!P1 IMAD.MOV.U32 R3, RZ, RZ, R26 ;  /* 0x000000ffff039224 */ /* 0x000fe200078e001a */
[----:B------:R-:W-:Y:S01]  /*3b300*/  PRMT R81, RZ, 0x7610, R81 ;  /* 0x00007610ff517816 */ /* 0x000fe20000000051 */
[----:B------:R-:W3:Y:S04]  /*3b310*/  LDL R27, [R1+0x10e0] ;  /* 0x0010e000011b7983 */ /* 0x000ee80000100800 */
[----:B------:R2:W3:Y:S04]  /*3b320*/  @!P1 LDG.E.U8 R104, desc[UR44][R2.64] ;  /* 0x0000002c02689981 */ /* 0x0004e8000c1e1100 */
[----:B------:R-:W3:Y:S04]  /*3b330*/  LDL R25, [R1+0x10e4] ;  /* 0x0010e40001197983 */ /* 0x000ee80000100800 */
[----:B----4-:R-:W-:Y:S04]  /*3b340*/  STL [R1+0x1c64], R127 ;  /* 0x001c647f01007387 */ /* 0x010fe80000100800 */
[----:B------:R-:W4:Y:S04]  /*3b350*/  LDL R31, [R1+0x10c8] ;  /* 0x0010c800011f7983 */ /* 0x000f280000100800 */
[----:B------:R-:W4:Y:S04]  /*3b360*/  LDL R28, [R1+0x10cc] ;  /* 0x0010cc00011c7983 */ /* 0x000f280000100800 */
[----:B------:R-:W4:Y:S04]  /*3b370*/  LDL R26, [R1+0x10c0] ;  /* 0x0010c000011a7983 */ /* 0x000f280000100800 */
[----:B------:R-:W4:Y:S01]  /*3b380*/  LDL R24, [R1+0x10c4] ;  /* 0x0010c40001187983 */ /* 0x000f220000100800 */
[----:B--2---:R-:W-:-:S02]  /*3b390*/  @!P1 IMAD.MOV.U32 R2, RZ, RZ, R29 ;  /* 0x000000ffff029224 */ /* 0x004fc400078e001d */
[----:B---3--:R-:W-:-:S05]  /*3b3a0*/  @!P1 IMAD.MOV.U32 R3, RZ, RZ, R30 ;  /* 0x000000ffff039224 */ /* 0x008fca00078e001e */
[----:B------:R0:W2:Y:S04]  /*3b3b0*/  @!P1 LDG.E.U8 R81, desc[UR44][R2.64] ;  /* 0x0000002c02519981 */ /* 0x0000a8000c1e1100 */
[----:B------:R-:W-:Y:S01]  /*3b3c0*/  STL [R1+0x1c68], R104 ;  /* 0x001c686801007387 */ /* 0x000fe20000100800 */
[----:B------:R-:W-:Y:S02]  /*3b3d0*/  PRMT R59, RZ, 0x7610, R59 ;  /* 0x00007610ff3b7816 */ /* 0x000fe4000000003b */
[----:B------:R-:W-:Y:S01]  /*3b3e0*/  PRMT R132, RZ, 0x7610, R132 ;  /* 0x00007610ff847816 */ /* 0x000fe20000000084 */
[----:B0-----:R-:W-:Y:S02]  /*3b3f0*/  @!P1 IMAD.MOV.U32 R2, RZ, RZ, R25 ;  /* 0x000000ffff029224 */ /* 0x001fe400078e0019 */
[----:B------:R-:W-:-:S05]  /*3b400*/  @!P1 IMAD.MOV.U32 R3, RZ, RZ, R27 ;  /* 0x000000ffff039224 */ /* 0x000fca00078e001b */
[----:B------:R4:W3:Y:S02]  /*3b410*/  @!P1 LDG.E.U8 R59, desc[UR44][R2.64] ;  /* 0x0000002c023b9981 */ /* 0x0008e4000c1e1100 */
[----:B----4-:R-:W-:Y:S02]  /*3b420*/  @!P1 IMAD.MOV.U32 R2, RZ, RZ, R28 ;  /* 0x000000ffff029224 */ /* 0x010fe400078e001c */
[----:B------:R-:W-:-:S05]  /*3b430*/  @!P1 IMAD.MOV.U32 R3, RZ, RZ, R31 ;  /* 0x000000ffff039224 */ /* 0x000fca00078e001f */
[----:B------:R0:W4:Y:S04]  /*3b440*/  @!P1 LDG.E.U8 R132, desc[UR44][R2.64] ;  /* 0x0000002c02849981 */ /* 0x000128000c1e1100 */
[----:B--2---:R-:W-:Y:S04]  /*3b450*/  STL [R1+0x1c6c], R81 ;  /* 0x001c6c5101007387 */ /* 0x004fe80000100800 */
[----:B------:R-:W2:Y:S04]  /*3b460*/  LDL R30, [R1+0x10b8] ;  /* 0x0010b800011e7983 */ /* 0x000ea80000100800 */
[----:B------:R-:W2:Y:S01]  /*3b470*/  LDL R29, [R1+0x10bc] ;  /* 0x0010bc00011d7983 */ /* 0x000ea20000100800 */
[----:B------:R-:W-:Y:S01]  /*3b480*/  PRMT R87, RZ, 0x7610, R87 ;  /* 0x00007610ff577816 */ /* 0x000fe20000000057 */
[----:B0-----:R-:W-:-:S02]  /*3b490*/  @!P1 IMAD.MOV.U32 R2, RZ, RZ, R24 ;  /* 0x000000ffff029224 */ /* 0x001fc400078e0018 */
[----:B------:R-:W-:Y:S01]  /*3b4a0*/  @!P1 IMAD.MOV.U32 R3, RZ, RZ, R26 ;  /* 0x000000ffff039224 */ /* 0x000fe200078e001a */
[----:B------:R-:W-:Y:S01]  /*3b4b0*/  PRMT R126, RZ, 0x7610, R126 ;  /* 0x00007610ff7e7816 */ /* 0x000fe2000000007e */
[----:B------:R-:W2:Y:S04]  /*3b4c0*/  LDL R27, [R1+0x10b0] ;  /* 0x0010b000011b7983 */ /* 0x000ea80000100800 */
[----:B------:R2:W2:Y:S04]  /*3b4d0*/  @!P1 LDG.E.U8 R87, desc[UR44][R2.64] ;  /* 0x0000002c02579981 */ /* 0x0004a8000c1e1100 */
[----:B------:R-:W2:Y:S04]  /*3b4e0*/  LDL R25, [R1+0x10b4] ;  /* 0x0010b40001197983 */ /* 0x000ea80000100800 */
[----:B---3--:R-:W-:Y:S04]  /*3b4f0*/  STL [R1+0x1c70], R59 ;  /* 0x001c703b01007387 */ /* 0x008fe80000100800 */
[----:B----4-:R-:W-:Y:S04]  /*3b500*/  STL [R1+0x1c74], R132 ;  /* 0x001c748401007387 */ /* 0x010fe80000100800 */
[----:B------:R-:W3:Y:S04]  /*3b510*/  LDL R31, [R1+0x10a8] ;  /* 0x0010a800011f7983 */ /* 0x000ee80000100800 */
[----:B------:R-:W4:Y:S04]  /*3b520*/  LDL R24, [R1+0x10ac] ;  /* 0x0010ac0001187983 */ /* 0x000f280000100800 */
[----:B------:R-:W4:Y:S04]  /*3b530*/  LDL R28, [R1+0x10a0] ;  /* 0x0010a000011c7983 */ /* 0x000f280000100800 */
[----:B------:R-:W4:Y:S01]  /*3b540*/  LDL R26, [R1+0x10a4] ;  /* 0x0010a400011a7983 */ /* 0x000f220000100800 */
[----:B--2---:R-:W-:-:S02]  /*3b550*/  @!P1 IMAD.MOV.U32 R3, RZ, RZ, R30 ;  /* 0x000000ffff039224 */ /* 0x004fc400078e001e */
[----:B------:R-:W-:-:S05]  /*3b560*/  @!P1 IMAD.MOV.U32 R2, RZ, RZ, R29 ;  /* 0x000000ffff029224 */ /* 0x000fca00078e001d */
[----:B------:R0:W2:Y:S04]  /*3b570*/  @!P1 LDG.E.U8 R126, desc[UR44][R2.64] ;  /* 0x0000002c027e9981 */ /* 0x0000a8000c1e1100 */
[----:B------:R-:W-:Y:S01]  /*3b580*/  STL [R1+0x1c78], R87 ;  /* 0x001c785701007387 */ /* 0x000fe20000100800 */
[----:B------:R-:W-:Y:S02]  /*3b590*/  PRMT R103, RZ, 0x7610, R103 ;  /* 0x00007610ff677816 */ /* 0x000fe40000000067 */
[----:B------:R-:W-:Y:S01]  /*3b5a0*/  PRMT R80, RZ, 0x7610, R80 ;  /* 0x00007610ff507816 */ /* 0x000fe20000000050 */
[----:B0-----:R-:W-:Y:S02]  /*3b5b0*/  @!P1 IMAD.MOV.U32 R2, RZ, RZ, R25 ;  /* 0x000000ffff029224 */ /* 0x001fe400078e0019 */
[----:B------:R-:W-:-:S05]  /*3b5c0*/  @!P1 IMAD.MOV.U32 R3, RZ, RZ, R27 ;  /* 0x000000ffff039224 */ /* 0x000fca00078e001b */
[----:B------:R3:W2:Y:S02]  /*3b5d0*/  @!P1 LDG.E.U8 R103, desc[UR44][R2.64] ;  /* 0x0000002c02679981 */ /* 0x0006a4000c1e1100 */
[----:B---3--:R-:W-:Y:S02]  /*3b5e0*/  @!P1 IMAD.MOV.U32 R3, RZ, RZ, R31 ;  /* 0x000000ffff039224 */ /* 0x008fe400078e001f */
[----:B----4-:R-:W-:-:S05]  /*3b5f0*/  @!P1 IMAD.MOV.U32 R2, RZ, RZ, R24 ;  /* 0x000000ffff029224 */ /* 0x010fca00078e0018 */
[----:B------:R0:W3:Y:S04]  /*3b600*/  @!P1 LDG.E.U8 R80, desc[UR44][R2.64] ;  /* 0x0000002c02509981 */ /* 0x0000e8000c1e1100 */
[----:B--2---:R-:W-:Y:S04]  /*3b610*/  STL [R1+0x1c7c], R126 ;  /* 0x001c7c7e01007387 */ /* 0x004fe80000100800 */
[----:B------:R-:W2:Y:S04]  /*3b620*/  LDL R30, [R1+0x1088] ;  /* 0x00108800011e7983 */ /* 0x000ea80000100800 */
[----:B------:R-:W4:Y:S01]  /*3b630*/  LDL R29, [R1+0x108c] ;  /* 0x00108c00011d7983 */ /* 0x000f220000100800 */
[----:B------:R-:W-:Y:S01]  /*3b640*/  PRMT R58, RZ, 0x7610, R58 ;  /* 0x00007610ff3a7816 */ /* 0x000fe2000000003a */
[----:B0-----:R-:W-:-:S02]  /*3b650*/  @!P1 IMAD.MOV.U32 R2, RZ, RZ, R26 ;  /* 0x000000ffff029224 */ /* 0x001fc400078e001a */
[----:B------:R-:W-:Y:S01]  /*3b660*/  @!P1 IMAD.MOV.U32 R3, RZ, RZ, R28 ;  /* 0x000000ffff039224 */ /* 0x000fe200078e001c */
[----:B------:R-:W-:Y:S01]  /*3b670*/  PRMT R61, RZ, 0x7610, R61 ;  /* 0x00007610ff3d7816 */ /* 0x000fe2000000003d */
[----:B------:R-:W4:Y:S04]  /*3b680*/  LDL R27, [R1+0x1080] ;  /* 0x00108000011b7983 */ /* 0x000f280000100800 */
[----:B------:R2:W4:Y:S04]  /*3b690*/  @!P1 LDG.E.U8 R58, desc[UR44][R2.64] ;  /* 0x0000002c023a9981 */ /* 0x000528000c1e1100 */
[----:B------:R-:W4:Y:S04]  /*3b6a0*/  LDL R25, [R1+0x1084] ;  /* 0x0010840001197983 */ /* 0x000f280000100800 */
[----:B------:R-:W-:Y:S04]  /*3b6b0*/  STL [R1+0x1c80], R103 ;  /* 0x001c806701007387 */ /* 0x000fe80000100800 */
[----:B------:R-:W4:Y:S04]  /*3b6c0*/  LDL R24, [R1+0x107c] ;  /* 0x00107c0001187983 */ /* 0x000f280000100800 */
[----:B---3--:R-:W-:Y:S04]  /*3b6d0*/  STL [R1+0x1c84], R80 ;  /* 0x001c845001007387 */ /* 0x008fe80000100800 */
[----:B------:R-:W3:Y:S04]  /*3b6e0*/  LDL R28, [R1+0x1078] ;  /* 0x00107800011c7983 */ /* 0x000ee80000100800 */
[----:B------:R-:W3:Y:S04]  /*3b6f0*/  LDL R31, [R1+0x1070] ;  /* 0x00107000011f7983 */ /* 0x000ee80000100800 */
[----:B------:R-:W3:Y:S01]  /*3b700*/  LDL R26, [R1+0x1074] ;  /* 0x00107400011a7983 */ /* 0x000ee20000100800 */
[----:B--2---:R-:W-:-:S02]  /*3b710*/  @!P1 IMAD.MOV.U32 R3, RZ, RZ, R30 ;  /* 0x000000ffff039224 */ /* 0x004fc400078e001e */
[----:B----4-:R-:W-:-:S05]  /*3b720*/  @!P1 IMAD.MOV.U32 R2, RZ, RZ, R29 ;  /* 0x000000ffff029224 */ /* 0x010fca00078e001d */
[----:B------:R0:W2:Y:S04]  /*3b730*/  @!P1 LDG.E.U8 R61, desc[UR44][R2.64] ;  /* 0x0000002c023d9981 */ /* 0x0000a8000c1e1100 */
[----:B------:R-:W-:Y:S01]  /*3b740*/  STL [R1+0x1c88], R58 ;  /* 0x001c883a01007387 */ /* 0x000fe20000100800 */
[----:B------:R-:W-:Y:S01]  /*3b750*/  PRMT R110, RZ, 0x7610, R110 ;  /* 0x00007610ff6e7816 */ /* 0x000fe2000000006e */
[----:B0-----:R-:W-:Y:S02]  /*3b760*/  @!P1 IMAD.MOV.U32 R2, RZ, RZ, R25 ;  /* 0x000000ffff029224 */ /* 0x001fe400078e0019 */
[----:B------:R-:W-:-:S05]  /*3b770*/  @!P1 IMAD.MOV.U32 R3, RZ, RZ, R27 ;  /* 0x000000ffff039224 */ /* 0x000fca00078e001b */
[----:B------:R0:W4:Y:S01]  /*3b780*/  @!P1 LDG.E.U8 R110, desc[UR44][R2.64] ;  /* 0x0000002c026e9981 */ /* 0x000122000c1e1100 */
[----:B------:R-:W-:Y:S01]  /*3b790*/  PRMT R125, RZ, 0x7610, R125 ;  /* 0x00007610ff7d7816 */ /* 0x000fe2000000007d */
[----:B0-----:R-:W-:Y:S02]  /*3b7a0*/  @!P1 IMAD.MOV.U32 R2, RZ, RZ, R24 ;  /* 0x000000ffff029224 */ /* 0x001fe400078e0018 */
[----:B---3--:R-:W-:-:S05]  /*3b7b0*/  @!P1 IMAD.MOV.U32 R3, RZ, RZ, R28 ;  /* 0x000000ffff039224 */ /* 0x008fca00078e001c */
[----:B------:R0:W3:Y:S04]  /*3b7c0*/  @!P1 LDG.E.U8 R125, desc[UR44][R2.64] ;  /* 0x0000002c027d9981 */ /* 0x0000e8000c1e1100 */
        /* <DEDUP_REMOVED lines=9> */
[----:B----4-:R-:W-:Y:S04]  /*3b860*/  STL [R1+0x1c90], R110 ;  /* 0x001c906e01007387 */ /* 0x010fe80000100800 */
[----:B------:R-:W4:Y:S04]  /*3b870*/  LDL R28, [R1+0x1060] ;  /* 0x00106000011c7983 */ /* 0x000f280000100800 */
[----:B------:R-:W4:Y:S04]  /*3b880*/  LDL R29, [R1+0x1048] ;  /* 0x00104800011d7983 */ /* 0x000f280000100800 */
[----:B------:R-:W4:Y:S04]  /*3b890*/  LDL R24, [R1+0x104c] ;  /* 0x00104c0001187983 */ /* 0x000f280000100800 */
[----:B---3--:R-:W-:Y:S04]  /*3b8a0*/  STL [R1+0x1c94], R125 ;  /* 0x001c947d01007387 */ /* 0x008fe80000100800 */
[----:B------:R-:W3:Y:S04]  /*3b8b0*/  LDL R26, [R1+0x1044] ;  /* 0x00104400011a7983 */ /* 0x000ee80000100800 */
[----:B------:R-:W3:Y:S04]  /*3b8c0*/  LDL R31, [R1+0x1040] ;  /* 0x00104000011f7983 */ /* 0x000ee80000100800 */
[----:B------:R-:W3:Y:S04]  /*3b8d0*/  LDL R33, [R1+0x1038] ;  /* 0x0010380001217983 */ /* 0x000ee80000100800 */
[----:B------:R-:W3:Y:S01]  /*3b8e0*/  LDL R32, [R1+0x103c] ;  /* 0x00103c0001207983 */ /* 0x000ee20000100800 */
[----:B--2---:R-:W-:-:S02]  /*3b8f0*/  @!P1 IMAD.MOV.U32 R3, RZ, RZ, R30 ;  /* 0x000000ffff039224 */ /* 0x004fc400078e001e */
[----:B------:R-:W-:-:S05]  /*3b900*/  @!P1 IMAD.MOV.U32 R2, RZ, RZ, R25 ;  /* 0x000000ffff029224 */ /* 0x000fca00078e0019 */
[----:B------:R0:W2:Y:S04]  /*3b910*/  @!P1 LDG.E.U8 R79, desc[UR44][R2.64] ;  /* 0x0000002c024f9981 */ /* 0x0000a8000c1e1100 */
[----:B------:R-:W-:Y:S04]  /*3b920*/  STL [R1+0x1c98], R102 ;  /* 0x001c986601007387 */ /* 0x000fe80000100800 */
[----:B------:R-:W2:Y:S04]  /*3b930*/  LDL R30, [R1+0x1030] ;  /* 0x00103000011e7983 */ /* 0x000ea80000100800 */
[----:B------:R-:W2:Y:S01]  /*3b940*/  LDL R25, [R1+0x1034] ;  /* 0x0010340001197983 */ /* 0x000ea20000100800 */
[----:B------:R-:W-:Y:S01]  /*3b950*/  PRMT R57, RZ, 0x7610, R57 ;  /* 0x00007610ff397816 */ /* 0x000fe20000000039 */
[----:B0-----:R-:W-:-:S02]  /*3b960*/  @!P1 IMAD.MOV.U32 R2, RZ, RZ, R27 ;  /* 0x000000ffff029224 */ /* 0x001fc400078e001b */
[----:B----4-:R-:W-:-:S05]  /*3b970*/  @!P1 IMAD.MOV.U32 R3, RZ, RZ, R28 ;  /* 0x000000ffff039224 */ /* 0x010fca00078e001c */
[----:B------:R0:W4:Y:S01]  /*3b980*/  @!P1 LDG.E.U8 R57, desc[UR44][R2.64] ;  /* 0x0000002c02399981 */ /* 0x000122000c1e1100 */
[----:B------:R-:W-:Y:S01]  /*3b990*/  PRMT R83, RZ, 0x7610, R83 ;  /* 0x00007610ff537816 */ /* 0x000fe20000000053 */
[----:B0-----:R-:W-:Y:S02]  /*3b9a0*/  @!P1 IMAD.MOV.U32 R3, RZ, RZ, R29 ;  /* 0x000000ffff039224 */ /* 0x001fe400078e001d */
[----:B------:R-:W-:-:S05]  /*3b9b0*/  @!P1 IMAD.MOV.U32 R2, RZ, RZ, R24 ;  /* 0x000000ffff029224 */ /* 0x000fca00078e0018 */
[----:B------:R3:W4:Y:S02]  /*3b9c0*/  @!P1 LDG.E.U8 R83, desc[UR44][R2.64] ;  /* 0x0000002c02539981 */ /* 0x000724000c1e1100 */
[----:B---3--:R-:W-:Y:S02]  /*3b9d0*/  @!P1 IMAD.MOV.U32 R2, RZ, RZ, R26 ;  /* 0x000000ffff029224 */ /* 0x008fe400078e001a */
[----:B------:R-:W-:Y:S01]  /*3b9e0*/  @!P1 IMAD.MOV.U32 R3, RZ, RZ, R31 ;  /* 0x000000ffff039224 */ /* 0x000fe200078e001f */
[----:B--2---:R-:W-:Y:S04]  /*3b9f0*/  STL [R1+0x1c9c], R79 ;  /* 0x001c9c4f01007387 */ /* 0x004fe80000100800 */
[----:B------:R-:W2:Y:S04]  /*3ba00*/  LDL R28, [R1+0x1028] ;  /* 0x00102800011c7983 */ /* 0x000ea80000100800 */
[----:B------:R-:W3:Y:S04]  /*3ba10*/  LDL R27, [R1+0x102c] ;  /* 0x00102c00011b7983 */ /* 0x000ee80000100800 */
[----:B------:R-:W4:Y:S04]  /*3ba20*/  LDL R29, [R1+0x1020] ;  /* 0x00102000011d7983 */ /* 0x000f280000100800 */
[----:B------:R-:W4:Y:S04]  /*3ba30*/  LDL R24, [R1+0x1024] ;  /* 0x0010240001187983 */ /* 0x000f280000100800 */
[----:B------:R-:W4:Y:S04]  /*3ba40*/  LDL R26, [R1+0x100c] ;  /* 0x00100c00011a7983 */ /* 0x000f280000100800 */
[----:B------:R-:W4:Y:S01]  /*3ba50*/  LDL R31, [R1+0x1008] ;  /* 0x00100800011f7983 */ /* 0x000f220000100800 */
[----:B------:R-:W-:-:S02]  /*3ba60*/  PRMT R133, RZ, 0x7610, R133 ;  /* 0x00007610ff857816 */ /* 0x000fc40000000085 */
[----:B------:R-:W-:-:S04]  /*3ba70*/  PRMT R124, RZ, 0x7610, R124 ;  /* 0x00007610ff7c7816 */ /* 0x000fc8000000007c */
[----:B------:R0:W4:Y:S01]  /*3ba80*/  @!P1 LDG.E.U8 R133, desc[UR44][R2.64] ;  /* 0x0000002c02859981 */ /* 0x000122000c1e1100 */
[----:B------:R-:W-:Y:S01]  /*3ba90*/  PRMT R101, RZ, 0x7610, R101 ;  /* 0x00007610ff657816 */ /* 0x000fe20000000065 */
[----:B0-----:R-:W-:Y:S02]  /*3baa0*/  @!P1 IMAD.MOV.U32 R2, RZ, RZ, R32 ;  /* 0x000000ffff029224 */ /* 0x001fe400078e0020 */
[----:B------:R-:W-:Y:S01]  /*3bab0*/  @!P1 IMAD.MOV.U32 R3, RZ, RZ, R33 ;  /* 0x000000ffff039224 */ /* 0x000fe200078e0021 */
[----:B------:R-:W-:Y:S02]  /*3bac0*/  PRMT R78, RZ, 0x7610, R78 ;  /* 0x00007610ff4e7816 */ /* 0x000fe4000000004e */
[----:B------:R-:W-:Y:S02]  /*3bad0*/  PRMT R56, RZ, 0x7610, R56 ;  /* 0x00007610ff387816 */ /* 0x000fe40000000038 */
[----:B------:R-:W-:Y:S01]  /*3bae0*/  PRMT R106, RZ, 0x7610, R106 ;  /* 0x00007610ff6a7816 */ /* 0x000fe2000000006a */
[----:B------:R-:W4:Y:S04]  /*3baf0*/  LDL R33, [R1+0xfe0] ;  /* 0x000fe00001217983 */ /* 0x000f280000100800 */
[----:B------:R0:W4:Y:S04]  /*3bb00*/  @!P1 LDG.E.U8 R124, desc[UR44][R2.64] ;  /* 0x0000002c027c9981 */ /* 0x000128000c1e1100 */
[----:B------:R-:W4:Y:S01]  /*3bb10*/  LDL R32, [R1+0xfe4] ;  /* 0x000fe40001207983 */ /* 0x000f220000100800 */
[----:B0-----:R-:W-:-:S02]  /*3bb20*/  @!P1 IMAD.MOV.U32 R2, RZ, RZ, R25 ;  /* 0x000000ffff029224 */ /* 0x001fc400078e0019 */
[----:B------:R-:W-:Y:S01]  /*3bb30*/  @!P1 IMAD.MOV.U32 R3, RZ, RZ, R30 ;  /* 0x000000ffff039224 */ /* 0x000fe200078e001e */
[----:B------:R-:W4:Y:S04]  /*3bb40*/  LDL R25, [R1+0x1004] ;  /* 0x0010040001197983 */ /* 0x000f280000100800 */
[----:B------:R-:W4:Y:S04]  /*3bb50*/  LDL R30, [R1+0x1000] ;  /* 0x00100000011e7983 */ /* 0x000f280000100800 */
[----:B------:R2:W4:Y:S02]  /*3bb60*/  @!P1 LDG.E.U8 R101, desc[UR44][R2.64] ;  /* 0x0000002c02659981 */ /* 0x000524000c1e1100 */
[----:B--2---:R-:W-:-:S02]  /*3bb70*/  @!P1 IMAD.MOV.U32 R3, RZ, RZ, R28 ;  /* 0x000000ffff039224 */ /* 0x004fc400078e001c */
[----:B---3--:R-:W-:Y:S01]  /*3bb80*/  @!P1 IMAD.MOV.U32 R2, RZ, RZ, R27 ;  /* 0x000000ffff029224 */ /* 0x008fe200078e001b */
[----:B------:R-:W2:Y:S04]  /*3bb90*/  LDL R28, [R1+0xff8] ;  /* 0x000ff800011c7983 */ /* 0x000ea80000100800 */
        /* <DEDUP_REMOVED lines=8> */
[----:B------:R-:W4:Y:S01]  /*3bc20*/  LDL R26, [R1+0xfec] ;  /* 0x000fec00011a7983 */ /* 0x000f220000100800 */
[----:B------:R-:W-:-:S03]  /*3bc30*/  @!P1 IMAD.MOV.U32 R3, RZ, RZ, R31 ;  /* 0x000000ffff039224 */ /* 0x000fc600078e001f */
[----:B------:R-:W4:Y:S01]  /*3bc40*/  LDL R31, [R1+0xfe8] ;  /* 0x000fe800011f7983 */ /* 0x000f220000100800 */
[----:B------:R-:W-:-:S03]  /*3bc50*/  PRMT R66, RZ, 0x7610, R66 ;  /* 0x00007610ff427816 */ /* 0x000fc60000000042 */
[----:B------:R0:W4:Y:S01]  /*3bc60*/  @!P1 LDG.E.U8 R106, desc[UR44][R2.64] ;  /* 0x0000002c026a9981 */ /* 0x000122000c1e1100 */
[----:B------:R-:W-:Y:S01]  /*3bc70*/  PRMT R123, RZ, 0x7610, R123 ;  /* 0x00007610ff7b7816 */ /* 0x000fe2000000007b */
[----:B0-----:R-:W-:Y:S02]  /*3bc80*/  @!P1 IMAD.MOV.U32 R2, RZ, RZ, R25 ;  /* 0x000000ffff029224 */ /* 0x001fe400078e0019 */
[----:B------:R-:W-:Y:S01]  /*3bc90*/  @!P1 IMAD.MOV.U32 R3, RZ, RZ, R30 ;  /* 0x000000ffff039224 */ /* 0x000fe200078e001e */
[----:B------:R-:W4:Y:S04]  /*3bca0*/  LDL R25, [R1+0xfcc] ;  /* 0x000fcc0001197983 */ /* 0x000f280000100800 */
[----:B------:R-:W4:Y:S04]  /*3bcb0*/  LDL R30, [R1+0xfc8] ;  /* 0x000fc800011e7983 */ /* 0x000f280000100800 */
[----:B------:R2:W4:Y:S01]  /*3bcc0*/  @!P1 LDG.E.U8 R66, desc[UR44][R2.64] ;  /* 0x0000002c02429981 */ /* 0x000522000c1e1100 */
[----:B------:R-:W-:Y:S01]  /*3bcd0*/  PRMT R100, RZ, 0x7610, R100 ;  /* 0x00007610ff647816 */ /* 0x000fe20000000064 */
        /* <DEDUP_REMOVED lines=14> */
[----:B------:R-:W-:Y:S02]  /*3bdc0*/  PRMT R77, RZ, 0x7610, R77 ;  /* 0x00007610ff4d7816 */ /* 0x000fe4000000004d */
        /* <DEDUP_REMOVED lines=32> */
[----:B------:R-:W-:Y:S02]  /*3bfd0*/  PRMT R54, RZ, 0x7610, R54 ;  /* 0x00007610ff367816 */ /* 0x000fe40000000036 */
[----:B------:R-:W-:Y:S01]  /*3bfe0*/  PRMT R109, RZ, 0x7610, R109 ;  /* 0x00007610ff6d7816 */ /* 0x000fe2000000006d */
[----:B0-----:R-:W-:Y:S02]  /*3bff0*/  @!P1 IMAD.MOV.U32 R2, RZ, RZ, R25 ;  /* 0x000000ffff029224 */ /* 0x001fe400078e0019 */
        /* <DEDUP_REMOVED lines=124> */
[----:B------:R-:W-:Y:S01]  /*3c7c0*/  @!P1 IMAD.MOV.U32 R3, RZ, RZ, R33 ;  /* 0x000000ffff039224 */ /* 0x000fe200078e0021 */
[----:B------:R-:W4:Y:S01]  /*3c7d0*/  LDL R26, [R1+0xe8c] ;  /* 0x000e8c00011a7983 */ /* 0x000f220000100800 */
[----:B------:R-:W-:-:S02]  /*3c7e0*/  PRMT R118, RZ, 0x7610, R118 ;  /* 0x00007610ff767816 */ /* 0x000fc40000000076 */
[----:B------:R-:W-:Y:S02]  /*3c7f0*/  PRMT R95, RZ, 0x7610, R95 ;  /* 0x00007610ff5f7816 */ /* 0x000fe4000000005f */
[----:B------:R-:W-:Y:S01]  /*3c800*/  PRMT R72, RZ, 0x7610, R72 ;  /* 0x00007610ff487816 */ /* 0x000fe20000000048 */
[----:B------:R0:W4:Y:S01]  /*3c810*/  @!P1 LDG.E.U8 R141, desc[UR44][R2.64] ;  /* 0x0000002c028d9981 */ /* 0x000122000c1e1100 */
[----:B------:R-:W-:-:S03]  /*3c820*/  PRMT R50, RZ, 0x7610, R50 ;  /* 0x00007610ff327816 */ /* 0x000fc60000000032 */
[----:B------:R-:W4:Y:S01]  /*3c830*/  LDL R33, [R1+0xe70] ;  /* 0x000e700001217983 */ /* 0x000f220000100800 */
[----:B0-----:R-:W-:-:S03]  /*3c840*/  @!P1 IMAD.MOV.U32 R2, RZ, RZ, R31 ;  /* 0x000000ffff029224 */ /* 0x001fc600078e001f */
        /* <DEDUP_REMOVED lines=32> */
[----:B------:R-:W-:-:S02]  /*3ca50*/  PRMT R94, RZ, 0x7610, R94 ;  /* 0x00007610ff5e7816 */ /* 0x000fc4000000005e */
[----:B------:R-:W-:Y:S01]  /*3ca60*/  PRMT R71, RZ, 0x7610, R71 ;  /* 0x00007610ff477816 */ /* 0x000fe20000000047 */
[----:B--2---:R-:W-:Y:S02]  /*3ca70*/  @!P1 IMAD.MOV.U32 R3, RZ, RZ, R28 ;  /* 0x000000ffff039224 */ /* 0x004fe400078e001c */
[----:B---3--:R-:W-:Y:S01]  /*3ca80*/  @!P1 IMAD.MOV.U32 R2, RZ, RZ, R27 ;  /* 0x000000ffff029224 */ /* 0x008fe200078e001b */
[----:B------:R-:W2:Y:S04]  /*3ca90*/  LDL R28, [R1+0xe40] ;  /* 0x000e4000011c7983 */ /* 0x000ea80000100800 */
[----:B------:R-:W3:Y:S04]  /*3caa0*/  LDL R27, [R1+0xe44] ;  /* 0x000e4400011b7983 */ /* 0x000ee80000100800 */
[----:B------:R4:W3:Y:S02]  /*3cab0*/  @!P1 LDG.E.U8 R117, desc[UR44][R2.64] ;  /* 0x0000002c02759981 */ /* 0x0008e4000c1e1100 */
[----:B----4-:R-:W-:-:S02]  /*3cac0*/  @!P1 IMAD.MOV.U32 R2, RZ, RZ, R29 ;  /* 0x000000ffff029224 */ /* 0x010fc400078e001d */
[----:B------:R-:W4:Y:S01]  /*3cad0*/  LDL R29, [R1+0xe3c] ;  /* 0x000e3c00011d7983 */ /* 0x000f220000100800 */
[----:B------:R-:W-:Y:S01]  /*3cae0*/  @!P1 IMAD.MOV.U32 R3, RZ, RZ, R33 ;  /* 0x000000ffff039224 */ /* 0x000fe200078e0021 */
[----:B------:R-:W-:Y:S02]  /*3caf0*/  PRMT R49, RZ, 0x7610, R49 ;  /* 0x00007610ff317816 */ /* 0x000fe40000000031 */
[----:B------:R-:W-:Y:S02]  /*3cb00*/  PRMT R86, RZ, 0x7610, R86 ;  /* 0x00007610ff567816 */ /* 0x000fe40000000056 */
[----:B------:R-:W-:Y:S01]  /*3cb10*/  PRMT R139, RZ, 0x7610, R139 ;  /* 0x00007610ff8b7816 */ /* 0x000fe2000000008b */
[----:B------:R-:W4:Y:S04]  /*3cb20*/  LDL R33, [R1+0xe20] ;  /* 0x000e200001217983 */ /* 0x000f280000100800 */
[----:B------:R0:W4:Y:S02]  /*3cb30*/  @!P1 LDG.E.U8 R94, desc[UR44][R2.64] ;  /* 0x0000002c025e9981 */ /* 0x000124000c1e1100 */
[----:B0-----:R-:W-:-:S02]  /*3cb40*/  @!P1 IMAD.MOV.U32 R2, RZ, RZ, R24 ;  /* 0x000000ffff029224 */ /* 0x001fc400078e0018 */
[----:B------:R-:W4:Y:S01]  /*3cb50*/  LDL R24, [R1+0xe34] ;  /* 0x000e340001187983 */ /* 0x000f220000100800 */
[----:B------:R-:W-:-:S03]  /*3cb60*/  @!P1 IMAD.MOV.U32 R3, RZ, RZ, R31 ;  /* 0x000000ffff039224 */ /* 0x000fc600078e001f */
[----:B------:R-:W4:Y:S04]  /*3cb70*/  LDL R31, [R1+0xe38] ;  /* 0x000e3800011f7983 */ /* 0x000f280000100800 */
[----:B------:R0:W4:Y:S02]  /*3cb80*/  @!P1 LDG.E.U8 R71, desc[UR44][R2.64] ;  /* 0x0000002c02479981 */ /* 0x000124000c1e1100 */
[----:B0-----:R-:W-:Y:S02]  /*3cb90*/  @!P1 IMAD.MOV.U32 R2, RZ, RZ, R26 ;  /* 0x000000ffff029224 */ /* 0x001fe400078e001a */
[----:B------:R-:W4:Y:S01]  /*3cba0*/  LDL R26, [R1+0xe30] ;  /* 0x000e3000011a7983 */ /* 0x000f220000100800 */
[----:B------:R-:W-:Y:S01]  /*3cbb0*/  @!P1 IMAD.MOV.U32 R3, RZ, RZ, R32 ;  /* 0x000000ffff039224 */ /* 0x000fe200078e0020 */
[----:B------:R-:W-:-:S02]  /*3cbc0*/  PRMT R116, RZ, 0x7610, R116 ;  /* 0x00007610ff747816 */ /* 0x000fc40000000074 */
[----:B------:R-:W4:Y:S04]  /*3cbd0*/  LDL R32, [R1+0xe00] ;  /* 0x000e000001207983 */ /* 0x000f280000100800 */
[----:B------:R0:W4:Y:S02]  /*3cbe0*/  @!P1 LDG.E.U8 R49, desc[UR44][R2.64] ;  /* 0x0000002c02319981 */ /* 0x000124000c1e1100 */
        /* <DEDUP_REMOVED lines=9> */
[----:B------:R4:W2:Y:S02]  /*3cc80*/  @!P1 LDG.E.U8 R139, desc[UR44][R2.64] ;  /* 0x0000002c028b9981 */ /* 0x0008a4000c1e1100 */
[----:B----4-:R-:W-:-:S02]  /*3cc90*/  @!P1 IMAD.MOV.U32 R2, RZ, RZ, R29 ;  /* 0x000000ffff029224 */ /* 0x010fc400078e001d */
[----:B------:R-:W4:Y:S01]  /*3cca0*/  LDL R29, [R1+0xe08] ;  /* 0x000e0800011d7983 */ /* 0x000f220000100800 */
[----:B------:R-:W-:-:S03]  /*3ccb0*/  @!P1 IMAD.MOV.U32 R3, RZ, RZ, R31 ;  /* 0x000000ffff039224 */ /* 0x000fc600078e001f */
[----:B------:R-:W2:Y:S04]  /*3ccc0*/  LDL R31, [R1+0xe04] ;  /* 0x000e0400011f7983 */ /* 0x000ea80000100800 */
[----:B------:R0:W2:Y:S02]  /*3ccd0*/  @!P1 LDG.E.U8 R116, desc[UR44][R2.64] ;  /* 0x0000002c02749981 */ /* 0x0000a4000c1e1100 */
[----:B0-----:R-:W-:Y:S02]  /*3cce0*/  @!P1 IMAD.MOV.U32 R3, RZ, RZ, R26 ;  /* 0x000000ffff039224 */ /* 0x001fe400078e001a */
[----:B------:R-:W2:Y:S01]  /*3ccf0*/  LDL R26, [R1+0xdf8] ;  /* 0x000df800011a7983 */ /* 0x000ea20000100800 */
[----:B------:R-:W-:-:S03]  /*3cd00*/  @!P1 IMAD.MOV.U32 R2, RZ, RZ, R24 ;  /* 0x000000ffff029224 */ /* 0x000fc600078e0018 */
[----:B------:R-:W2:Y:S01]  /*3cd10*/  LDL R24, [R1+0xdfc] ;  /* 0x000dfc0001187983 */ /* 0x000ea20000100800 */
[----:B------:R-:W-:Y:S02]  /*3cd20*/  PRMT R93, RZ, 0x7610, R93 ;  /* 0x00007610ff5d7816 */ /* 0x000fe4000000005d */
[----:B------:R-:W-:-:S04]  /*3cd30*/  PRMT R70, RZ, 0x7610, R70 ;  /* 0x00007610ff467816 */ /* 0x000fc80000000046 */
[----:B------:R0:W2:Y:S01]  /*3cd40*/  @!P1 LDG.E.U8 R93, desc[UR44][R2.64] ;  /* 0x0000002c025d9981 */ /* 0x0000a2000c1e1100 */
[----:B------:R-:W-:Y:S01]  /*3cd50*/  PRMT R48, RZ, 0x7610, R48 ;  /* 0x00007610ff307816 */ /* 0x000fe20000000030 */
[----:B0-----:R-:W-:Y:S02]  /*3cd60*/  @!P1 IMAD.MOV.U32 R2, RZ, RZ, R25 ;  /* 0x000000ffff029224 */ /* 0x001fe400078e0019 */
[----:B------:R-:W-:Y:S01]  /*3cd70*/  @!P1 IMAD.MOV.U32 R3, RZ, RZ, R30 ;  /* 0x000000ffff039224 */ /* 0x000fe200078e001e */
[----:B------:R-:W2:Y:S04]  /*3cd80*/  LDL R25, [R1+0xdf4] ;  /* 0x000df40001197983 */ /* 0x000ea80000100800 */
[----:B------:R-:W2:Y:S04]  /*3cd90*/  LDL R30, [R1+0xdf0] ;  /* 0x000df000011e7983 */ /* 0x000ea80000100800 */
[----:B------:R0:W2:Y:S02]  /*3cda0*/  @!P1 LDG.E.U8 R70, desc[UR44][R2.64] ;  /* 0x0000002c02469981 */ /* 0x0000a4000c1e1100 */
[----:B0-----:R-:W-:Y:S01]  /*3cdb0*/  @!P1 IMAD.MOV.U32 R3, RZ, RZ, R33 ;  /* 0x000000ffff039224 */ /* 0x001fe200078e0021 */
[----:B------:R-:W-:-:S02]  /*3cdc0*/  PRMT R63, RZ, 0x7610, R63 ;  /* 0x00007610ff3f7816 */ /* 0x000fc4000000003f */
[----:B------:R-:W-:Y:S01]  /*3cdd0*/  PRMT R138, RZ, 0x7610, R138 ;  /* 0x00007610ff8a7816 */ /* 0x000fe2000000008a */
[----:B---3--:R-:W-:Y:S02]  /*3cde0*/  @!P1 IMAD.MOV.U32 R2, RZ, RZ, R27 ;  /* 0x000000ffff029224 */ /* 0x008fe400078e001b */
[----:B------:R-:W3:Y:S04]  /*3cdf0*/  LDL R27, [R1+0xdec] ;  /* 0x000dec00011b7983 */ /* 0x000ee80000100800 */
[----:B------:R4:W3:Y:S02]  /*3ce00*/  @!P1 LDG.E.U8 R48, desc[UR44][R2.64] ;  /* 0x0000002c02309981 */ /* 0x0008e4000c1e1100 */
[----:B----4-:R-:W-:Y:S02]  /*3ce10*/  @!P1 IMAD.MOV.U32 R3, RZ, RZ, R29 ;  /* 0x000000ffff039224 */ /* 0x010fe400078e001d */
[----:B------:R-:W4:Y:S01]  /*3ce20*/  LDL R29, [R1+0xde8] ;  /* 0x000de800011d7983 */ /* 0x000f220000100800 */
[----:B--2---:R-:W-:-:S03]  /*3ce30*/  @!P1 IMAD.MOV.U32 R2, RZ, RZ, R28 ;  /* 0x000000ffff029224 */ /* 0x004fc600078e001c */
[----:B------:R-:W2:Y:S04]  /*3ce40*/  LDL R28, [R1+0xde4] ;  /* 0x000de400011c7983 */ /* 0x000ea80000100800 */
[----:B------:R0:W2:Y:S02]  /*3ce50*/  @!P1 LDG.E.U8 R63, desc[UR44][R2.64] ;  /* 0x0000002c023f9981 */ /* 0x0000a4000c1e1100 */
[----:B0-----:R-:W-:Y:S02]  /*3ce60*/  @!P1 IMAD.MOV.U32 R3, RZ, RZ, R32 ;  /* 0x000000ffff039224 */ /* 0x001fe400078e0020 */
[----:B------:R-:W2:Y:S01]  /*3ce70*/  LDL R32, [R1+0xde0] ;  /* 0x000de00001207983 */ /* 0x000ea20000100800 */
[----:B------:R-:W-:Y:S01]  /*3ce80*/  @!P1 IMAD.MOV.U32 R2, RZ, RZ, R31 ;  /* 0x000000ffff029224 */ /* 0x000fe200078e001f */
[----:B------:R-:W-:-:S02]  /*3ce90*/  PRMT R115, RZ, 0x7610, R115 ;  /* 0x00007610ff737816 */ /* 0x000fc40000000073 */
[----:B------:R-:W-:Y:S01]  /*3cea0*/  PRMT R92, RZ, 0x7610, R92 ;  /* 0x00007610ff5c7816 */ /* 0x000fe2000000005c */
[----:B------:R-:W2:Y:S04]  /*3ceb0*/  LDL R31, [R1+0xdc0] ;  /* 0x000dc000011f7983 */ /* 0x000ea80000100800 */
[----:B------:R0:W2:Y:S02]  /*3cec0*/  @!P1 LDG.E.U8 R138, desc[UR44][R2.64] ;  /* 0x0000002c028a9981 */ /* 0x0000a4000c1e1100 */
[----:B0-----:R-:W-:Y:S02]  /*3ced0*/  @!P1 IMAD.MOV.U32 R3, RZ, RZ, R26 ;  /* 0x000000ffff039224 */ /* 0x001fe400078e001a */
[----:B------:R-:W2:Y:S01]  /*3cee0*/  LDL R26, [R1+0xdc8] ;  /* 0x000dc800011a7983 */ /* 0x000ea20000100800 */
[----:B------:R-:W-:-:S03]  /*3cef0*/  @!P1 IMAD.MOV.U32 R2, RZ, RZ, R24 ;  /* 0x000000ffff029224 */ /* 0x000fc600078e0018 */
[----:B------:R-:W2:Y:S04]  /*3cf00*/  LDL R24, [R1+0xdcc] ;  /* 0x000dcc0001187983 */ /* 0x000ea80000100800 */
[----:B------:R0:W2:Y:S01]  /*3cf10*/  @!P1 LDG.E.U8 R115, desc[UR44][R2.64] ;  /* 0x0000002c02739981 */ /* 0x0000a2000c1e1100 */
[----:B------:R-:W-:Y:S01]  /*3cf20*/  PRMT R69, RZ, 0x7610, R69 ;  /* 0x00007610ff457816 */ /* 0x000fe20000000045 */
[----:B0-----:R-:W-:Y:S02]  /*3cf30*/  @!P1 IMAD.MOV.U32 R2, RZ, RZ, R25 ;  /* 0x000000ffff029224 */ /* 0x001fe400078e0019 */
[----:B------:R-:W-:Y:S02]  /*3cf40*/  @!P1 IMAD.MOV.U32 R3, RZ, RZ, R30 ;  /* 0x000000ffff039224 */ /* 0x000fe400078e001e */
[----:B------:R-:W2:Y:S04]  /*3cf50*/  LDL R30, [R1+0xdc4] ;  /* 0x000dc400011e7983 */ /* 0x000ea80000100800 */
[----:B------:R3:W2:Y:S04]  /*3cf60*/  @!P1 LDG.E.U8 R92, desc[UR44][R2.64] ;  /* 0x0000002c025c9981 */ /* 0x0006a8000c1e1100 */
[----:B------:R-:W2:Y:S04]  /*3cf70*/  LDL.LU R25, [R1+0xdb0] ;  /* 0x000db00001197983 */ /* 0x000ea80000300800 */
[----:B------:R-:W2:Y:S01]  /*3cf80*/  LDL R34, [R1+0xdb4] ;  /* 0x000db40001227983 */ /* 0x000ea20000100800 */
[----:B------:R-:W-:-:S03]  /*3cf90*/  PRMT R47, RZ, 0x7610, R47 ;  /* 0x00007610ff2f7816 */ /* 0x000fc6000000002f */
[----:B------:R-:W2:Y:S01]  /*3cfa0*/  LDL R33, [R1+0xda8] ;  /* 0x000da80001217983 */ /* 0x000ea20000100800 */
[----:B---3--:R-:W-:-:S03]  /*3cfb0*/  @!P1 IMAD.MOV.U32 R2, RZ, RZ, R27 ;  /* 0x000000ffff029224 */ /* 0x008fc600078e001b */
[----:B------:R-:W3:Y:S01]  /*3cfc0*/  LDL R27, [R1+0xdbc] ;  /* 0x000dbc00011b7983 */ /* 0x000ee20000100800 */
[----:B----4-:R-:W-:-:S03]  /*3cfd0*/  @!P1 IMAD.MOV.U32 R3, RZ, RZ, R29 ;  /* 0x000000ffff039224 */ /* 0x010fc600078e001d */
[----:B------:R-:W4:Y:S04]  /*3cfe0*/  LDL R29, [R1+0xdb8] ;  /* 0x000db800011d7983 */ /* 0x000f280000100800 */
[----:B------:R2:W4:Y:S02]  /*3cff0*/  @!P1 LDG.E.U8 R69, desc[UR44][R2.64] ;  /* 0x0000002c02459981 */ /* 0x000524000c1e1100 */
[----:B--2---:R-:W-:Y:S02]  /*3d000*/  @!P1 IMAD.MOV.U32 R2, RZ, RZ, R28 ;  /* 0x000000ffff029224 */ /* 0x004fe400078e001c */
        /* <DEDUP_REMOVED lines=13> */
[----:B------:R-:W2:Y:S01]  /*3d0e0*/  LDL R31, [R1+0xd8c] ;  /* 0x000d8c00011f7983 */ /* 0x000ea20000100800 */
[----:B------:R-:W-:Y:S01]  /*3d0f0*/  @!P1 IMAD.MOV.U32 R2, RZ, RZ, R30 ;  /* 0x000000ffff029224 */ /* 0x000fe200078e001e */
[----:B------:R-:W-:-:S02]  /*3d100*/  PRMT R91, RZ, 0x7610, R91 ;  /* 0x00007610ff5b7816 */ /* 0x000fc4000000005b */
[----:B------:R-:W2:Y:S04]  /*3d110*/  LDL R30, [R1+0xd80] ;  /* 0x000d8000011e7983 */ /* 0x000ea80000100800 */
[----:B------:R3:W2:Y:S01]  /*3d120*/  @!P1 LDG.E.U8 R137, desc[UR44][R2.64] ;  /* 0x0000002c02899981 */ /* 0x0006a2000c1e1100 */
[----:B------:R-:W-:Y:S01]  /*3d130*/  PRMT R68, RZ, 0x7610, R68 ;  /* 0x00007610ff447816 */ /* 0x000fe20000000044 */
[----:B---3--:R-:W-:Y:S02]  /*3d140*/  @!P1 IMAD.MOV.U32 R2, RZ, RZ, R27 ;  /* 0x000000ffff029224 */ /* 0x008fe400078e001b */
[----:B------:R-:W3:Y:S01]  /*3d150*/  LDL R27, [R1+0xd7c] ;  /* 0x000d7c00011b7983 */ /* 0x000ee20000100800 */
[----:B----4-:R-:W-:-:S03]  /*3d160*/  @!P1 IMAD.MOV.U32 R3, RZ, RZ, R29 ;  /* 0x000000ffff039224 */ /* 0x010fc600078e001d */
[----:B------:R-:W4:Y:S04]  /*3d170*/  LDL R29, [R1+0xd84] ;  /* 0x000d8400011d7983 */ /* 0x000f280000100800 */
[----:B------:R0:W3:Y:S02]  /*3d180*/  @!P1 LDG.E.U8 R114, desc[UR44][R2.64] ;  /* 0x0000002c02729981 */ /* 0x0000e4000c1e1100 */
[----:B0-----:R-:W-:Y:S02]  /*3d190*/  @!P1 IMAD.MOV.U32 R2, RZ, RZ, R34 ;  /* 0x000000ffff029224 */ /* 0x001fe400078e0022 */
[----:B------:R-:W-:Y:S01]  /*3d1a0*/  @!P1 IMAD.MOV.U32 R3, RZ, RZ, R25 ;  /* 0x000000ffff039224 */ /* 0x000fe200078e0019 */
[----:B------:R-:W-:Y:S02]  /*3d1b0*/  PRMT R46, RZ, 0x7610, R46 ;  /* 0x00007610ff2e7816 */ /* 0x000fe4000000002e */
[----:B------:R-:W-:Y:S01]  /*3d1c0*/  PRMT R131, RZ, 0x7610, R131 ;  /* 0x00007610ff837816 */ /* 0x000fe20000000083 */
[----:B------:R-:W3:Y:S04]  /*3d1d0*/  LDL R34, [R1+0xd60] ;  /* 0x000d600001227983 */ /* 0x000ee80000100800 */
[----:B------:R2:W3:Y:S02]  /*3d1e0*/  @!P1 LDG.E.U8 R91, desc[UR44][R2.64] ;  /* 0x0000002c025b9981 */ /* 0x0004e4000c1e1100 */
[----:B--2---:R-:W-:-:S02]  /*3d1f0*/  @!P1 IMAD.MOV.U32 R2, RZ, RZ, R28 ;  /* 0x000000ffff029224 */ /* 0x004fc400078e001c */
[----:B------:R-:W2:Y:S01]  /*3d200*/  LDL R28, [R1+0xd78] ;  /* 0x000d7800011c7983 */ /* 0x000ea20000100800 */
[----:B------:R-:W-:Y:S01]  /*3d210*/  @!P1 IMAD.MOV.U32 R3, RZ, RZ, R33 ;  /* 0x000000ffff039224 */ /* 0x000fe200078e0021 */
[----:B------:R-:W-:Y:S02]  /*3d220*/  PRMT R136, RZ, 0x7610, R136 ;  /* 0x00007610ff887816 */ /* 0x000fe40000000088 */
[----:B------:R-:W2:Y:S04]  /*3d230*/  LDL R33, [R1+0xd48] ;  /* 0x000d480001217983 */ /* 0x000ea80000100800 */
[----:B------:R0:W2:Y:S02]  /*3d240*/  @!P1 LDG.E.U8 R68, desc[UR44][R2.64] ;  /* 0x0000002c02449981 */ /* 0x0000a4000c1e1100 */
[----:B0-----:R-:W-:-:S02]  /*3d250*/  @!P1 IMAD.MOV.U32 R3, RZ, RZ, R26 ;  /* 0x000000ffff039224 */ /* 0x001fc400078e001a */
[----:B------:R-:W2:Y:S01]  /*3d260*/  LDL R26, [R1+0xd70] ;  /* 0x000d7000011a7983 */ /* 0x000ea20000100800 */
[----:B------:R-:W-:-:S03]  /*3d270*/  @!P1 IMAD.MOV.U32 R2, RZ, RZ, R24 ;  /* 0x000000ffff029224 */ /* 0x000fc600078e0018 */
[----:B------:R-:W2:Y:S04]  /*3d280*/  LDL R24, [R1+0xd74] ;  /* 0x000d740001187983 */ /* 0x000ea80000100800 */
[----:B------:R0:W2:Y:S02]  /*3d290*/  @!P1 LDG.E.U8 R46, desc[UR44][R2.64] ;  /* 0x0000002c022e9981 */ /* 0x0000a4000c1e1100 */
[----:B0-----:R-:W-:Y:S02]  /*3d2a0*/  @!P1 IMAD.MOV.U32 R2, RZ, RZ, R31 ;  /* 0x000000ffff029224 */ /* 0x001fe400078e001f */
[----:B------:R-:W-:Y:S01]  /*3d2b0*/  @!P1 IMAD.MOV.U32 R3, RZ, RZ, R32 ;  /* 0x000000ffff039224 */ /* 0x000fe200078e0020 */
[----:B------:R-:W2:Y:S04]  /*3d2c0*/  LDL R31, [R1+0xd6c] ;  /* 0x000d6c00011f7983 */ /* 0x000ea80000100800 */
[----:B------:R-:W2:Y:S04]  /*3d2d0*/  LDL R32, [R1+0xd68] ;  /* 0x000d680001207983 */ /* 0x000ea80000100800 */
[----:B------:R0:W2:Y:S02]  /*3d2e0*/  @!P1 LDG.E.U8 R131, desc[UR44][R2.64] ;  /* 0x0000002c02839981 */ /* 0x0000a4000c1e1100 */
[----:B0-----:R-:W-:-:S02]  /*3d2f0*/  @!P1 IMAD.MOV.U32 R3, RZ, RZ, R30 ;  /* 0x000000ffff039224 */ /* 0x001fc400078e001e */
[----:B------:R-:W2:Y:S01]  /*3d300*/  LDL R30, [R1+0xd4c] ;  /* 0x000d4c00011e7983 */ /* 0x000ea20000100800 */
[----:B------:R-:W-:Y:S01]  /*3d310*/  PRMT R113, RZ, 0x7610, R113 ;  /* 0x00007610ff717816 */ /* 0x000fe20000000071 */
[----:B----4-:R-:W-:Y:S02]  /*3d320*/  @!P1 IMAD.MOV.U32 R2, RZ, RZ, R29 ;  /* 0x000000ffff029224 */ /* 0x010fe400078e001d */
[----:B------:R-:W4:Y:S04]  /*3d330*/  LDL R29, [R1+0xd64] ;  /* 0x000d6400011d7983 */ /* 0x000f280000100800 */
[----:B------:R3:W4:Y:S02]  /*3d340*/  @!P1 LDG.E.U8 R136, desc[UR44][R2.64] ;  /* 0x0000002c02889981 */ /* 0x000724000c1e1100 */
[----:B---3--:R-:W-:-:S02]  /*3d350*/  @!P1 IMAD.MOV.U32 R2, RZ, RZ, R27 ;  /* 0x000000ffff029224 */ /* 0x008fc400078e001b */
[----:B------:R-:W3:Y:S01]  /*3d360*/  LDL R27, [R1+0xd44] ;  /* 0x000d4400011b7983 */ /* 0x000ee20000100800 */
[----:B--2---:R-:W-:-:S03]  /*3d370*/  @!P1 IMAD.MOV.U32 R3, RZ, RZ, R28 ;  /* 0x000000ffff039224 */ /* 0x004fc600078e001c */
[----:B------:R-:W2:Y:S04]  /*3d380*/  LDL R28, [R1+0xd40] ;  /* 0x000d4000011c7983 */ /* 0x000ea80000100800 */
[----:B------:R0:W3:Y:S02]  /*3d390*/  @!P1 LDG.E.U8 R113, desc[UR44][R2.64] ;  /* 0x0000002c02719981 */ /* 0x0000e4000c1e1100 */
[----:B0-----:R-:W-:Y:S02]  /*3d3a0*/  @!P1 IMAD.MOV.U32 R3, RZ, RZ, R26 ;  /* 0x000000ffff039224 */ /* 0x001fe400078e001a */
[----:B------:R-:W3:Y:S01]  /*3d3b0*/  LDL R26, [R1+0xd38] ;  /* 0x000d3800011a7983 */ /* 0x000ee20000100800 */
[----:B------:R-:W-:-:S03]  /*3d3c0*/  @!P1 IMAD.MOV.U32 R2, RZ, RZ, R24 ;  /* 0x000000ffff029224 */ /* 0x000fc600078e0018 */
[----:B------:R-:W3:Y:S01]  /*3d3d0*/  LDL R24, [R1+0xd3c] ;  /* 0x000d3c0001187983 */ /* 0x000ee20000100800 */
[----:B------:R-:W-:Y:S02]  /*3d3e0*/  PRMT R90, RZ, 0x7610, R90 ;  /* 0x00007610ff5a7816 */ /* 0x000fe4000000005a */
[----:B------:R-:W-:-:S04]  /*3d3f0*/  PRMT R67, RZ, 0x7610, R67 ;  /* 0x00007610ff437816 */ /* 0x000fc80000000043 */
[----:B------:R0:W3:Y:S01]  /*3d400*/  @!P1 LDG.E.U8 R90, desc[UR44][R2.64] ;  /* 0x0000002c025a9981 */ /* 0x0000e2000c1e1100 */
[----:B------:R-:W-:Y:S01]  /*3d410*/  PRMT R45, RZ, 0x7610, R45 ;  /* 0x00007610ff2d7816 */ /* 0x000fe2000000002d */
[----:B0-----:R-:W-:Y:S02]  /*3d420*/  @!P1 IMAD.MOV.U32 R2, RZ, RZ, R31 ;  /* 0x000000ffff029224 */ /* 0x001fe400078e001f */
[----:B------:R-:W-:Y:S01]  /*3d430*/  @!P1 IMAD.MOV.U32 R3, RZ, RZ, R32 ;  /* 0x000000ffff039224 */ /* 0x000fe200078e0020 */
[----:B------:R-:W3:Y:S04]  /*3d440*/  LDL R31, [R1+0xd34] ;  /* 0x000d3400011f7983 */ /* 0x000ee80000100800 */
[----:B------:R-:W3:Y:S04]  /*3d450*/  LDL R32, [R1+0xd30] ;  /* 0x000d300001207983 */ /* 0x000ee80000100800 */
[----:B------:R0:W3:Y:S01]  /*3d460*/  @!P1 LDG.E.U8 R67, desc[UR44][R2.64] ;  /* 0x0000002c02439981 */ /* 0x0000e2000c1e1100 */
[----:B------:R-:W-:Y:S01]  /*3d470*/  PRMT R64, RZ, 0x7610, R64 ;  /* 0x00007610ff407816 */ /* 0x000fe20000000040 */
[----:B0-----:R-:W-:Y:S01]  /*3d480*/  @!P1 IMAD.MOV.U32 R3, RZ, RZ, R34 ;  /* 0x000000ffff039224 */ /* 0x001fe200078e0022 */
[----:B------:R-:W-:-:S02]  /*3d490*/  PRMT R135, RZ, 0x7610, R135 ;  /* 0x00007610ff877816 */ /* 0x000fc40000000087 */
[----:B------:R-:W-:Y:S02]  /*3d4a0*/  PRMT R112, RZ, 0x7610, R112 ;  /* 0x00007610ff707816 */ /* 0x000fe40000000070 */
[----:B------:R-:W-:Y:S01]  /*3d4b0*/  PRMT R89, RZ, 0x7610, R89 ;  /* 0x00007610ff597816 */ /* 0x000fe20000000059 */
[----:B------:R-:W3:Y:S01]  /*3d4c0*/  LDL R34, [R1+0xcf8] ;  /* 0x000cf80001227983 */ /* 0x000ee20000100800 */
[----:B----4-:R-:W-:-:S03]  /*3d4d0*/  @!P1 IMAD.MOV.U32 R2, RZ, RZ, R29 ;  /* 0x000000ffff029224 */ /* 0x010fc600078e001d */
        /* <DEDUP_REMOVED lines=24> */
[----:B----4-:R-:W-:-:S02]  /*3d660*/  @!P1 IMAD.MOV.U32 R2, RZ, RZ, R29 ;  /* 0x000000ffff029224 */ /* 0x010fc400078e001d */
[----:B------:R-:W4:Y:S01]  /*3d670*/  LDL R29, [R1+0xcf4] ;  /* 0x000cf400011d7983 */ /* 0x000f220000100800 */
[----:B------:R-:W-:-:S03]  /*3d680*/  @!P1 IMAD.MOV.U32 R3, RZ, RZ, R30 ;  /* 0x000000ffff039224 */ /* 0x000fc600078e001e */
[----:B------:R-:W4:Y:S04]  /*3d690*/  LDL R30, [R1+0xcf0] ;  /* 0x000cf000011e7983 */ /* 0x000f280000100800 */
[----:B------:R2:W4:Y:S02]  /*3d6a0*/  @!P1 LDG.E.U8 R247, desc[UR44][R2.64] ;  /* 0x0000002c02f79981 */ /* 0x000524000c1e1100 */
        /* <DEDUP_REMOVED lines=19> */
[----:B0-----:R-:W-:-:S02]  /*3d7e0*/  @!P1 IMAD.MOV.U32 R2, RZ, RZ, R33 ;  /* 0x000000ffff029224 */ /* 0x001fc400078e0021 */
[----:B------:R-:W-:Y:S01]  /*3d7f0*/  @!P1 IMAD.MOV.U32 R3, RZ, RZ, R34 ;  /* 0x000000ffff039224 */ /* 0x000fe200078e0022 */
[----:B------:R-:W-:Y:S02]  /*3d800*/  PRMT R241, RZ, 0x7610, R241 ;  /* 0x00007610fff17816 */ /* 0x000fe400000000f1 */
        /* <DEDUP_REMOVED lines=19> */
[----:B------:R-:W-:Y:S02]  /*3d940*/  PRMT R239, RZ, 0x7610, R239 ;  /* 0x00007610ffef7816 */ /* 0x000fe400000000ef */
[----:B------:R-:W-:Y:S01]  /*3d950*/  PRMT R238, RZ, 0x7610, R238 ;  /* 0x00007610ffee7816 */ /* 0x000fe200000000ee */
[----:B0-----:R-:W-:Y:S02]  /*3d960*/  @!P1 IMAD.MOV.U32 R3, RZ, RZ, R32 ;  /* 0x000000ffff039224 */ /* 0x001fe400078e0020 */
[----:B------:R-:W3:Y:S01]  /*3d970*/  LDL R32, [R1+0xca0] ;  /* 0x000ca00001207983 */ /* 0x000ee20000100800 */
[----:B------:R-:W-:-:S03]  /*3d980*/  @!P1 IMAD.MOV.U32 R2, RZ, RZ, R31 ;  /* 0x000000ffff029224 */ /* 0x000fc600078e001f */
[----:B------:R-:W3:Y:S04]  /*3d990*/  LDL R31, [R1+0xca4] ;  /* 0x000ca400011f7983 */ /* 0x000ee80000100800 */
[----:B------:R4:W3:Y:S01]  /*3d9a0*/  @!P1 LDG.E.U8 R239, desc[UR44][R2.64] ;  /* 0x0000002c02ef9981 */ /* 0x0008e2000c1e1100 */
[----:B------:R-:W-:Y:S01]  /*3d9b0*/  PRMT R237, RZ, 0x7610, R237 ;  /* 0x00007610ffed7816 */ /* 0x000fe200000000ed */
[----:B----4-:R-:W-:Y:S02]  /*3d9c0*/  @!P1 IMAD.MOV.U32 R2, RZ, RZ, R29 ;  /* 0x000000ffff029224 */ /* 0x010fe400078e001d */
        /* <DEDUP_REMOVED lines=15> */
[----:B------:R0:W3:Y:S02]  /*3dac0*/  @!P1 LDG.E.U8 R235, desc[UR44][R2.64] ;  /* 0x0000002c02eb9981 */ /* 0x0000e4000c1e1100 */
[----:B0-----:R-:W-:Y:S02]  /*3dad0*/  @!P1 IMAD.MOV.U32 R2, RZ, RZ, R33 ;  /* 0x000000ffff029224 */ /* 0x001fe400078e0021 */
[----:B------:R-:W-:Y:S01]  /*3dae0*/  @!P1 IMAD.MOV.U32 R3, RZ, RZ, R34 ;  /* 0x000000ffff039224 */ /* 0x000fe200078e0022 */
[----:B------:R-:W-:Y:S02]  /*3daf0*/  PRMT R233, RZ, 0x7610, R233 ;  /* 0x00007610ffe97816 */ /* 0x000fe400000000e9 */
[----:B------:R-:W-:Y:S02]  /*3db00*/  PRMT R232, RZ, 0x7610, R232 ;  /* 0x00007610ffe87816 */ /* 0x000fe400000000e8 */
[----:B------:R-:W-:Y:S02]  /*3db10*/  PRMT R231, RZ, 0x7610, R231 ;  /* 0x00007610ffe77816 */ /* 0x000fe400000000e7 */
[----:B------:R-:W-:Y:S01]  /*3db20*/  PRMT R230, RZ, 0x7610, R230 ;  /* 0x00007610ffe67816 */ /* 0x000fe200000000e6 */
[----:B------:R0:W3:Y:S04]  /*3db30*/  @!P1 LDG.E.U8 R234, desc[UR44][R2.64] ;  /* 0x0000002c02ea9981 */ /* 0x0000e8000c1e1100 */
[----:B------:R-:W3:Y:S04]  /*3db40*/  LDL R33, [R1+0xc44] ;  /* 0x000c440001217983 */ /* 0x000ee80000100800 */
[----:B------:R-:W3:Y:S01]  /*3db50*/  LDL R34, [R1+0xc40] ;  /* 0x000c400001227983 */ /* 0x000ee20000100800 */
[----:B0-----:R-:W-:-:S03]  /*3db60*/  @!P1 IMAD.MOV.U32 R3, RZ, RZ, R32 ;  /* 0x000000ffff039224 */ /* 0x001fc600078e0020 */
        /* <DEDUP_REMOVED lines=20> */
[----:B------:R-:W-:Y:S02]  /*3dcb0*/  PRMT R228, RZ, 0x7610, R228 ;  /* 0x00007610ffe47816 */ /* 0x000fe400000000e4 */
[----:B------:R-:W-:Y:S01]  /*3dcc0*/  PRMT R227, RZ, 0x7610, R227 ;  /* 0x00007610ffe37816 */ /* 0x000fe200000000e3 */
[----:B0-----:R-:W-:-:S02]  /*3dcd0*/  @!P1 IMAD.MOV.U32 R3, RZ, RZ, R32 ;  /* 0x000000ffff039224 */ /* 0x001fc400078e0020 */
        /* <DEDUP_REMOVED lines=239> */
[----:B------:R-:W-:Y:S01]  /*3ebd0*/  PRMT R188, RZ, 0x7610, R188 ;  /* 0x00007610ffbc7816 */ /* 0x000fe200000000bc */
[----:B------:R-:W3:Y:S04]  /*3ebe0*/  LDL R33, [R1+0x868] ;  /* 0x0008680001217983 */ /* 0x000ee80000100800 */
[----:B------:R0:W3:Y:S01]  /*3ebf0*/  @!P1 LDG.E.U8 R189, desc[UR44][R2.64] ;  /* 0x0000002c02bd9981 */ /* 0x0000e2000c1e1100 */
[----:B------:R-:W-:-:S02]  /*3ec00*/  PRMT R187, RZ, 0x7610, R187 ;  /* 0x00007610ffbb7816 */ /* 0x000fc400000000bb */
        /* <DEDUP_REMOVED lines=31> */
[----:B0-----:R-:W-:Y:S02]  /*3ee00*/  @!P1 IMAD.MOV.U32 R3, RZ, RZ, R31 ;  /* 0x000000ffff039224 */ /* 0x001fe400078e001f */
[----:B------:R-:W3:Y:S01]  /*3ee10*/  LDL R31, [R1+0x7a8] ;  /* 0x0007a800011f7983 */ /* 0x000ee20000100800 */
[----:B------:R-:W-:Y:S01]  /*3ee20*/  PRMT R181, RZ, 0x7610, R181 ;  /* 0x00007610ffb57816 */ /* 0x000fe200000000b5 */
[----:B----4-:R-:W-:-:S02]  /*3ee30*/  @!P1 IMAD.MOV.U32 R2, RZ, RZ, R30 ;  /* 0x000000ffff029224 */ /* 0x010fc400078e001e */
[----:B------:R-:W4:Y:S04]  /*3ee40*/  LDL R30, [R1+0x7ac] ;  /* 0x0007ac00011e7983 */ /* 0x000f280000100800 */
[----:B------:R0:W4:Y:S02]  /*3ee50*/  @!P1 LDG.E.U8 R183, desc[UR44][R2.64] ;  /* 0x0000002c02b79981 */ /* 0x000124000c1e1100 */
[----:B0-----:R-:W-:Y:S02]  /*3ee60*/  @!P1 IMAD.MOV.U32 R3, RZ, RZ, R29 ;  /* 0x000000ffff039224 */ /* 0x001fe400078e001d */
[----:B--2---:R-:W-:Y:S01]  /*3ee70*/  @!P1 IMAD.MOV.U32 R2, RZ, RZ, R28 ;  /* 0x000000ffff029224 */ /* 0x004fe200078e001c */
[----:B------:R-:W2:Y:S04]  /*3ee80*/  LDL R29, [R1+0x768] ;  /* 0x00076800011d7983 */ /* 0x000ea80000100800 */
[----:B------:R-:W2:Y:S04]  /*3ee90*/  LDL R28, [R1+0x76c] ;  /* 0x00076c00011c7983 */ /* 0x000ea80000100800 */
[----:B------:R3:W2:Y:S02]  /*3eea0*/  @!P1 LDG.E.U8 R182, desc[UR44][R2.64] ;  /* 0x0000002c02b69981 */ /* 0x0006a4000c1e1100 */
[----:B---3--:R-:W-:-:S02]  /*3eeb0*/  @!P1 IMAD.MOV.U32 R3, RZ, RZ, R27 ;  /* 0x000000ffff039224 */ /* 0x008fc400078e001b */
[----:B------:R-:W3:Y:S01]  /*3eec0*/  LDL R27, [R1+0x728] ;  /* 0x00072800011b7983 */ /* 0x000ee20000100800 */
[----:B------:R-:W-:-:S03]  /*3eed0*/  @!P1 IMAD.MOV.U32 R2, RZ, RZ, R26 ;  /* 0x000000ffff029224 */ /* 0x000fc600078e001a */
[----:B------:R-:W3:Y:S04]  /*3eee0*/  LDL R26, [R1+0x72c] ;  /* 0x00072c00011a7983 */ /* 0x000ee80000100800 */
[----:B------:R0:W3:Y:S02]  /*3eef0*/  @!P1 LDG.E.U8 R181, desc[UR44][R2.64] ;  /* 0x0000002c02b59981 */ /* 0x0000e4000c1e1100 */
[----:B0-----:R-:W-:Y:S02]  /*3ef00*/  @!P1 IMAD.MOV.U32 R2, RZ, RZ, R24 ;  /* 0x000000ffff029224 */ /* 0x001fe400078e0018 */
[----:B------:R-:W3:Y:S01]  /*3ef10*/  LDL R24, [R1+0x6ec] ;  /* 0x0006ec0001187983 */ /* 0x000ee20000100800 */
[----:B------:R-:W-:Y:S01]  /*3ef20*/  PRMT R180, RZ, 0x7610, R180 ;  /* 0x00007610ffb47816 */ /* 0x000fe200000000b4 */
[----:B------:R-:W-:-:S05]  /*3ef30*/  @!P1 IMAD.MOV.U32 R3, RZ, RZ, R34 ;  /* 0x000000ffff039224 */ /* 0x000fca00078e0022 */
[----:B------:R0:W3:Y:S01]  /*3ef40*/  @!P1 LDG.E.U8 R180, desc[UR44][R2.64] ;  /* 0x0000002c02b49981 */ /* 0x0000e2000c1e1100 */
[----:B------:R-:W-:Y:S02]  /*3ef50*/  PRMT R179, RZ, 0x7610, R179 ;  /* 0x00007610ffb37816 */ /* 0x000fe400000000b3 */
[----:B------:R-:W-:Y:S01]  /*3ef60*/  PRMT R178, RZ, 0x7610, R178 ;  /* 0x00007610ffb27816 */ /* 0x000fe200000000b2 */
[----:B0-----:R-:W-:Y:S02]  /*3ef70*/  @!P1 IMAD.MOV.U32 R2, RZ, RZ, R32 ;  /* 0x000000ffff029224 */ /* 0x001fe400078e0020 */
[----:B------:R-:W3:Y:S01]  /*3ef80*/  LDL.LU R32, [R1+0x6a8] ;  /* 0x0006a80001207983 */ /* 0x000ee20000300800 */
[----:B------:R-:W-:-:S03]  /*3ef90*/  @!P1 IMAD.MOV.U32 R3, RZ, RZ, R33 ;  /* 0x000000ffff039224 */ /* 0x000fc600078e0021 */
[----:B------:R-:W3:Y:S04]  /*3efa0*/  LDL.LU R39, [R1+0x668] ;  /* 0x0006680001277983 */ /* 0x000ee80000300800 */
[----:B------:R-:W3:Y:S04]  /*3efb0*/  LDL.LU R35, [R1+0x66c] ;  /* 0x00066c0001237983 */ /* 0x000ee80000300800 */
[----:B------:R-:W3:Y:S04]  /*3efc0*/  LDL R33, [R1+0x848] ;  /* 0x0008480001217983 */ /* 0x000ee80000100800 */
[----:B------:R0:W3:Y:S01]  /*3efd0*/  @!P1 LDG.E.U8 R179, desc[UR44][R2.64] ;  /* 0x0000002c02b39981 */ /* 0x0000e2000c1e1100 */
[----:B------:R-:W-:Y:S01]  /*3efe0*/  PRMT R177, RZ, 0x7610, R177 ;  /* 0x00007610ffb17816 */ /* 0x000fe200000000b1 */
[----:B0-----:R-:W-:-:S02]  /*3eff0*/  @!P1 IMAD.MOV.U32 R3, RZ, RZ, R31 ;  /* 0x000000ffff039224 */ /* 0x001fc400078e001f */
[----:B------:R-:W3:Y:S01]  /*3f000*/  LDL R31, [R1+0x84c] ;  /* 0x00084c00011f7983 */ /* 0x000ee20000100800 */
[----:B------:R-:W-:Y:S01]  /*3f010*/  PRMT R176, RZ, 0x7610, R176 ;  /* 0x00007610ffb07816 */ /* 0x000fe200000000b0 */
[----:B----4-:R-:W-:Y:S02]  /*3f020*/  @!P1 IMAD.MOV.U32 R2, RZ, RZ, R30 ;  /* 0x000000ffff029224 */ /* 0x010fe400078e001e */
[----:B------:R-:W4:Y:S04]  /*3f030*/  LDL R30, [R1+0x840] ;  /* 0x00084000011e7983 */ /* 0x000f280000100800 */
[----:B------:R2:W4:Y:S02]  /*3f040*/  @!P1 LDG.E.U8 R178, desc[UR44][R2.64] ;  /* 0x0000002c02b29981 */ /* 0x000524000c1e1100 */
[----:B--2---:R-:W-:-:S02]  /*3f050*/  @!P1 IMAD.MOV.U32 R3, RZ, RZ, R29 ;  /* 0x000000ffff039224 */ /* 0x004fc400078e001d */
[----:B------:R-:W-:Y:S01]  /*3f060*/  @!P1 IMAD.MOV.U32 R2, RZ, RZ, R28 ;  /* 0x000000ffff029224 */ /* 0x000fe200078e001c */
        /* <DEDUP_REMOVED lines=11> */
[----:B------:R-:W-:Y:S01]  /*3f120*/  @!P1 IMAD.MOV.U32 R3, RZ, RZ, R249 ;  /* 0x000000ffff039224 */ /* 0x000fe200078e00f9 */
[----:B------:R-:W-:-:S04]  /*3f130*/  PRMT R174, RZ, 0x7610, R174 ;  /* 0x00007610ffae7816 */ /* 0x000fc800000000ae */
[----:B------:R0:W3:Y:S01]  /*3f140*/  @!P1 LDG.E.U8 R175, desc[UR44][R2.64] ;  /* 0x0000002c02af9981 */ /* 0x0000e2000c1e1100 */
[----:B------:R-:W-:Y:S01]  /*3f150*/  PRMT R173, RZ, 0x7610, R173 ;  /* 0x00007610ffad7816 */ /* 0x000fe200000000ad */
[----:B0-----:R-:W-:Y:S02]  /*3f160*/  @!P1 IMAD.MOV.U32 R2, RZ, RZ, R252 ;  /* 0x000000ffff029224 */ /* 0x001fe400078e00fc */
[----:B------:R-:W-:Y:S01]  /*3f170*/  @!P1 IMAD.MOV.U32 R3, RZ, RZ, R32 ;  /* 0x000000ffff039224 */ /* 0x000fe200078e0020 */
[----:B------:R0:W-:Y:S04]  /*3f180*/  STL [R1+0x1940], R249 ;  /* 0x001940f901007387 */ /* 0x0001e80000100800 */
[----:B------:R1:W3:Y:S01]  /*3f190*/  @!P1 LDG.E.U8 R174, desc[UR44][R2.64] ;  /* 0x0000002c02ae9981 */ /* 0x0002e2000c1e1100 */
[----:B------:R-:W-:-:S03]  /*3f1a0*/  PRMT R172, RZ, 0x7610, R172 ;  /* 0x00007610ffac7816 */ /* 0x000fc600000000ac */
[----:B0-----:R-:W3:Y:S01]  /*3f1b0*/  LDL.LU R249, [R1+0x6cc] ;  /* 0x0006cc0001f97983 */ /* 0x001ee20000300800 */
[----:B-1----:R-:W-:Y:S02]  /*3f1c0*/  @!P1 IMAD.MOV.U32 R2, RZ, RZ, R35 ;  /* 0x000000ffff029224 */ /* 0x002fe400078e0023 */
[----:B------:R-:W-:Y:S01]  /*3f1d0*/  @!P1 IMAD.MOV.U32 R3, RZ, RZ, R39 ;  /* 0x000000ffff039224 */ /* 0x000fe200078e0027 */
[----:B------:R0:W-:Y:S04]  /*3f1e0*/  STL [R1+0x1944], R252 ;  /* 0x001944fc01007387 */ /* 0x0001e80000100800 */
[----:B------:R1:W3:Y:S01]  /*3f1f0*/  @!P1 LDG.E.U8 R173, desc[UR44][R2.64] ;  /* 0x0000002c02ad9981 */ /* 0x0002e2000c1e1100 */
[----:B------:R-:W-:-:S03]  /*3f200*/  PRMT R171, RZ, 0x7610, R171 ;  /* 0x00007610ffab7816 */ /* 0x000fc600000000ab */
[----:B0-----:R-:W3:Y:S04]  /*3f210*/  LDL.LU R252, [R1+0x6d4] ;  /* 0x0006d40001fc7983 */ /* 0x001ee80000300800 */
[----:B------:R-:W3:Y:S01]  /*3f220*/  LDL R34, [R1+0x7e0] ;  /* 0x0007e00001227983 */ /* 0x000ee20000100800 */
[----:B-1----:R-:W-:Y:S02]  /*3f230*/  @!P1 IMAD.MOV.U32 R2, RZ, RZ, R31 ;  /* 0x000000ffff029224 */ /* 0x002fe400078e001f */
[----:B------:R-:W-:Y:S01]  /*3f240*/  @!P1 IMAD.MOV.U32 R3, RZ, RZ, R33 ;  /* 0x000000ffff039224 */ /* 0x000fe200078e0021 */
[----:B------:R-:W3:Y:S04]  /*3f250*/  LDL R31, [R1+0x7a0] ;  /* 0x0007a000011f7983 */ /* 0x000ee80000100800 */
[----:B------:R-:W3:Y:S04]  /*3f260*/  LDL R33, [R1+0x7e4] ;  /* 0x0007e40001217983 */ /* 0x000ee80000100800 */
[----:B------:R4:W3:Y:S01]  /*3f270*/  @!P1 LDG.E.U8 R172, desc[UR44][R2.64] ;  /* 0x0000002c02ac9981 */ /* 0x0008e2000c1e1100 */
[----:B------:R-:W-:Y:S01]  /*3f280*/  PRMT R170, RZ, 0x7610, R170 ;  /* 0x00007610ffaa7816 */ /* 0x000fe200000000aa */
[----:B----4-:R-:W-:-:S02]  /*3f290*/  @!P1 IMAD.MOV.U32 R3, RZ, RZ, R30 ;  /* 0x000000ffff039224 */ /* 0x010fc400078e001e */
[----:B------:R-:W4:Y:S01]  /*3f2a0*/  LDL R30, [R1+0x7a4] ;  /* 0x0007a400011e7983 */ /* 0x000f220000100800 */
[----:B--2---:R-:W-:Y:S01]  /*3f2b0*/  @!P1 IMAD.MOV.U32 R2, RZ, RZ, R29 ;  /* 0x000000ffff029224 */ /* 0x004fe200078e001d */
[----:B------:R-:W-:Y:S02]  /*3f2c0*/  PRMT R169, RZ, 0x7610, R169 ;  /* 0x00007610ffa97816 */ /* 0x000fe400000000a9 */
[----:B------:R-:W-:Y:S01]  /*3f2d0*/  PRMT R168, RZ, 0x7610, R168 ;  /* 0x00007610ffa87816 */ /* 0x000fe200000000a8 */
[----:B------:R-:W2:Y:S04]  /*3f2e0*/  LDL R29, [R1+0x6e4] ;  /* 0x0006e400011d7983 */ /* 0x000ea80000100800 */
[----:B------:R3:W2:Y:S02]  /*3f2f0*/  @!P1 LDG.E.U8 R171, desc[UR44][R2.64] ;  /* 0x0000002c02ab9981 */ /* 0x0006a4000c1e1100 */
[----:B---3--:R-:W-:-:S02]  /*3f300*/  @!P1 IMAD.MOV.U32 R2, RZ, RZ, R27 ;  /* 0x000000ffff029224 */ /* 0x008fc400078e001b */
[----:B------:R-:W-:Y:S01]  /*3f310*/  @!P1 IMAD.MOV.U32 R3, RZ, RZ, R28 ;  /* 0x000000ffff039224 */ /* 0x000fe200078e001c */
[----:B------:R-:W3:Y:S04]  /*3f320*/  LDL R27, [R1+0x764] ;  /* 0x00076400011b7983 */ /* 0x000ee80000100800 */
[----:B------:R-:W2:Y:S04]  /*3f330*/  LDL R28, [R1+0x760] ;  /* 0x00076000011c7983 */ /* 0x000ea80000100800 */
[----:B------:R0:W2:Y:S02]  /*3f340*/  @!P1 LDG.E.U8 R170, desc[UR44][R2.64] ;  /* 0x0000002c02aa9981 */ /* 0x0000a4000c1e1100 */
[----:B0-----:R-:W-:-:S02]  /*3f350*/  @!P1 IMAD.MOV.U32 R3, RZ, RZ, R26 ;  /* 0x000000ffff039224 */ /* 0x001fc400078e001a */
[----:B------:R-:W2:Y:S01]  /*3f360*/  LDL R26, [R1+0x720] ;  /* 0x00072000011a7983 */ /* 0x000ea20000100800 */
[----:B------:R-:W-:-:S03]  /*3f370*/  @!P1 IMAD.MOV.U32 R2, RZ, RZ, R24 ;  /* 0x000000ffff029224 */ /* 0x000fc600078e0018 */
[----:B------:R-:W2:Y:S04]  /*3f380*/  LDL R24, [R1+0x724] ;  /* 0x0007240001187983 */ /* 0x000ea80000100800 */
[----:B------:R0:W2:Y:S01]  /*3f390*/  @!P1 LDG.E.U8 R169, desc[UR44][R2.64] ;  /* 0x0000002c02a99981 */ /* 0x0000a2000c1e1100 */
[----:B------:R-:W-:Y:S02]  /*3f3a0*/  PRMT R167, RZ, 0x7610, R167 ;  /* 0x00007610ffa77816 */ /* 0x000fe400000000a7 */
[----:B------:R-:W-:Y:S01]  /*3f3b0*/  PRMT R166, RZ, 0x7610, R166 ;  /* 0x00007610ffa67816 */ /* 0x000fe200000000a6 */
[----:B0-----:R-:W-:Y:S02]  /*3f3c0*/  @!P1 IMAD.MOV.U32 R3, RZ, RZ, R34 ;  /* 0x000000ffff039224 */ /* 0x001fe400078e0022 */
[----:B------:R-:W-:-:S02]  /*3f3d0*/  @!P1 IMAD.MOV.U32 R2, RZ, RZ, R33 ;  /* 0x000000ffff029224 */ /* 0x000fc400078e0021 */
[----:B------:R-:W2:Y:S04]  /*3f3e0*/  LDL.LU R33, [R1+0x6a0] ;  /* 0x0006a00001217983 */ /* 0x000ea80000300800 */
[----:B------:R0:W2:Y:S02]  /*3f3f0*/  @!P1 LDG.E.U8 R168, desc[UR44][R2.64] ;  /* 0x0000002c02a89981 */ /* 0x0000a4000c1e1100 */
[----:B0-----:R-:W-:Y:S02]  /*3f400*/  @!P1 IMAD.MOV.U32 R3, RZ, RZ, R31 ;  /* 0x000000ffff039224 */ /* 0x001fe400078e001f */
[----:B----4-:R-:W-:-:S05]  /*3f410*/  @!P1 IMAD.MOV.U32 R2, RZ, RZ, R30 ;  /* 0x000000ffff029224 */ /* 0x010fca00078e001e */
[----:B------:R3:W4:Y:S02]  /*3f420*/  @!P1 LDG.E.U8 R167, desc[UR44][R2.64] ;  /* 0x0000002c02a79981 */ /* 0x000724000c1e1100 */
[----:B---3--:R-:W-:Y:S02]  /*3f430*/  @!P1 IMAD.MOV.U32 R2, RZ, RZ, R27 ;  /* 0x000000ffff029224 */ /* 0x008fe400078e001b */
[----:B--2---:R-:W-:Y:S01]  /*3f440*/  @!P1 IMAD.MOV.U32 R3, RZ, RZ, R28 ;  /* 0x000000ffff039224 */ /* 0x004fe200078e001c */
[----:B------:R-:W2:Y:S04]  /*3f450*/  LDL R27, [R1+0x814] ;  /* 0x00081400011b7983 */ /* 0x000ea80000100800 */
[----:B------:R-:W3:Y:S04]  /*3f460*/  LDL R28, [R1+0x810] ;  /* 0x00081000011c7983 */ /* 0x000ee80000100800 */
[----:B------:R-:W4:Y:S04]  /*3f470*/  LDL.LU R38, [R1+0x660] ;  /* 0x0006600001267983 */ /* 0x000f280000300800 */
[----:B------:R-:W2:Y:S04]  /*3f480*/  LDL.LU R37, [R1+0x664] ;  /* 0x0006640001257983 */ /* 0x000ea80000300800 */
[----:B------:R0:W3:Y:S01]  /*3f490*/  @!P1 LDG.E.U8 R166, desc[UR44][R2.64] ;  /* 0x0000002c02a69981 */ /* 0x0000e2000c1e1100 */
[----:B------:R-:W-:-:S02]  /*3f4a0*/  PRMT R165, RZ, 0x7610, R165 ;  /* 0x00007610ffa57816 */ /* 0x000fc400000000a5 */
[----:B------:R-:W-:Y:S01]  /*3f4b0*/  PRMT R164, RZ, 0x7610, R164 ;  /* 0x00007610ffa47816 */ /* 0x000fe200000000a4 */
[----:B------:R-:W3:Y:S01]  /*3f4c0*/  LDL R34, [R1+0x804] ;  /* 0x0008040001227983 */ /* 0x000ee20000100800 */
[----:B0-----:R-:W-:-:S03]  /*3f4d0*/  @!P1 IMAD.MOV.U32 R3, RZ, RZ, R26 ;  /* 0x000000ffff039224 */ /* 0x001fc600078e001a */
[----:B------:R-:W3:Y:S01]  /*3f4e0*/  LDL R26, [R1+0x808] ;  /* 0x00080800011a7983 */ /* 0x000ee20000100800 */
[----:B------:R-:W-:-:S03]  /*3f4f0*/  @!P1 IMAD.MOV.U32 R2, RZ, RZ, R24 ;  /* 0x000000ffff029224 */ /* 0x000fc600078e0018 */
[----:B------:R-:W3:Y:S04]  /*3f500*/  LDL R24, [R1+0x80c] ;  /* 0x00080c0001187983 */ /* 0x000ee80000100800 */
[----:B------:R0:W3:Y:S04]  /*3f510*/  @!P1 LDG.E.U8 R165, desc[UR44][R2.64] ;  /* 0x0000002c02a59981 */ /* 0x0000e8000c1e1100 */
[----:B------:R1:W-:Y:S01]  /*3f520*/  STL [R1+0x1948], R250 ;  /* 0x001948fa01007387 */ /* 0x0003e20000100800 */
[----:B------:R-:W-:Y:S01]  /*3f530*/  PRMT R163, RZ, 0x7610, R163 ;  /* 0x00007610ffa37816 */ /* 0x000fe200000000a3 */
[----:B0-----:R-:W-:-:S02]  /*3f540*/  @!P1 IMAD.MOV.U32 R2, RZ, RZ, R29 ;  /* 0x000000ffff029224 */ /* 0x001fc400078e001d */
[----:B------:R-:W-:Y:S02]  /*3f550*/  @!P1 IMAD.MOV.U32 R3, RZ, RZ, R250 ;  /* 0x000000ffff039224 */ /* 0x000fe400078e00fa */
[----:B-1----:R-:W3:Y:S04]  /*3f560*/  LDL.LU R250, [R1+0x700] ;  /* 0x0007000001fa7983 */ /* 0x002ee80000300800 */
[----:B------:R0:W3:Y:S04]  /*3f570*/  @!P1 LDG.E.U8 R164, desc[UR44][R2.64] ;  /* 0x0000002c02a49981 */ /* 0x0000e8000c1e1100 */
[----:B------:R1:W-:Y:S01]  /*3f580*/  STL [R1+0x194c], R0 ;  /* 0x00194c0001007387 */ /* 0x0003e20000100800 */
[----:B------:R-:W-:Y:S01]  /*3f590*/  PRMT R162, RZ, 0x7610, R162 ;  /* 0x00007610ffa27816 */ /* 0x000fe200000000a2 */
[----:B0-----:R-:W-:-:S02]  /*3f5a0*/  @!P1 IMAD.MOV.U32 R2, RZ, RZ, R0 ;  /* 0x000000ffff029224 */ /* 0x001fc400078e0000 */
[----:B-1----:R-:W3:Y:S04]  /*3f5b0*/  LDL.LU R0, [R1+0x6dc] ;  /* 0x0006dc0001007983 */ /* 0x002ee80000300800 */
[----:B------:R-:W3:Y:S04]  /*3f5c0*/  LDL R40, [R1+0x800] ;  /* 0x0008000001287983 */ /* 0x000ee80000100800 */
[----:B------:R-:W3:Y:S04]  /*3f5d0*/  LDL R30, [R1+0x7d8] ;  /* 0x0007d800011e7983 */ /* 0x000ee80000100800 */
[----:B------:R-:W3:Y:S01]  /*3f5e0*/  LDL R29, [R1+0x7dc] ;  /* 0x0007dc00011d7983 */ /* 0x000ee20000100800 */
[----:B------:R-:W-:-:S02]  /*3f5f0*/  PRMT R161, RZ, 0x7610, R161 ;  /* 0x00007610ffa17816 */ /* 0x000fc400000000a1 */
[----:B------:R-:W-:Y:S01]  /*3f600*/  PRMT R160, RZ, 0x7610, R160 ;  /* 0x00007610ffa07816 */ /* 0x000fe200000000a0 */
[----:B------:R-:W3:Y:S04]  /*3f610*/  LDL R36, [R1+0x718] ;  /* 0x0007180001247983 */ /* 0x000ee80000100800 */
[----:B------:R-:W3:Y:S01]  /*3f620*/  LDL R31, [R1+0x71c] ;  /* 0x00071c00011f7983 */ /* 0x000ee20000100800 */
[----:B------:R-:W-:-:S05]  /*3f630*/  @!P1 IMAD.MOV.U32 R3, RZ, RZ, R33 ;  /* 0x000000ffff039224 */ /* 0x000fca00078e0021 */
[----:B------:R4:W3:Y:S02]  /*3f640*/  @!P1 LDG.E.U8 R163, desc[UR44][R2.64] ;  /* 0x0000002c02a39981 */ /* 0x0008e4000c1e1100 */
[----:B----4-:R-:W-:Y:S02]  /*3f650*/  @!P1 IMAD.MOV.U32 R3, RZ, RZ, R38 ;  /* 0x000000ffff039224 */ /* 0x010fe400078e0026 */
[----:B--2---:R-:W-:-:S05]  /*3f660*/  @!P1 IMAD.MOV.U32 R2, RZ, RZ, R37 ;  /* 0x000000ffff029224 */ /* 0x004fca00078e0025 */
[----:B------:R0:W2:Y:S02]  /*3f670*/  @!P1 LDG.E.U8 R162, desc[UR44][R2.64] ;  /* 0x0000002c02a29981 */ /* 0x0000a4000c1e1100 */
[----:B0-----:R-:W-:Y:S02]  /*3f680*/  @!P1 IMAD.MOV.U32 R2, RZ, RZ, R27 ;  /* 0x000000ffff029224 */ /* 0x001fe400078e001b */
[----:B---3--:R-:W-:Y:S01]  /*3f690*/  @!P1 IMAD.MOV.U32 R3, RZ, RZ, R28 ;  /* 0x000000ffff039224 */ /* 0x008fe200078e001c */
[----:B------:R-:W3:Y:S04]  /*3f6a0*/  LDL R27, [R1+0x79c] ;  /* 0x00079c00011b7983 */ /* 0x000ee80000100800 */
[----:B------:R-:W4:Y:S04]  /*3f6b0*/  LDL R28, [R1+0x798] ;  /* 0x00079800011c7983 */ /* 0x000f280000100800 */
[----:B------:R0:W2:Y:S02]  /*3f6c0*/  @!P1 LDG.E.U8 R161, desc[UR44][R2.64] ;  /* 0x0000002c02a19981 */ /* 0x0000a4000c1e1100 */
[----:B0-----:R-:W-:-:S02]  /*3f6d0*/  @!P1 IMAD.MOV.U32 R2, RZ, RZ, R24 ;  /* 0x000000ffff029224 */ /* 0x001fc400078e0018 */
[----:B------:R-:W-:Y:S01]  /*3f6e0*/  @!P1 IMAD.MOV.U32 R3, RZ, RZ, R26 ;  /* 0x000000ffff039224 */ /* 0x000fe200078e001a */
[----:B------:R-:W2:Y:S04]  /*3f6f0*/  LDL R24, [R1+0x75c] ;  /* 0x00075c0001187983 */ /* 0x000ea80000100800 */
[----:B------:R-:W2:Y:S04]  /*3f700*/  LDL R26, [R1+0x758] ;  /* 0x00075800011a7983 */ /* 0x000ea80000100800 */
[----:B------:R0:W2:Y:S01]  /*3f710*/  @!P1 LDG.E.U8 R160, desc[UR44][R2.64] ;  /* 0x0000002c02a09981 */ /* 0x0000a2000c1e1100 */
[----:B------:R-:W-:-:S02]  /*3f720*/  PRMT R159, RZ, 0x7610, R159 ;  /* 0x00007610ff9f7816 */ /* 0x000fc4000000009f */
[----:B------:R-:W-:Y:S01]  /*3f730*/  PRMT R158, RZ, 0x7610, R158 ;  /* 0x00007610ff9e7816 */ /* 0x000fe2000000009e */
[----:B0-----:R-:W-:Y:S02]  /*3f740*/  @!P1 IMAD.MOV.U32 R2, RZ, RZ, R34 ;  /* 0x000000ffff029224 */ /* 0x001fe400078e0022 */
[----:B------:R-:W-:-:S05]  /*3f750*/  @!P1 IMAD.MOV.U32 R3, RZ, RZ, R40 ;  /* 0x000000ffff039224 */ /* 0x000fca00078e0028 */
[----:B------:R0:W2:Y:S01]  /*3f760*/  @!P1 LDG.E.U8 R159, desc[UR44][R2.64] ;  /* 0x0000002c029f9981 */ /* 0x0000a2000c1e1100 */
[----:B------:R-:W-:Y:S01]  /*3f770*/  PRMT R157, RZ, 0x7610, R157 ;  /* 0x00007610ff9d7816 */ /* 0x000fe2000000009d */
[----:B0-----:R-:W-:Y:S02]  /*3f780*/  @!P1 IMAD.MOV.U32 R2, RZ, RZ, R29 ;  /* 0x000000ffff029224 */ /* 0x001fe400078e001d */
[----:B------:R-:W-:Y:S02]  /*3f790*/  @!P1 IMAD.MOV.U32 R3, RZ, RZ, R30 ;  /* 0x000000ffff039224 */ /* 0x000fe400078e001e */
[----:B------:R-:W2:Y:S04]  /*3f7a0*/  LDL R30, [R1+0x658] ;  /* 0x00065800011e7983 */ /* 0x000ea80000100800 */
[----:B------:R3:W2:Y:S04]  /*3f7b0*/  @!P1 LDG.E.U8 R158, desc[UR44][R2.64] ;  /* 0x0000002c029e9981 */ /* 0x0006a8000c1e1100 */
[----:B------:R-:W2:Y:S01]  /*3f7c0*/  LDL.LU R34, [R1+0x698] ;  /* 0x0006980001227983 */ /* 0x000ea20000300800 */
[----:B---3--:R-:W-:-:S02]  /*3f7d0*/  @!P1 IMAD.MOV.U32 R2, RZ, RZ, R27 ;  /* 0x000000ffff029224 */ /* 0x008fc400078e001b */
[----:B----4-:R-:W-:Y:S01]  /*3f7e0*/  @!P1 IMAD.MOV.U32 R3, RZ, RZ, R28 ;  /* 0x000000ffff039224 */ /* 0x010fe200078e001c */
[----:B------:R-:W3:Y:S04]  /*3f7f0*/  LDL.LU R27, [R1+0x69c] ;  /* 0x00069c00011b7983 */ /* 0x000ee80000300800 */
[----:B------:R-:W4:Y:S04]  /*3f800*/  LDL R29, [R1+0x7d0] ;  /* 0x0007d000011d7983 */ /* 0x000f280000100800 */
[----:B------:R-:W4:Y:S04]  /*3f810*/  LDL R28, [R1+0x7d4] ;  /* 0x0007d400011c7983 */ /* 0x000f280000100800 */
[----:B------:R2:W4:Y:S02]  /*3f820*/  @!P1 LDG.E.U8 R157, desc[UR44][R2.64] ;  /* 0x0000002c029d9981 */ /* 0x000524000c1e1100 */
[----:B--2---:R-:W-:-:S02]  /*3f830*/  @!P1 IMAD.MOV.U32 R2, RZ, RZ, R24 ;  /* 0x000000ffff029224 */ /* 0x004fc400078e0018 */
[----:B------:R-:W-:Y:S01]  /*3f840*/  @!P1 IMAD.MOV.U32 R3, RZ, RZ, R26 ;  /* 0x000000ffff039224 */ /* 0x000fe200078e001a */
[----:B------:R-:W2:Y:S04]  /*3f850*/  LDL R24, [R1+0x7cc] ;  /* 0x0007cc0001187983 */ /* 0x000ea80000100800 */
[----:B------:R-:W2:Y:S04]  /*3f860*/  LDL R26, [R1+0x7c8] ;  /* 0x0007c800011a7983 */ /* 0x000ea80000100800 */
[----:B------:R-:W4:Y:S01]  /*3f870*/  LDL.LU R43, [R1+0x65c] ;  /* 0x00065c00012b7983 */ /* 0x000f220000300800 */
[----:B------:R-:W-:-:S02]  /*3f880*/  PRMT R156, RZ, 0x7610, R156 ;  /* 0x00007610ff9c7816 */ /* 0x000fc4000000009c */
[----:B------:R-:W-:-:S04]  /*3f890*/  PRMT R155, RZ, 0x7610, R155 ;  /* 0x00007610ff9b7816 */ /* 0x000fc8000000009b */
[----:B------:R0:W2:Y:S04]  /*3f8a0*/  @!P1 LDG.E.U8 R156, desc[UR44][R2.64] ;  /* 0x0000002c029c9981 */ /* 0x0000a8000c1e1100 */
[----:B------:R1:W-:Y:S01]  /*3f8b0*/  STL [R1+0x1954], R0 ;  /* 0x0019540001007387 */ /* 0x0003e20000100800 */
[----:B------:R-:W-:Y:S01]  /*3f8c0*/  PRMT R154, RZ, 0x7610, R154 ;  /* 0x00007610ff9a7816 */ /* 0x000fe2000000009a */
[----:B0-----:R-:W-:Y:S02]  /*3f8d0*/  @!P1 IMAD.MOV.U32 R2, RZ, RZ, R31 ;  /* 0x000000ffff029224 */ /* 0x001fe400078e001f */
[----:B------:R-:W-:-:S05]  /*3f8e0*/  @!P1 IMAD.MOV.U32 R3, RZ, RZ, R36 ;  /* 0x000000ffff039224 */ /* 0x000fca00078e0024 */
[----:B------:R0:W2:Y:S01]  /*3f8f0*/  @!P1 LDG.E.U8 R155, desc[UR44][R2.64] ;  /* 0x0000002c029b9981 */ /* 0x0000a2000c1e1100 */
[----:B------:R-:W-:Y:S01]  /*3f900*/  PRMT R153, RZ, 0x7610, R153 ;  /* 0x00007610ff997816 */ /* 0x000fe20000000099 */
[----:B0-----:R-:W-:Y:S02]  /*3f910*/  @!P1 IMAD.MOV.U32 R2, RZ, RZ, R0 ;  /* 0x000000ffff029224 */ /* 0x001fe400078e0000 */
[----:B------:R-:W-:Y:S01]  /*3f920*/  @!P1 IMAD.MOV.U32 R3, RZ, RZ, R251 ;  /* 0x000000ffff039224 */ /* 0x000fe200078e00fb */
[----:B-1----:R-:W2:Y:S04]  /*3f930*/  LDL.LU R0, [R1+0x710] ;  /* 0x0007100001007983 */ /* 0x002ea80000300800 */
[----:B------:R0:W-:Y:S04]  /*3f940*/  STL [R1+0x1950], R251 ;  /* 0x001950fb01007387 */ /* 0x0001e80000100800 */
[----:B------:R1:W2:Y:S04]  /*3f950*/  @!P1 LDG.E.U8 R154, desc[UR44][R2.64] ;  /* 0x0000002c029a9981 */ /* 0x0002a8000c1e1100 */
[----:B0-----:R-:W2:Y:S04]  /*3f960*/  LDL.LU R251, [R1+0x708] ;  /* 0x0007080001fb7983 */ /* 0x001ea80000300800 */
[----:B------:R-:W2:Y:S04]  /*3f970*/  LDL R42, [R1+0x7c4] ;  /* 0x0007c400012a7983 */ /* 0x000ea80000100800 */
[----:B------:R-:W2:Y:S01]  /*3f980*/  LDL R44, [R1+0x7c0] ;  /* 0x0007c000012c7983 */ /* 0x000ea20000100800 */
[----:B-1----:R-:W-:-:S03]  /*3f990*/  @!P1 IMAD.MOV.U32 R3, RZ, RZ, R34 ;  /* 0x000000ffff039224 */ /* 0x002fc600078e0022 */
[----:B------:R-:W2:Y:S04]  /*3f9a0*/  LDL R41, [R1+0x790] ;  /* 0x0007900001297983 */ /* 0x000ea80000100800 */
[----:B------:R-:W2:Y:S01]  /*3f9b0*/  LDL R40, [R1+0x794] ;  /* 0x0007940001287983 */ /* 0x000ea20000100800 */
[----:B------:R-:W-:-:S03]  /*3f9c0*/  PRMT R152, RZ, 0x7610, R152 ;  /* 0x00007610ff987816 */ /* 0x000fc60000000098 */
[----:B------:R-:W2:Y:S04]  /*3f9d0*/  LDL R36, [R1+0x788] ;  /* 0x0007880001247983 */ /* 0x000ea80000100800 */
[----:B------:R-:W2:Y:S01]  /*3f9e0*/  LDL R31, [R1+0x78c] ;  /* 0x00078c00011f7983 */ /* 0x000ea20000100800 */
[----:B------:R-:W-:Y:S01]  /*3f9f0*/  PRMT R23, RZ, 0x7610, R23 ;  /* 0x00007610ff177816 */ /* 0x000fe20000000017 */
[----:B---3--:R-:W-:-:S05]  /*3fa00*/  @!P1 IMAD.MOV.U32 R2, RZ, RZ, R27 ;  /* 0x000000ffff029224 */ /* 0x008fca00078e001b */
[----:B------:R0:W3:Y:S02]  /*3fa10*/  @!P1 LDG.E.U8 R153, desc[UR44][R2.64] ;  /* 0x0000002c02999981 */ /* 0x0000e4000c1e1100 */
[----:B0-----:R-:W-:Y:S02]  /*3fa20*/  @!P1 IMAD.MOV.U32 R3, RZ, RZ, R30 ;  /* 0x000000ffff039224 */ /* 0x001fe400078e001e */
[----:B------:R-:W3:Y:S01]  /*3fa30*/  LDL R30, [R1+0x780] ;  /* 0x00078000011e7983 */ /* 0x000ee20000100800 */
[----:B----4-:R-:W-:-:S05]  /*3fa40*/  @!P1 IMAD.MOV.U32 R2, RZ, RZ, R43 ;  /* 0x000000ffff029224 */ /* 0x010fca00078e002b */
[----:B------:R0:W4:Y:S02]  /*3fa50*/  @!P1 LDG.E.U8 R152, desc[UR44][R2.64] ;  /* 0x0000002c02989981 */ /* 0x000124000c1e1100 */
[----:B0-----:R-:W-:Y:S02]  /*3fa60*/  @!P1 IMAD.MOV.U32 R3, RZ, RZ, R29 ;  /* 0x000000ffff039224 */ /* 0x001fe400078e001d */
[----:B------:R-:W4:Y:S01]  /*3fa70*/  LDL R29, [R1+0x784] ;  /* 0x00078400011d7983 */ /* 0x000f220000100800 */
[----:B------:R-:W-:-:S03]  /*3fa80*/  @!P1 IMAD.MOV.U32 R2, RZ, RZ, R28 ;  /* 0x000000ffff029224 */ /* 0x000fc600078e001c */
[----:B------:R-:W4:Y:S04]  /*3fa90*/  LDL R28, [R1+0x750] ;  /* 0x00075000011c7983 */ /* 0x000f280000100800 */
[----:B------:R2:W4:Y:S02]  /*3faa0*/  @!P1 LDG.E.U8 R23, desc[UR44][R2.64] ;  /* 0x0000002c02179981 */ /* 0x000524000c1e1100 */
[----:B--2---:R-:W-:Y:S02]  /*3fab0*/  @!P1 IMAD.MOV.U32 R2, RZ, RZ, R24 ;  /* 0x000000ffff029224 */ /* 0x004fe400078e0018 */
        /* <DEDUP_REMOVED lines=8> */
[----:B------:R-:W-:-:S05]  /*3fb40*/  @!P1 IMAD.MOV.U32 R3, RZ, RZ, R44 ;  /* 0x000000ffff039224 */ /* 0x000fca00078e002c */
[----:B------:R0:W2:Y:S01]  /*3fb50*/  @!P1 LDG.E.U8 R21, desc[UR44][R2.64] ;  /* 0x0000002c02159981 */ /* 0x0000a2000c1e1100 */
[----:B------:R-:W-:Y:S01]  /*3fb60*/  PRMT R19, RZ, 0x7610, R19 ;  /* 0x00007610ff137816 */ /* 0x000fe20000000013 */
[----:B0-----:R-:W-:Y:S02]  /*3fb70*/  @!P1 IMAD.MOV.U32 R2, RZ, RZ, R40 ;  /* 0x000000ffff029224 */ /* 0x001fe400078e0028 */
[----:B------:R-:W-:-:S05]  /*3fb80*/  @!P1 IMAD.MOV.U32 R3, RZ, RZ, R41 ;  /* 0x000000ffff039224 */ /* 0x000fca00078e0029 */
[----:B------:R0:W2:Y:S01]  /*3fb90*/  @!P1 LDG.E.U8 R20, desc[UR44][R2.64] ;  /* 0x0000002c02149981 */ /* 0x0000a2000c1e1100 */
[----:B------:R-:W-:Y:S01]  /*3fba0*/  PRMT R18, RZ, 0x7610, R18 ;  /* 0x00007610ff127816 */ /* 0x000fe20000000012 */
[----:B0-----:R-:W-:Y:S02]  /*3fbb0*/  @!P1 IMAD.MOV.U32 R2, RZ, RZ, R31 ;  /* 0x000000ffff029224 */ /* 0x001fe400078e001f */
[----:B------:R-:W-:Y:S01]  /*3fbc0*/  @!P1 IMAD.MOV.U32 R3, RZ, RZ, R36 ;  /* 0x000000ffff039224 */ /* 0x000fe200078e0024 */
[----:B------:R-:W2:Y:S04]  /*3fbd0*/  LDL R31, [R1+0x748] ;  /* 0x00074800011f7983 */ /* 0x000ea80000100800 */
[----:B------:R3:W2:Y:S01]  /*3fbe0*/  @!P1 LDG.E.U8 R19, desc[UR44][R2.64] ;  /* 0x0000002c02139981 */ /* 0x0006a2000c1e1100 */
[----:B------:R-:W-:-:S02]  /*3fbf0*/  PRMT R17, RZ, 0x7610, R17 ;  /* 0x00007610ff117816 */ /* 0x000fc40000000011 */
[----:B------:R-:W-:Y:S01]  /*3fc00*/  PRMT R16, RZ, 0x7610, R16 ;  /* 0x00007610ff107816 */ /* 0x000fe20000000010 */
[----:B---3--:R-:W-:Y:S02]  /*3fc10*/  @!P1 IMAD.MOV.U32 R3, RZ, RZ, R30 ;  /* 0x000000ffff039224 */ /* 0x008fe400078e001e */
[----:B----4-:R-:W-:-:S05]  /*3fc20*/  @!P1 IMAD.MOV.U32 R2, RZ, RZ, R29 ;  /* 0x000000ffff029224 */ /* 0x010fca00078e001d */
[----:B------:R0:W3:Y:S02]  /*3fc30*/  @!P1 LDG.E.U8 R18, desc[UR44][R2.64] ;  /* 0x0000002c02129981 */ /* 0x0000e4000c1e1100 */
[----:B0-----:R-:W-:Y:S02]  /*3fc40*/  @!P1 IMAD.MOV.U32 R3, RZ, RZ, R28 ;  /* 0x000000ffff039224 */ /* 0x001fe400078e001c */
[----:B------:R-:W4:Y:S04]  /*3fc50*/  LDL R28, [R1+0x74c] ;  /* 0x00074c00011c7983 */ /* 0x000f280000100800 */
[----:B------:R-:W3:Y:S04]  /*3fc60*/  LDL.LU R36, [R1+0x690] ;  /* 0x0006900001247983 */ /* 0x000ee80000300800 */
[----:B------:R-:W4:Y:S01]  /*3fc70*/  LDL.LU R29, [R1+0x694] ;  /* 0x00069400011d7983 */ /* 0x000f220000300800 */
[----:B--2---:R-:W-:-:S03]  /*3fc80*/  @!P1 IMAD.MOV.U32 R2, RZ, RZ, R24 ;  /* 0x000000ffff029224 */ /* 0x004fc600078e0018 */
[----:B------:R-:W2:Y:S04]  /*3fc90*/  LDL.LU R24, [R1+0x650] ;  /* 0x0006500001187983 */ /* 0x000ea80000300800 */
[----:B------:R-:W2:Y:S04]  /*3fca0*/  LDL R30, [R1+0x744] ;  /* 0x00074400011e7983 */ /* 0x000ea80000100800 */
[----:B------:R-:W2:Y:S04]  /*3fcb0*/  LDL.LU R41, [R1+0x654] ;  /* 0x0006540001297983 */ /* 0x000ea80000300800 */
[----:B------:R0:W2:Y:S02]  /*3fcc0*/  @!P1 LDG.E.U8 R17, desc[UR44][R2.64] ;  /* 0x0000002c02119981 */ /* 0x0000a4000c1e1100 */
[----:B0-----:R-:W-:-:S02]  /*3fcd0*/  @!P1 IMAD.MOV.U32 R2, RZ, RZ, R26 ;  /* 0x000000ffff029224 */ /* 0x001fc400078e001a */
[----:B------:R-:W-:Y:S01]  /*3fce0*/  @!P1 IMAD.MOV.U32 R3, RZ, RZ, R0 ;  /* 0x000000ffff039224 */ /* 0x000fe200078e0000 */
[----:B------:R-:W2:Y:S04]  /*3fcf0*/  LDL.LU R26, [R1+0x6c8] ;  /* 0x0006c800011a7983 */ /* 0x000ea80000300800 */
[----:B------:R0:W-:Y:S04]  /*3fd00*/  STL [R1+0x1958], R0 ;  /* 0x0019580001007387 */ /* 0x0001e80000100800 */
[----:B------:R1:W2:Y:S04]  /*3fd10*/  @!P1 LDG.E.U8 R16, desc[UR44][R2.64] ;  /* 0x0000002c02109981 */ /* 0x0002a8000c1e1100 */
[----:B0-----:R-:W2:Y:S04]  /*3fd20*/  LDL.LU R0, [R1+0x704] ;  /* 0x0007040001007983 */ /* 0x001ea80000300800 */
[----:B------:R0:W-:Y:S01]  /*3fd30*/  STL [R1+0x1960], R252 ;  /* 0x001960fc01007387 */ /* 0x0001e20000100800 */
[----:B-1----:R-:W-:-:S03]  /*3fd40*/  @!P1 IMAD.MOV.U32 R2, RZ, RZ, R252 ;  /* 0x000000ffff029224 */ /* 0x002fc600078e00fc */
[----:B0-----:R-:W2:Y:S01]  /*3fd50*/  LDL.LU R252, [R1+0x740] ;  /* 0x0007400001fc7983 */ /* 0x001ea20000300800 */
[----:B------:R-:W-:Y:S01]  /*3fd60*/  PRMT R15, RZ, 0x7610, R15 ;  /* 0x00007610ff0f7816 */ /* 0x000fe2000000000f */
[----:B------:R-:W-:Y:S02]  /*3fd70*/  @!P1 IMAD.MOV.U32 R3, RZ, RZ, R236 ;  /* 0x000000ffff039224 */ /* 0x000fe400078e00ec */
[----:B------:R0:W-:Y:S01]  /*3fd80*/  STL [R1+0x195c], R236 ;  /* 0x00195cec01007387 */ /* 0x0001e20000100800 */
[----:B------:R-:W-:-:S03]  /*3fd90*/  PRMT R14, RZ, 0x7610, R14 ;  /* 0x00007610ff0e7816 */ /* 0x000fc6000000000e */
[----:B------:R3:W2:Y:S04]  /*3fda0*/  @!P1 LDG.E.U8 R15, desc[UR44][R2.64] ;  /* 0x0000002c020f9981 */ /* 0x0006a8000c1e1100 */
[----:B0-----:R-:W2:Y:S01]  /*3fdb0*/  LDL.LU R236, [R1+0x70c] ;  /* 0x00070c0001ec7983 */ /* 0x001ea20000300800 */
[----:B------:R-:W-:Y:S02]  /*3fdc0*/  PRMT R13, RZ, 0x7610, R13 ;  /* 0x00007610ff0d7816 */ /* 0x000fe4000000000d */
[----:B------:R-:W-:Y:S01]  /*3fdd0*/  PRMT R12, RZ, 0x7610, R12 ;  /* 0x00007610ff0c7816 */ /* 0x000fe2000000000c */
[----:B---3--:R-:W-:Y:S02]  /*3fde0*/  @!P1 IMAD.MOV.U32 R3, RZ, RZ, R36 ;  /* 0x000000ffff039224 */ /* 0x008fe400078e0024 */
[----:B----4-:R-:W-:-:S05]  /*3fdf0*/  @!P1 IMAD.MOV.U32 R2, RZ, RZ, R29 ;  /* 0x000000ffff029224 */ /* 0x010fca00078e001d */
[----:B------:R2:W3:Y:S02]  /*3fe00*/  @!P1 LDG.E.U8 R14, desc[UR44][R2.64] ;  /* 0x0000002c020e9981 */ /* 0x0004e4000c1e1100 */
[----:B--2---:R-:W-:Y:S02]  /*3fe10*/  @!P1 IMAD.MOV.U32 R2, RZ, RZ, R41 ;  /* 0x000000ffff029224 */ /* 0x004fe400078e0029 */
[----:B------:R-:W-:-:S05]  /*3fe20*/  @!P1 IMAD.MOV.U32 R3, RZ, RZ, R24 ;  /* 0x000000ffff039224 */ /* 0x000fca00078e0018 */
[----:B------:R0:W2:Y:S02]  /*3fe30*/  @!P1 LDG.E.U8 R13, desc[UR44][R2.64] ;  /* 0x0000002c020d9981 */ /* 0x0000a4000c1e1100 */
[----:B0-----:R-:W-:Y:S02]  /*3fe40*/  @!P1 IMAD.MOV.U32 R2, RZ, RZ, R28 ;  /* 0x000000ffff029224 */ /* 0x001fe400078e001c */
[----:B------:R-:W-:Y:S01]  /*3fe50*/  @!P1 IMAD.MOV.U32 R3, RZ, RZ, R31 ;  /* 0x000000ffff039224 */ /* 0x000fe200078e001f */
[----:B------:R-:W4:Y:S04]  /*3fe60*/  LDL.LU R28, [R1+0x6c0] ;  /* 0x0006c000011c7983 */ /* 0x000f280000300800 */
[----:B------:R-:W3:Y:S04]  /*3fe70*/  LDL.LU R44, [R1+0x688] ;  /* 0x00068800012c7983 */ /* 0x000ee80000300800 */
[----:B------:R-:W2:Y:S04]  /*3fe80*/  LDL.LU R42, [R1+0x680] ;  /* 0x00068000012a7983 */ /* 0x000ea80000300800 */
[----:B------:R-:W2:Y:S04]  /*3fe90*/  LDL.LU R40, [R1+0x64c] ;  /* 0x00064c0001287983 */ /* 0x000ea80000300800 */
[----:B------:R0:W2:Y:S04]  /*3fea0*/  @!P1 LDG.E.U8 R12, desc[UR44][R2.64] ;  /* 0x0000002c020c9981 */ /* 0x0000a8000c1e1100 */
[----:B------:R-:W2:Y:S01]  /*3feb0*/  LDL.LU R31, [R1+0x684] ;  /* 0x00068400011f7983 */ /* 0x000ea20000300800 */
[----:B0-----:R-:W-:-:S03]  /*3fec0*/  @!P1 IMAD.MOV.U32 R2, RZ, RZ, R30 ;  /* 0x000000ffff029224 */ /* 0x001fc600078e001e */
[----:B------:R-:W2:Y:S01]  /*3fed0*/  LDL.LU R30, [R1+0x68c] ;  /* 0x00068c00011e7983 */ /* 0x000ea20000300800 */
[----:B------:R-:W-:-:S03]  /*3fee0*/  @!P1 IMAD.MOV.U32 R3, RZ, RZ, R252 ;  /* 0x000000ffff039224 */ /* 0x000fc600078e00fc */
[----:B------:R0:W-:Y:S04]  /*3fef0*/  STL [R1+0x1964], R252 ;  /* 0x001964fc01007387 */ /* 0x0001e80000100800 */
[----:B0-----:R-:W2:Y:S04]  /*3ff00*/  LDL.LU R252, [R1+0x648] ;  /* 0x0006480001fc7983 */ /* 0x001ea80000300800 */
[----:B------:R-:W2:Y:S04]  /*3ff10*/  LDL.LU R79, [R1+0x5a8] ;  /* 0x0005a800014f7983 */ /* 0x000ea80000300800 */
        /* <DEDUP_REMOVED lines=15> */
[----:B------:R-:W2:Y:S01]  /*40010*/  LDL.LU R128, [R1+0x428] ;  /* 0x0004280001807983 */ /* 0x000ea20000300800 */
[----:B------:R-:W-:-:S02]  /*40020*/  PRMT R11, RZ, 0x7610, R11 ;  /* 0x00007610ff0b7816 */ /* 0x000fc4000000000b */
[----:B------:R-:W-:Y:S01]  /*40030*/  PRMT R10, RZ, 0x7610, R10 ;  /* 0x00007610ff0a7816 */ /* 0x000fe2000000000a */
[----:B------:R-:W0:Y:S01]  /*40040*/  S2R R108, SR_TID.X ;  /* 0x00000000006c7919 */ /* 0x000e220000002100 */
[----:B------:R-:W-:Y:S02]  /*40050*/  PRMT R9, RZ, 0x7610, R9 ;  /* 0x00007610ff097816 */ /* 0x000fe40000000009 */
[----:B------:R-:W-:Y:S02]  /*40060*/  PRMT R8, RZ, 0x7610, R8 ;  /* 0x00007610ff087816 */ /* 0x000fe40000000008 */
[----:B------:R-:W-:Y:S01]  /*40070*/  PRMT R7, RZ, 0x7610, R7 ;  /* 0x00007610ff077816 */ /* 0x000fe20000000007 */
[----:B------:R1:W2:Y:S01]  /*40080*/  @!P1 LDG.E.U8 R11, desc[UR44][R2.64] ;  /* 0x0000002c020b9981 */ /* 0x0002a2000c1e1100 */
[----:B------:R-:W-:Y:S02]  /*40090*/  PRMT R6, RZ, 0x7610, R6 ;  /* 0x00007610ff067816 */ /* 0x000fe40000000006 */
[----:B------:R-:W-:-:S02]  /*400a0*/  PRMT R5, RZ, 0x7610, R5 ;  /* 0x00007610ff057816 */ /* 0x000fc40000000005 */
[----:B------:R-:W-:Y:S01]  /*400b0*/  PRMT R4, RZ, 0x7610, R4 ;  /* 0x00007610ff047816 */ /* 0x000fe20000000004 */
[----:B------:R-:W2:Y:S04]  /*400c0*/  LDL.LU R60, [R1+0x410] ;  /* 0x00041000013c7983 */ /* 0x000ea80000300800 */
[----:B------:R-:W2:Y:S04]  /*400d0*/  LDL.LU R82, [R1+0x3f8] ;  /* 0x0003f80001527983 */ /* 0x000ea80000300800 */
[----:B------:R-:W2:Y:S01]  /*400e0*/  LDL.LU R105, [R1+0x3e0] ;  /* 0x0003e00001697983 */ /* 0x000ea20000300800 */
[----:B-1----:R-:W-:-:S02]  /*400f0*/  @!P1 IMAD.MOV.U32 R2, RZ, RZ, R236 ;  /* 0x000000ffff029224 */ /* 0x002fc400078e00ec */
[----:B------:R-:W-:-:S05]  /*40100*/  @!P1 IMAD.MOV.U32 R3, RZ, RZ, R251 ;  /* 0x000000ffff039224 */ /* 0x000fca00078e00fb */
[----:B------:R1:W2:Y:S02]  /*40110*/  @!P1 LDG.E.U8 R10, desc[UR44][R2.64] ;  /* 0x0000002c020a9981 */ /* 0x0002a4000c1e1100 */
[----:B-1----:R-:W-:Y:S02]  /*40120*/  @!P1 IMAD.MOV.U32 R2, RZ, RZ, R0 ;  /* 0x000000ffff029224 */ /* 0x002fe400078e0000 */
[----:B------:R-:W-:-:S05]  /*40130*/  @!P1 IMAD.MOV.U32 R3, RZ, RZ, R250 ;  /* 0x000000ffff039224 */ /* 0x000fca00078e00fa */
[----:B------:R1:W2:Y:S02]  /*40140*/  @!P1 LDG.E.U8 R9, desc[UR44][R2.64] ;  /* 0x0000002c02099981 */ /* 0x0002a4000c1e1100 */
[----:B-1----:R-:W-:Y:S02]  /*40150*/  @!P1 IMAD.MOV.U32 R2, RZ, RZ, R249 ;  /* 0x000000ffff029224 */ /* 0x002fe400078e00f9 */
[----:B------:R-:W-:-:S05]  /*40160*/  @!P1 IMAD.MOV.U32 R3, RZ, RZ, R26 ;  /* 0x000000ffff039224 */ /* 0x000fca00078e001a */
[----:B------:R1:W2:Y:S02]  /*40170*/  @!P1 LDG.E.U8 R8, desc[UR44][R2.64] ;  /* 0x0000002c02089981 */ /* 0x0002a4000c1e1100 */
[----:B-1----:R-:W-:Y:S01]  /*40180*/  @!P1 IMAD.MOV.U32 R2, RZ, RZ, R248 ;  /* 0x000000ffff029224 */ /* 0x002fe200078e00f8 */
[----:B0-----:R-:W-:-:S04]  /*40190*/  LOP3.LUT R108, R108, 0x7f, RZ, 0xc0, !PT ;  /* 0x0000007f6c6c7812 */ /* 0x001fc800078ec0ff */
[----:B------:R-:W-:Y:S01]  /*401a0*/  LOP3.LUT R108, R108, 0x20, RZ, 0x3c, !PT ;  /* 0x000000206c6c7812 */ /* 0x000fe200078e3cff */
[----:B----4-:R-:W-:-:S05]  /*401b0*/  @!P1 IMAD.MOV.U32 R3, RZ, RZ, R28 ;  /* 0x000000ffff039224 */ /* 0x010fca00078e001c */
[----:B------:R3:W4:Y:S02]  /*401c0*/  @!P1 LDG.E.U8 R7, desc[UR44][R2.64] ;  /* 0x0000002c02079981 */ /* 0x000724000c1e1100 */
[----:B---3--:R-:W-:Y:S02]  /*401d0*/  @!P1 IMAD.MOV.U32 R3, RZ, RZ, R44 ;  /* 0x000000ffff039224 */ /* 0x008fe400078e002c */
[----:B--2---:R-:W-:-:S05]  /*401e0*/  @!P1 IMAD.MOV.U32 R2, RZ, RZ, R30 ;  /* 0x000000ffff029224 */ /* 0x004fca00078e001e */
[----:B------:R0:W2:Y:S02]  /*401f0*/  @!P1 LDG.E.U8 R6, desc[UR44][R2.64] ;  /* 0x0000002c02069981 */ /* 0x0000a4000c1e1100 */
[----:B0-----:R-:W-:Y:S02]  /*40200*/  @!P1 IMAD.MOV.U32 R2, RZ, RZ, R31 ;  /* 0x000000ffff029224 */ /* 0x001fe400078e001f */
[----:B------:R-:W-:-:S05]  /*40210*/  @!P1 IMAD.MOV.U32 R3, RZ, RZ, R42 ;  /* 0x000000ffff039224 */ /* 0x000fca00078e002a */
[----:B------:R0:W3:Y:S04]  /*40220*/  @!P1 LDG.E.U8 R5, desc[UR44][R2.64] ;  /* 0x0000002c02059981 */ /* 0x0000e8000c1e1100 */
[----:B------:R1:W-:Y:S04]  /*40230*/  STS.U8 [R108+UR7+0x1d00], R79 ;  /* 0x001d004f6c007988 */ /* 0x0003e80008000007 */
[----:B------:R1:W-:Y:S01]  /*40240*/  STS.U8 [R108+UR7+0x2100], R102 ;  /* 0x002100666c007988 */ /* 0x0003e20008000007 */
[----:B0-----:R-:W-:Y:S02]  /*40250*/  @!P1 IMAD.MOV.U32 R2, RZ, RZ, R40 ;  /* 0x000000ffff029224 */ /* 0x001fe400078e0028 */
[----:B------:R-:W-:Y:S01]  /*40260*/  @!P1 IMAD.MOV.U32 R3, RZ, RZ, R252 ;  /* 0x000000ffff039224 */ /* 0x000fe200078e00fc */
[----:B------:R0:W-:Y:S04]  /*40270*/  STS.U8 [R108+UR7+0x2500], R125 ;  /* 0x0025007d6c007988 */ /* 0x0001e80008000007 */
[----:B------:R4:W3:Y:S04]  /*40280*/  @!P1 LDG.E.U8 R4, desc[UR44][R2.64] ;  /* 0x0000002c02049981 */ /* 0x0008e8000c1e1100 */
[----:B------:R0:W-:Y:S04]  /*40290*/  STS.U8 [R108+UR7+0x2900], R110 ;  /* 0x0029006e6c007988 */ /* 0x0001e80008000007 */
[----:B------:R0:W-:Y:S04]  /*402a0*/  STS.U8 [R108+UR7+0x2d00], R61 ;  /* 0x002d003d6c007988 */ /* 0x0001e80008000007 */
[----:B------:R0:W-:Y:S04]  /*402b0*/  STS.U8 [R108+UR7+0x3100], R58 ;  /* 0x0031003a6c007988 */ /* 0x0001e80008000007 */
[----:B------:R-:W4:Y:S04]  /*402c0*/  LDL.LU R2, [R1+0x3c8] ;  /* 0x0003c80001027983 */ /* 0x000f280000300800 */
[----:B------:R-:W2:Y:S04]  /*402d0*/  LDL.LU R3, [R1+0x3b0] ;  /* 0x0003b00001037983 */ /* 0x000ea80000300800 */
[----:B-1----:R-:W3:Y:S04]  /*402e0*/  LDL.LU R79, [R1+0x1c9c] ;  /* 0x001c9c00014f7983 */ /* 0x002ee80000300800 */
[----:B------:R-:W3:Y:S04]  /*402f0*/  LDL.LU R102, [R1+0x1c98] ;  /* 0x001c980001667983 */ /* 0x000ee80000300800 */
[----:B0-----:R-:W3:Y:S04]  /*40300*/  LDL.LU R125, [R1+0x1c94] ;  /* 0x001c9400017d7983 */ /* 0x001ee80000300800 */
[----:B------:R-:W3:Y:S04]  /*40310*/  LDL.LU R110, [R1+0x1c90] ;  /* 0x001c9000016e7983 */ /* 0x000ee80000300800 */
[----:B------:R-:W3:Y:S04]  /*40320*/  LDL.LU R61, [R1+0x1c8c] ;  /* 0x001c8c00013d7983 */ /* 0x000ee80000300800 */
[----:B------:R-:W3:Y:S04]  /*40330*/  LDL.LU R58, [R1+0x1c88] ;  /* 0x001c8800013a7983 */ /* 0x000ee80000300800 */
[----:B------:R0:W-:Y:S04]  /*40340*/  STS.U8 [R108+UR7+0x3500], R80 ;  /* 0x003500506c007988 */ /* 0x0001e80008000007 */
[----:B------:R1:W-:Y:S04]  /*40350*/  STS.U8 [R108+UR7+0x3900], R103 ;  /* 0x003900676c007988 */ /* 0x0003e80008000007 */
[----:B------:R1:W-:Y:S04]  /*40360*/  STS.U8 [R108+UR7+0x3d00], R126 ;  /* 0x003d007e6c007988 */ /* 0x0003e80008000007 */
[----:B------:R1:W-:Y:S04]  /*40370*/  STS.U8 [R108+UR7+0x4100], R87 ;  /* 0x004100576c007988 */ /* 0x0003e80008000007 */
[----:B------:R1:W-:Y:S04]  /*40380*/  STS.U8 [R108+UR7+0x4500], R132 ;  /* 0x004500846c007988 */ /* 0x0003e80008000007 */
[----:B------:R1:W-:Y:S04]  /*40390*/  STS.U8 [R108+UR7+0x4900], R59 ;  /* 0x0049003b6c007988 */ /* 0x0003e80008000007 */
[----:B0-----:R-:W3:Y:S04]  /*403a0*/  LDL.LU R80, [R1+0x1c84] ;  /* 0x001c840001507983 */ /* 0x001ee80000300800 */
[----:B-1----:R-:W3:Y:S04]  /*403b0*/  LDL.LU R103, [R1+0x1c80] ;  /* 0x001c800001677983 */ /* 0x002ee80000300800 */
[----:B------:R-:W3:Y:S04]  /*403c0*/  LDL.LU R126, [R1+0x1c7c] ;  /* 0x001c7c00017e7983 */ /* 0x000ee80000300800 */
        /* <DEDUP_REMOVED lines=13> */
[----:B------:R0:W-:Y:S04]  /*404a0*/  STS.U8 [R108+UR7+0x6100], R60 ;  /* 0x0061003c6c007988 */ /* 0x0001e80008000007 */
[----:B------:R1:W-:Y:S04]  /*404b0*/  STS.U8 [R108+UR7+0x6500], R82 ;  /* 0x006500526c007988 */ /* 0x0003e80008000007 */
[----:B------:R1:W-:Y:S04]  /*404c0*/  STS.U8 [R108+UR7+0x6900], R105 ;  /* 0x006900696c007988 */ /* 0x0003e80008000007 */
[----:B0-----:R-:W3:Y:S04]  /*404d0*/  LDL.LU R60, [R1+0x1c58] ;  /* 0x001c5800013c7983 */ /* 0x001ee80000300800 */
[----:B-1----:R-:W3:Y:S04]  /*404e0*/  LDL.LU R82, [R1+0x1c54] ;  /* 0x001c540001527983 */ /* 0x002ee80000300800 */
[----:B------:R-:W3:Y:S04]  /*404f0*/  LDL.LU R105, [R1+0x1c50] ;  /* 0x001c500001697983 */ /* 0x000ee80000300800 */
[----:B----4-:R-:W-:Y:S04]  /*40500*/  STS.U8 [R108+UR7+0x6d00], R2 ;  /* 0x006d00026c007988 */ /* 0x010fe80008000007 */
[----:B--2---:R-:W-:Y:S04]  /*40510*/  STS.U8 [R108+UR7+0x7100], R3 ;  /* 0x007100036c007988 */ /* 0x004fe80008000007 */
[----:B---3--:R0:W-:Y:S04]  /*40520*/  STS.U8 [R108+UR7+0x7500], R128 ;  /* 0x007500806c007988 */ /* 0x0081e80008000007 */
[----:B------:R1:W-:Y:S04]  /*40530*/  STS.U8 [R108+UR7+0x7900], R132 ;  /* 0x007900846c007988 */ /* 0x0003e80008000007 */
[----:B------:R2:W-:Y:S04]  /*40540*/  STS.U8 [R108+UR7+0x7d00], R61 ;  /* 0x007d003d6c007988 */ /* 0x0005e80008000007 */
[----:B------:R3:W-:Y:S04]  /*40550*/  STS.U8 [R108+UR7+0x8100], R83 ;  /* 0x008100536c007988 */ /* 0x0007e80008000007 */
[----:B------:R4:W-:Y:S04]  /*40560*/  STS.U8 [R108+UR7+0x8500], R106 ;  /* 0x0085006a6c007988 */ /* 0x0009e80008000007 */
[----:B------:R4:W-:Y:S04]  /*40570*/  STS.U8 [R108+UR7+0x8900], R129 ;  /* 0x008900816c007988 */ /* 0x0009e80008000007 */
[----:B0-----:R-:W4:Y:S04]  /*40580*/  LDL.LU R128, [R1+0x1c4c] ;  /* 0x001c4c0001807983 */ /* 0x001f280000300800 */
[----:B-1----:R-:W4:Y:S04]  /*40590*/  LDL.LU R132, [R1+0x1c48] ;  /* 0x001c480001847983 */ /* 0x002f280000300800 */
[----:B--2---:R-:W2:Y:S04]  /*405a0*/  LDL.LU R61, [R1+0x1c44] ;  /* 0x001c4400013d7983 */ /* 0x004ea80000300800 */
[----:B---3--:R-:W3:Y:S04]  /*405b0*/  LDL.LU R83, [R1+0x1c40] ;  /* 0x001c400001537983 */ /* 0x008ee80000300800 */
[----:B----4-:R-:W4:Y:S04]  /*405c0*/  LDL.LU R106, [R1+0x1c3c] ;  /* 0x001c3c00016a7983 */ /* 0x010f280000300800 */
[----:B------:R-:W2:Y:S04]  /*405d0*/  LDL.LU R129, [R1+0x1c38] ;  /* 0x001c380001817983 */ /* 0x000ea80000300800 */
[----:B------:R0:W-:Y:S04]  /*405e0*/  STS.U8 [R108+UR7+0x8d00], R109 ;  /* 0x008d006d6c007988 */ /* 0x0001e80008000007 */
[----:B------:R1:W-:Y:S04]  /*405f0*/  STS.U8 [R108+UR7+0x9100], R62 ;  /* 0x0091003e6c007988 */ /* 0x0003e80008000007 */
[----:B------:R1:W-:Y:S04]  /*40600*/  STS.U8 [R108+UR7+0x9500], R84 ;  /* 0x009500546c007988 */ /* 0x0003e80008000007 */
[----:B------:R1:W-:Y:S04]  /*40610*/  STS.U8 [R108+UR7+0x9900], R107 ;  /* 0x0099006b6c007988 */ /* 0x0003e80008000007 */
[----:B------:R1:W-:Y:S04]  /*40620*/  STS.U8 [R108+UR7+0x9d00], R130 ;  /* 0x009d00826c007988 */ /* 0x0003e80008000007 */
[----:B------:R1:W-:Y:S04]  /*40630*/  STS.U8 [R108+UR7+0xa100], R86 ;  /* 0x00a100566c007988 */ /* 0x0003e80008000007 */
[----:B0-----:R-:W3:Y:S04]  /*40640*/  LDL.LU R109, [R1+0x1c34] ;  /* 0x001c3400016d7983 */ /* 0x001ee80000300800 */
[----:B-1----:R-:W4:Y:S04]  /*40650*/  LDL.LU R62, [R1+0x1c30] ;  /* 0x001c3000013e7983 */ /* 0x002f280000300800 */
[----:B------:R-:W4:Y:S04]  /*40660*/  LDL.LU R84, [R1+0x1c2c] ;  /* 0x001c2c0001547983 */ /* 0x000f280000300800 */
[----:B------:R-:W4:Y:S04]  /*40670*/  LDL.LU R107, [R1+0x1c28] ;  /* 0x001c2800016b7983 */ /* 0x000f280000300800 */
[----:B------:R-:W2:Y:S04]  /*40680*/  LDL.LU R130, [R1+0x1c24] ;  /* 0x001c240001827983 */ /* 0x000ea80000300800 */
[----:B------:R-:W3:Y:S04]  /*40690*/  LDL.LU R86, [R1+0x1c20] ;  /* 0x001c200001567983 */ /* 0x000ee80000300800 */
[----:B------:R0:W-:Y:S04]  /*406a0*/  STS.U8 [R108+UR7+0xa500], R63 ;  /* 0x00a5003f6c007988 */ /* 0x0001e80008000007 */
[----:B------:R1:W-:Y:S04]  /*406b0*/  STS.U8 [R108+UR7+0xa900], R85 ;  /* 0x00a900556c007988 */ /* 0x0003e80008000007 */
[----:B------:R1:W-:Y:S04]  /*406c0*/  STS.U8 [R108+UR7+0xad00], R131 ;  /* 0x00ad00836c007988 */ /* 0x0003e80008000007 */
[----:B------:R1:W-:Y:S04]  /*406d0*/  STS.U8 [R108+UR7+0xb100], R64 ;  /* 0x00b100406c007988 */ /* 0x0003e80008000007 */
[----:B0-----:R-:W4:Y:S04]  /*406e0*/  LDL.LU R63, [R1+0x1c1c] ;  /* 0x001c1c00013f7983 */ /* 0x001f280000300800 */
[----:B-1----:R-:W4:Y:S04]  /*406f0*/  LDL.LU R85, [R1+0x1c18] ;  /* 0x001c180001557983 */ /* 0x002f280000300800 */
[----:B------:R-:W2:Y:S04]  /*40700*/  LDL.LU R2, [R1+0x638] ;  /* 0x0006380001027983 */ /* 0x000ea80000300800 */
[----:B------:R-:W3:Y:S04]  /*40710*/  LDL.LU R131, [R1+0x624] ;  /* 0x0006240001837983 */ /* 0x000ee80000300800 */
[----:B------:R-:W4:Y:S01]  /*40720*/  LDL.LU R64, [R1+0x60c] ;  /* 0x00060c0001407983 */ /* 0x000f220000300800 */
[----:B------:R-:W0:Y:S03]  /*40730*/  S2R R3, SR_TID.X ;  /* 0x0000000000037919 */ /* 0x000e260000002100 */
[----:B------:R1:W-:Y:S04]  /*40740*/  STS.U8 [R108+UR7+0xb500], R245 ;  /* 0x00b500f56c007988 */ /* 0x0003e80008000007 */
[----:B-1----:R-:W4:Y:S01]  /*40750*/  LDL.LU R108, [R1+0x1c14] ;  /* 0x001c1400016c7983 */ /* 0x002f220000300800 */
[----:B0-----:R-:W-:-:S04]  /*40760*/  LOP3.LUT R3, R3, 0x7f, RZ, 0xc0, !PT ;  /* 0x0000007f03037812 */ /* 0x001fc800078ec0ff */
[----:B------:R-:W-:-:S05]  /*40770*/  LOP3.LUT R245, R3, 0x20, RZ, 0x3c, !PT ;  /* 0x0000002003f57812 */ /* 0x000fca00078e3cff */
        /* <DEDUP_REMOVED lines=19> */
[----:B--2---:R-:W-:Y:S04]  /*408b0*/  STS.U8 [R3+UR7+0x180], R2 ;  /* 0x0001800203007988 */ /* 0x004fe80008000007 */
[----:B---3--:R0:W-:Y:S04]  /*408c0*/  STS.U8 [R3+UR7+0x580], R131 ;  /* 0x0005808303007988 */ /* 0x0081e80008000007 */
[----:B----4-:R1:W-:Y:S04]  /*408d0*/  STS.U8 [R3+UR7+0x980], R64 ;  /* 0x0009804003007988 */ /* 0x0103e80008000007 */
[----:B0-----:R-:W2:Y:S04]  /*408e0*/  LDL.LU R131, [R1+0x5f8] ;  /* 0x0005f80001837983 */ /* 0x001ea80000300800 */
        /* <DEDUP_REMOVED lines=21> */
[----:B--2---:R0:W-:Y:S04]  /*40a40*/  STS.U8 [R3+UR7+0xd80], R131 ;  /* 0x000d808303007988 */ /* 0x0041e80008000007 */
[----:B---3--:R1:W-:Y:S04]  /*40a50*/  STS.U8 [R3+UR7+0x1180], R64 ;  /* 0x0011804003007988 */ /* 0x0083e80008000007 */
[----:B0-----:R-:W2:Y:S04]  /*40a60*/  LDL.LU R131, [R1+0x1c10] ;  /* 0x001c100001837983 */ /* 0x001ea80000300800 */
[----:B-1----:R-:W3:Y:S04]  /*40a70*/  LDL.LU R64, [R1+0x1c0c] ;  /* 0x001c0c0001407983 */ /* 0x002ee80000300800 */
[----:B----4-:R-:W-:Y:S04]  /*40a80*/  STS.U8 [R3+UR7+0x1580], R173 ;  /* 0x001580ad03007988 */ /* 0x010fe80008000007 */
        /* <DEDUP_REMOVED lines=19> */
[----:B---3--:R0:W-:Y:S04]  /*40bc0*/  STS.U8 [R3+UR7+0x6580], R64 ;  /* 0x0065804003007988 */ /* 0x0081e80008000007 */
[----:B------:R1:W-:Y:S04]  /*40bd0*/  STS.U8 [R3+UR7+0x6980], R86 ;  /* 0x0069805603007988 */ /* 0x0003e80008000007 */
        /* <DEDUP_REMOVED lines=9> */
[----:B0-----:R-:W2:Y:S04]  /*40c70*/  LDL.LU R64, [R1+0x1c08] ;  /* 0x001c080001407983 */ /* 0x001ea80000300800 */
[----:B------:R0:W-:Y:S04]  /*40c80*/  STS.U8 [R3+UR7+0x9180], R134 ;  /* 0x0091808603007988 */ /* 0x0001e80008000007 */
[----:B-1----:R-:W2:Y:S04]  /*40c90*/  LDL.LU R86, [R1+0x1c04] ;  /* 0x001c040001567983 */ /* 0x002ea80000300800 */
[----:B------:R1:W-:Y:S04]  /*40ca0*/  STS.U8 [R3+UR7+0x9580], R142 ;  /* 0x0095808e03007988 */ /* 0x0003e80008000007 */
[----:B---3--:R-:W3:Y:S04]  /*40cb0*/  LDL.LU R109, [R1+0x1c00] ;  /* 0x001c0000016d7983 */ /* 0x008ee80000300800 */
[----:B------:R-:W-:Y:S04]  /*40cc0*/  STS.U8 [R3+UR7+0x9980], R141 ;  /* 0x0099808d03007988 */ /* 0x000fe80008000007 */
[----:B----4-:R-:W4:Y:S04]  /*40cd0*/  LDL.LU R132, [R1+0x1bfc] ;  /* 0x001bfc0001847983 */ /* 0x010f280000300800 */
[----:B------:R-:W-:Y:S04]  /*40ce0*/  STS.U8 [R3+UR7+0x9d80], R140 ;  /* 0x009d808c03007988 */ /* 0x000fe80008000007 */
[----:B--2---:R-:W2:Y:S04]  /*40cf0*/  LDL.LU R65, [R1+0x1bf8] ;  /* 0x001bf80001417983 */ /* 0x004ea80000300800 */
[----:B------:R-:W-:Y:S04]  /*40d00*/  STS.U8 [R3+UR7+0xa180], R139 ;  /* 0x00a1808b03007988 */ /* 0x000fe80008000007 */
[----:B------:R-:W2:Y:S04]  /*40d10*/  LDL.LU R87, [R1+0x1bf4] ;  /* 0x001bf40001577983 */ /* 0x000ea80000300800 */
[----:B------:R-:W-:Y:S04]  /*40d20*/  STS.U8 [R3+UR7+0xa580], R138 ;  /* 0x00a5808a03007988 */ /* 0x000fe80008000007 */
[----:B------:R-:W3:Y:S04]  /*40d30*/  LDL.LU R110, [R1+0x1bf0] ;  /* 0x001bf000016e7983 */ /* 0x000ee80000300800 */
[----:B------:R-:W-:Y:S04]  /*40d40*/  STS.U8 [R3+UR7+0xa980], R137 ;  /* 0x00a9808903007988 */ /* 0x000fe80008000007 */
[----:B------:R-:W4:Y:S04]  /*40d50*/  LDL.LU R133, [R1+0x1bec] ;  /* 0x001bec0001857983 */ /* 0x000f280000300800 */
[----:B------:R-:W-:Y:S04]  /*40d60*/  STS.U8 [R3+UR7+0xad80], R136 ;  /* 0x00ad808803007988 */ /* 0x000fe80008000007 */
[----:B------:R-:W2:Y:S04]  /*40d70*/  LDL.LU R66, [R1+0x1be8] ;  /* 0x001be80001427983 */ /* 0x000ea80000300800 */
[----:B------:R-:W-:Y:S04]  /*40d80*/  STS.U8 [R3+UR7+0xb180], R135 ;  /* 0x00b1808703007988 */ /* 0x000fe80008000007 */
[----:B------:R-:W2:Y:S04]  /*40d90*/  LDL.LU R88, [R1+0x1be4] ;  /* 0x001be40001587983 */ /* 0x000ea80000300800 */
[----:B------:R-:W-:Y:S04]  /*40da0*/  STS.U8 [R3+UR7+0xb580], R244 ;  /* 0x00b580f403007988 */ /* 0x000fe80008000007 */
[----:B------:R-:W3:Y:S04]  /*40db0*/  LDL.LU R111, [R1+0x1be0] ;  /* 0x001be000016f7983 */ /* 0x000ee80000300800 */
[----:B------:R-:W-:Y:S04]  /*40dc0*/  STS.U8 [R3+UR7+0xb980], R238 ;  /* 0x00b980ee03007988 */ /* 0x000fe80008000007 */
[----:B0-----:R-:W4:Y:S04]  /*40dd0*/  LDL.LU R134, [R1+0x1bdc] ;  /* 0x001bdc0001867983 */ /* 0x001f280000300800 */
[----:B------:R-:W-:Y:S04]  /*40de0*/  STS.U8 [R3+UR7+0xbd80], R231 ;  /* 0x00bd80e703007988 */ /* 0x000fe80008000007 */
[----:B-1----:R-:W2:Y:S04]  /*40df0*/  LDL.LU R142, [R1+0x1bd8] ;  /* 0x001bd800018e7983 */ /* 0x002ea80000300800 */
[----:B------:R-:W-:Y:S04]  /*40e00*/  STS.U8 [R3+UR7+0xc180], R225 ;  /* 0x00c180e103007988 */ /* 0x000fe80008000007 */
        /* <DEDUP_REMOVED lines=28> */
[----:B------:R0:W-:Y:S04]  /*40fd0*/  STS.U8 [R3+UR7+0xfd80], R162 ;  /* 0x00fd80a203007988 */ /* 0x0001e80008000007 */
[----:B------:R-:W2:Y:S04]  /*40fe0*/  LDL.LU R245, [R1+0x4f8] ;  /* 0x0004f80001f57983 */ /* 0x000ea80000300800 */
[----:B0-----:R-:W2:Y:S04]  /*40ff0*/  LDL.LU R3, [R1+0x4e0] ;  /* 0x0004e00001037983 */ /* 0x001ea80000300800 */
[----:B------:R-:W2:Y:S04]  /*41000*/  LDL.LU R135, [R1+0x4c8] ;  /* 0x0004c80001877983 */ /* 0x000ea80000300800 */
[----:B------:R-:W2:Y:S04]  /*41010*/  LDL.LU R136, [R1+0x4b0] ;  /* 0x0004b00001887983 */ /* 0x000ea80000300800 */
[----:B------:R-:W2:Y:S04]  /*41020*/  LDL.LU R137, [R1+0x498] ;  /* 0x0004980001897983 */ /* 0x000ea80000300800 */
[----:B------:R-:W2:Y:S04]  /*41030*/  LDL.LU R138, [R1+0x480] ;  /* 0x00048000018a7983 */ /* 0x000ea80000300800 */
[----:B------:R-:W2:Y:S04]  /*41040*/  LDL.LU R139, [R1+0x468] ;  /* 0x00046800018b7983 */ /* 0x000ea80000300800 */
[----:B------:R-:W2:Y:S01]  /*41050*/  LDL.LU R140, [R1+0x450] ;  /* 0x00045000018c7983 */ /* 0x000ea20000300800 */
[----:B------:R-:W0:Y:S02]  /*41060*/  S2R R141, SR_TID.X ;  /* 0x00000000008d7919 */ /* 0x000e240000002100 */
[----:B0-----:R-:W-:-:S04]  /*41070*/  LOP3.LUT R141, R141, 0x7f, RZ, 0xc0, !PT ;  /* 0x0000007f8d8d7812 */ /* 0x001fc800078ec0ff */
[----:B------:R-:W-:-:S05]  /*41080*/  LOP3.LUT R2, R141, 0x40, RZ, 0x3c, !PT ;  /* 0x000000408d027812 */ /* 0x000fca00078e3cff */
[----:B---3--:R-:W-:Y:S04]  /*41090*/  STS.U8 [R2+UR7+0x200], R177 ;  /* 0x000200b102007988 */ /* 0x008fe80008000007 */
[----:B----4-:R-:W-:Y:S04]  /*410a0*/  STS.U8 [R2+UR7+0x600], R178 ;  /* 0x000600b202007988 */ /* 0x010fe80008000007 */
[----:B--2---:R-:W-:Y:S04]  /*410b0*/  STS.U8 [R2+UR7+0xa00], R179 ;  /* 0x000a00b302007988 */ /* 0x004fe80008000007 */
        /* <DEDUP_REMOVED lines=33> */
[----:B------:R0:W-:Y:S04]  /*412d0*/  STS.U8 [R2+UR7+0x9200], R120 ;  /* 0x0092007802007988 */ /* 0x0001e80008000007 */
[----:B0-----:R-:W2:Y:S04]  /*412e0*/  LDL.LU R120, [R1+0x630] ;  /* 0x0006300001787983 */ /* 0x001ea80000300800 */
        /* <DEDUP_REMOVED lines=22> */
[----:B------:R0:W-:Y:S04]  /*41450*/  STS.U8 [R2+UR7+0x9600], R119 ;  /* 0x0096007702007988 */ /* 0x0001e80008000007 */
        /* <DEDUP_REMOVED lines=26> */
[----:B0-----:R-:W4:Y:S04]  /*41600*/  LDL.LU R119, [R1+0x62c] ;  /* 0x00062c0001777983 */ /* 0x001f280000300800 */
[----:B--2---:R0:W-:Y:S04]  /*41610*/  STS.U8 [R3+UR7+0x280], R120 ;  /* 0x0002807803007988 */ /* 0x0041e80008000007 */
[----:B---3--:R1:W-:Y:S04]  /*41620*/  STS.U8 [R3+UR7+0x680], R121 ;  /* 0x0006807903007988 */ /* 0x0083e80008000007 */
[----:B----4-:R2:W-:Y:S04]  /*41630*/  STS.U8 [R3+UR7+0xa80], R122 ;  /* 0x000a807a03007988 */ /* 0x0105e80008000007 */
        /* <DEDUP_REMOVED lines=8> */
[----:B------:R0:W-:Y:S04]  /*416c0*/  STS.U8 [R3+UR7+0x1a80], R126 ;  /* 0x001a807e03007988 */ /* 0x0001e80008000007 */
[----:B------:R-:W4:Y:S04]  /*416d0*/  LDL.LU R125, [R1+0x5b0] ;  /* 0x0005b000017d7983 */ /* 0x000f280000300800 */
[----:B------:R1:W-:Y:S04]  /*416e0*/  STS.U8 [R3+UR7+0x1e80], R127 ;  /* 0x001e807f03007988 */ /* 0x0003e80008000007 */
[----:B------:R1:W-:Y:S04]  /*416f0*/  STS.U8 [R3+UR7+0x2280], R128 ;  /* 0x0022808003007988 */ /* 0x0003e80008000007 */
[----:B------:R1:W-:Y:S04]  /*41700*/  STS.U8 [R3+UR7+0x2680], R129 ;  /* 0x0026808103007988 */ /* 0x0003e80008000007 */
[----:B------:R1:W-:Y:S04]  /*41710*/  STS.U8 [R3+UR7+0x2a80], R130 ;  /* 0x002a808203007988 */ /* 0x0003e80008000007 */
[----:B------:R1:W-:Y:S04]  /*41720*/  STS.U8 [R3+UR7+0x2e80], R131 ;  /* 0x002e808303007988 */ /* 0x0003e80008000007 */
[----:B0-----:R-:W4:Y:S04]  /*41730*/  LDL.LU R126, [R1+0x598] ;  /* 0x00059800017e7983 */ /* 0x001f280000300800 */
[----:B-1----:R-:W4:Y:S04]  /*41740*/  LDL.LU R127, [R1+0x580] ;  /* 0x00058000017f7983 */ /* 0x002f280000300800 */
[----:B------:R-:W4:Y:S04]  /*41750*/  LDL.LU R128, [R1+0x568] ;  /* 0x0005680001807983 */ /* 0x000f280000300800 */
[----:B------:R-:W4:Y:S04]  /*41760*/  LDL.LU R129, [R1+0x550] ;  /* 0x0005500001817983 */ /* 0x000f280000300800 */
[----:B------:R-:W4:Y:S04]  /*41770*/  LDL.LU R130, [R1+0x538] ;  /* 0x0005380001827983 */ /* 0x000f280000300800 */
        /* <DEDUP_REMOVED lines=16> */
[----:B0-----:R-:W4:Y:S04]  /*41880*/  LDL.LU R138, [R1+0x478] ;  /* 0x00047800018a7983 */ /* 0x001f280000300800 */
[----:B-1----:R-:W4:Y:S04]  /*41890*/  LDL.LU R139, [R1+0x460] ;  /* 0x00046000018b7983 */ /* 0x002f280000300800 */
[----:B------:R-:W4:Y:S04]  /*418a0*/  LDL.LU R140, [R1+0x448] ;  /* 0x00044800018c7983 */ /* 0x000f280000300800 */
[----:B------:R0:W-:Y:S04]  /*418b0*/  STS.U8 [R3+UR7+0x5680], R141 ;  /* 0x0056808d03007988 */ /* 0x0001e80008000007 */
[----:B------:R-:W-:Y:S04]  /*418c0*/  STS.U8 [R3+UR7+0x5a80], R111 ;  /* 0x005a806f03007988 */ /* 0x000fe80008000007 */
[----:B------:R-:W-:Y:S04]  /*418d0*/  STS.U8 [R3+UR7+0x5e80], R110 ;  /* 0x005e806e03007988 */ /* 0x000fe80008000007 */
[----:B------:R-:W-:Y:S04]  /*418e0*/  STS.U8 [R3+UR7+0x6280], R109 ;  /* 0x0062806d03007988 */ /* 0x000fe80008000007 */
[----:B------:R-:W-:Y:S04]  /*418f0*/  STS.U8 [R3+UR7+0x6680], R108 ;  /* 0x0066806c03007988 */ /* 0x000fe80008000007 */
[----:B------:R-:W-:Y:S04]  /*41900*/  STS.U8 [R3+UR7+0x6a80], R107 ;  /* 0x006a806b03007988 */ /* 0x000fe80008000007 */
[----:B------:R-:W-:Y:S01]  /*41910*/  STS.U8 [R3+UR7+0x6e80], R106 ;  /* 0x006e806a03007988 */ /* 0x000fe20008000007 */
[----:B0-----:R-:W0:Y:S03]  /*41920*/  S2R R141, SR_TID.X ;  /* 0x00000000008d7919 */ /* 0x001e260000002100 */
        /* <DEDUP_REMOVED lines=30> */
[----:B0-----:R-:W-:-:S03]  /*41b10*/  LOP3.LUT R141, R141, 0x7f, RZ, 0xc0, !PT ;  /* 0x0000007f8d8d7812 */ /* 0x001fc600078ec0ff */
[----:B------:R-:W-:Y:S04]  /*41b20*/  STS.U8 [R3+UR7+0xea80], R20 ;  /* 0x00ea801403007988 */ /* 0x000fe80008000007 */
[----:B------:R-:W-:Y:S04]  /*41b30*/  STS.U8 [R3+UR7+0xee80], R17 ;  /* 0x00ee801103007988 */ /* 0x000fe80008000007 */
[----:B------:R-:W-:Y:S01]  /*41b40*/  STS.U8 [R3+UR7+0xf280], R16 ;  /* 0x00f2801003007988 */ /* 0x000fe20008000007 */
[----:B------:R-:W-:-:S03]  /*41b50*/  LOP3.LUT R2, R141, 0x60, RZ, 0x3c, !PT ;  /* 0x000000608d027812 */ /* 0x000fc600078e3cff */
[----:B------:R-:W-:Y:S04]  /*41b60*/  STS.U8 [R3+UR7+0xf680], R15 ;  /* 0x00f6800f03007988 */ /* 0x000fe80008000007 */
[----:B------:R-:W-:Y:S04]  /*41b70*/  STS.U8 [R3+UR7+0xfa80], R14 ;  /* 0x00fa800e03007988 */ /* 0x000fe80008000007 */
[----:B------:R0:W-:Y:S04]  /*41b80*/  STS.U8 [R3+UR7+0xfe80], R13 ;  /* 0x00fe800d03007988 */ /* 0x0001e80008000007 */
[----:B------:R-:W-:Y:S01]  /*41b90*/  STS.U8 [R2+UR7+0x300], R119 ;  /* 0x0003007702007988 */ /* 0x000fe20008000007 */
[----:B0-----:R-:W-:-:S03]  /*41ba0*/  LOP3.LUT R13, R141, 0x70, RZ, 0x3c, !PT ;  /* 0x000000708d0d7812 */ /* 0x001fc600078e3cff */
[----:B------:R-:W-:Y:S04]  /*41bb0*/  STS.U8 [R2+UR7+0x700], R120 ;  /* 0x0007007802007988 */ /* 0x000fe80008000007 */
[----:B------:R0:W-:Y:S04]  /*41bc0*/  STS.U8 [R2+UR7+0xb00], R121 ;  /* 0x000b007902007988 */ /* 0x0001e80008000007 */
[----:B--2---:R1:W-:Y:S04]  /*41bd0*/  STS.U8 [R2+UR7+0xf00], R122 ;  /* 0x000f007a02007988 */ /* 0x0043e80008000007 */
[----:B---3--:R2:W-:Y:S04]  /*41be0*/  STS.U8 [R2+UR7+0x1300], R123 ;  /* 0x0013007b02007988 */ /* 0x0085e80008000007 */
[----:B----4-:R3:W-:Y:S04]  /*41bf0*/  STS.U8 [R2+UR7+0x1700], R124 ;  /* 0x0017007c02007988 */ /* 0x0107e80008000007 */
[----:B------:R4:W-:Y:S04]  /*41c00*/  STS.U8 [R2+UR7+0x1b00], R125 ;  /* 0x001b007d02007988 */ /* 0x0009e80008000007 */
[----:B0-----:R-:W4:Y:S04]  /*41c10*/  LDL.LU R121, [R1+0x628] ;  /* 0x0006280001797983 */ /* 0x001f280000300800 */
[----:B-1----:R-:W4:Y:S04]  /*41c20*/  LDL.LU R122, [R1+0x610] ;  /* 0x00061000017a7983 */ /* 0x002f280000300800 */
[----:B--2---:R-:W2:Y:S04]  /*41c30*/  LDL.LU R123, [R1+0x5fc] ;  /* 0x0005fc00017b7983 */ /* 0x004ea80000300800 */
[----:B---3--:R-:W3:Y:S04]  /*41c40*/  LDL.LU R124, [R1+0x5e8] ;  /* 0x0005e800017c7983 */ /* 0x008ee80000300800 */
[----:B------:R0:W-:Y:S04]  /*41c50*/  STS.U8 [R2+UR7+0x1f00], R126 ;  /* 0x001f007e02007988 */ /* 0x0001e80008000007 */
[----:B----4-:R-:W4:Y:S04]  /*41c60*/  LDL.LU R125, [R1+0x5d4] ;  /* 0x0005d400017d7983 */ /* 0x010f280000300800 */
        /* <DEDUP_REMOVED lines=29> */
[----:B------:R-:W4:Y:S04]  /*41e40*/  LDL.LU R141, [R1+0x45c] ;  /* 0x00045c00018d7983 */ /* 0x000f280000300800 */
[----:B------:R-:W4:Y:S04]  /*41e50*/  LDL.LU R189, [R1+0x63c] ;  /* 0x00063c0001bd7983 */ /* 0x000f280000300800 */
        /* <DEDUP_REMOVED lines=41> */
[----:B------:R0:W-:Y:S01]  /*420f0*/  STS.U8 [R2+UR7+0xff00], R4 ;  /* 0x00ff000402007988 */ /* 0x0001e20008000007 */
[----:B------:R-:W-:-:S02]  /*42100*/  IMAD.MOV.U32 R195, RZ, RZ, R25 ;  /* 0x000000ffffc37224 */ /* 0x000fc400078e0019 */
[----:B------:R-:W-:Y:S02]  /*42110*/  IMAD.MOV.U32 R213, RZ, RZ, R27 ;  /* 0x000000ffffd57224 */ /* 0x000fe400078e001b */
[----:B------:R-:W-:Y:S02]  /*42120*/  IMAD.MOV.U32 R207, RZ, RZ, R26 ;  /* 0x000000ffffcf7224 */ /* 0x000fe400078e001a */
[----:B------:R-:W-:Y:S02]  /*42130*/  IMAD.MOV.U32 R225, RZ, RZ, R29 ;  /* 0x000000ffffe17224 */ /* 0x000fe400078e001d */
[----:B------:R-:W-:Y:S02]  /*42140*/  IMAD.MOV.U32 R219, RZ, RZ, R28 ;  /* 0x000000ffffdb7224 */ /* 0x000fe400078e001c */
[----:B------:R-:W-:Y:S02]  /*42150*/  IMAD.MOV.U32 R173, RZ, RZ, R31 ;  /* 0x000000ffffad7224 */ /* 0x000fe400078e001f */
[----:B------:R-:W-:-:S02]  /*42160*/  IMAD.MOV.U32 R238, RZ, RZ, R30 ;  /* 0x000000ffffee7224 */ /* 0x000fc400078e001e */
[----:B0-----:R-:W-:Y:S02]  /*42170*/  IMAD.MOV.U32 R2, RZ, RZ, R24 ;  /* 0x000000ffff027224 */ /* 0x001fe400078e0018 */
[----:B------:R-:W4:Y:S04]  /*42180*/  LDL.LU.64 R24, [R1] ;  /* 0x0000000001187983 */ /* 0x000f280000300a00 */
[----:B------:R-:W4:Y:S04]  /*42190*/  LDL.LU.64 R26, [R1+0x8] ;  /* 0x00000800011a7983 */ /* 0x000f280000300a00 */
[----:B------:R-:W4:Y:S01]  /*421a0*/  LDL.LU.64 R28, [R1+0x10] ;  /* 0x00001000011c7983 */ /* 0x000f220000300a00 */
[----:B------:R-:W-:-:S02]  /*421b0*/  IMAD.MOV.U32 R176, RZ, RZ, R33 ;  /* 0x000000ffffb07224 */ /* 0x000fc400078e0021 */
[----:B------:R-:W-:Y:S01]  /*421c0*/  IMAD.MOV.U32 R174, RZ, RZ, R32 ;  /* 0x000000ffffae7224 */ /* 0x000fe200078e0020 */
[----:B------:R-:W4:Y:S01]  /*421d0*/  LDL.LU.64 R30, [R1+0x18] ;  /* 0x00001800011e7983 */ /* 0x000f220000300a00 */
[----:B------:R-:W-:Y:S02]  /*421e0*/  IMAD.MOV.U32 R179, RZ, RZ, R35 ;  /* 0x000000ffffb37224 */ /* 0x000fe400078e0023 */
[----:B------:R-:W-:Y:S01]  /*421f0*/  IMAD.MOV.U32 R178, RZ, RZ, R34 ;  /* 0x000000ffffb27224 */ /* 0x000fe200078e0022 */
[----:B------:R-:W4:Y:S01]  /*42200*/  LDL.LU.64 R32, [R1+0x20] ;  /* 0x0000200001207983 */ /* 0x000f220000300a00 */
[----:B------:R-:W-:Y:S02]  /*42210*/  IMAD.MOV.U32 R184, RZ, RZ, R37 ;  /* 0x000000ffffb87224 */ /* 0x000fe400078e0025 */
[----:B------:R-:W-:Y:S01]  /*42220*/  IMAD.MOV.U32 R180, RZ, RZ, R36 ;  /* 0x000000ffffb47224 */ /* 0x000fe200078e0024 */
        /* <DEDUP_REMOVED lines=10> */
[----:B------:R-:W-:-:S03]  /*422d0*/  IMAD.MOV.U32 R190, RZ, RZ, R44 ;  /* 0x000000ffffbe7224 */ /* 0x000fc600078e002c */
[----:B------:R-:W4:Y:S01]  /*422e0*/  LDL.LU.64 R42, [R1+0x48] ;  /* 0x00004800012a7983 */ /* 0x000f220000300a00 */
[----:B------:R-:W-:Y:S02]  /*422f0*/  IMAD.MOV.U32 R214, RZ, RZ, R143 ;  /* 0x000000ffffd67224 */ /* 0x000fe400078e008f */
[----:B------:R-:W-:Y:S02]  /*42300*/  IMAD.MOV.U32 R226, RZ, RZ, R144 ;  /* 0x000000ffffe27224 */ /* 0x000fe400078e0090 */
[----:B------:R-:W-:Y:S02]  /*42310*/  IMAD.MOV.U32 R232, RZ, RZ, R145 ;  /* 0x000000ffffe87224 */ /* 0x000fe400078e0091 */
[----:B------:R-:W-:Y:S02]  /*42320*/  IMAD.MOV.U32 R177, RZ, RZ, R146 ;  /* 0x000000ffffb17224 */ /* 0x000fe400078e0092 */
[----:B------:R-:W-:Y:S02]  /*42330*/  IMAD.MOV.U32 R175, RZ, RZ, R147 ;  /* 0x000000ffffaf7224 */ /* 0x000fe400078e0093 */
[----:B------:R-:W-:-:S02]  /*42340*/  IMAD.MOV.U32 R244, RZ, RZ, R148 ;  /* 0x000000fffff47224 */ /* 0x000fc400078e0094 */
[----:B------:R-:W-:Y:S02]  /*42350*/  IMAD.MOV.U32 R231, RZ, RZ, R149 ;  /* 0x000000ffffe77224 */ /* 0x000fe400078e0095 */
[----:B------:R-:W-:Y:S02]  /*42360*/  IMAD.MOV.U32 R201, RZ, RZ, R150 ;  /* 0x000000ffffc97224 */ /* 0x000fe400078e0096 */
[----:B------:R-:W-:Y:S01]  /*42370*/  IMAD.MOV.U32 R3, RZ, RZ, R151 ;  /* 0x000000ffff037224 */ /* 0x000fe200078e0097 */
[----:B------:R-:W-:Y:S04]  /*42380*/  STS.U8 [R13+UR7+0x380], R121 ;  /* 0x000380790d007988 */ /* 0x000fe80008000007 */
[----:B------:R-:W-:Y:S04]  /*42390*/  STS.U8 [R13+UR7+0x780], R122 ;  /* 0x0007807a0d007988 */ /* 0x000fe80008000007 */
[----:B--2---:R-:W-:Y:S04]  /*423a0*/  STS.U8 [R13+UR7+0xb80], R123 ;  /* 0x000b807b0d007988 */ /* 0x004fe80008000007 */
[----:B---3--:R-:W-:Y:S04]  /*423b0*/  STS.U8 [R13+UR7+0xf80], R124 ;  /* 0x000f807c0d007988 */ /* 0x008fe80008000007 */
        /* <DEDUP_REMOVED lines=40> */
[----:B0-----:R-:W2:Y:S04]  /*42640*/  LDL.LU.64 R44, [R1+0x50] ;  /* 0x00005000012c7983 */ /* 0x001ea80000300a00 */
[----:B------:R-:W2:Y:S04]  /*42650*/  LDL.LU.64 R46, [R1+0x58] ;  /* 0x00005800012e7983 */ /* 0x000ea80000300a00 */
        /* <DEDUP_REMOVED lines=33> */
[----:B------:R-:W-:Y:S04]  /*42870*/  STS.U8 [R13+UR7+0xb380], R246 ;  /* 0x00b380f60d007988 */ /* 0x000fe80008000007 */
        /* <DEDUP_REMOVED lines=37> */
[----:B------:R0:W-:Y:S01]  /*42ad0*/  STS.U8 [R13+UR7+0xff80], R189 ;  /* 0x00ff80bd0d007988 */ /* 0x0001e20008000007 */
[----:B------:R1:W-:Y:S06]  /*42ae0*/  MEMBAR.ALL.CTA ;  /* 0x0000000000007992 */ /* 0x0003ec0000008000 */
[----:B-1----:R-:W1:Y:S04]  /*42af0*/  FENCE.VIEW.ASYNC.S ;  /* 0x00000000000073c6 */ /* 0x002e680000000000 */
[----:B0-----:R-:W3:Y:S01]  /*42b00*/  LDL.LU R189, [R1+0xa2c] ;  /* 0x000a2c0001bd7983 */ /* 0x001ee20000300800 */
[----:B-1----:R-:W-:Y:S01]  /*42b10*/  BAR.SYNC.DEFER_BLOCKING 0x0 ;  /* 0x0000000000007b1d */ /* 0x002fe20000010000 */
[----:B---3--:R-:W-:-:S05]  /*42b20*/  IADD3 R189, P6, R189, UR41, RZ ;  /* 0x00000029bdbd7c10 */ /* 0x008fca000ffde0ff */
[----:B------:R0:W-:Y:S04]  /*42b30*/  STL [R1+0xa2c], R189 ;  /* 0x000a2cbd01007387 */ /* 0x0001e80000100800 */
[----:B0-----:R-:W3:Y:S02]  /*42b40*/  LDL.LU R189, [R1+0xc1c] ;  /* 0x000c1c0001bd7983 */ /* 0x001ee40000300800 */
        /* <DEDUP_REMOVED lines=18> */
[----:B---3--:R-:W-:-:S05]  /*42c70*/  IADD3.X R189, R189, UR53, RZ, P0, !PT ;  /* 0x00000035bdbd7c10 */ /* 0x008fca00087fe4ff */
        /* <DEDUP_REMOVED lines=1306> */
[----:B0-----:R-:W3:Y:S01]  /*47e20*/  LDL.LU R189, [R1+0x135c] ;  /* 0x00135c0001bd7983 */ /* 0x001ee20000300800 */
[----:B--2---:R-:W-:Y:S01]  /*47e30*/  WARPGROUP.ARRIVE ;  /* 0x00000000000079c5 */ /* 0x004fe20000000000 */
[----:B------:R-:W-:-:S05]  /*47e40*/  UMOV UR39, 0x40000040 ;  /* 0x4000004000277882 */ /* 0x000fca0000000000 */
[----:B------:R-:W-:Y:S01]  /*47e50*/  QGMMA.64x256x32.F32.E4M3.E4M3 R24, gdesc[UR36], R24, gsb0 ;  /* 0x03e00000241879f3 */ /* 0x000fe20008000818 */
[----:B---3--:R-:W-:-:S05]  /*47e60*/  IADD3 R189, P4, R189, UR42, RZ ;  /* 0x0000002abdbd7c10 */ /* 0x008fca000ff9e0ff */
[----:B------:R0:W-:Y:S04]  /*47e70*/  STL [R1+0x135c], R189 ;  /* 0x00135cbd01007387 */ /* 0x0001e80000100800 */
[----:B0-----:R-:W2:Y:S01]  /*47e80*/  LDL.LU R189, [R1+0x1380] ;  /* 0x0013800001bd7983 */ /* 0x001ea20000300800 */
[----:B------:R-:W-:Y:S02]  /*47e90*/  WARPGROUP.DEPBAR.LE gsb0, 0x0 ;  /* 0x00008000000079c5 */ /* 0x000fe40000010000 */
[----:B------:R-:W-:-:S15]  /*47ea0*/  WARPGROUP.ARRIVE ;  /* 0x00000000000079c5 */ /* 0x000fde0000000000 */
[----:B------:R-:W-:Y:S01]  /*47eb0*/  QGMMA.64x256x32.F32.E4M3.E4M3 R24, gdesc[UR24], R24, gsb0 ;  /* 0x03e00000181879f3 */ /* 0x000fe20008000818 */
[----:B--2---:R-:W-:-:S05]  /*47ec0*/  IADD3.X R189, R189, UR52, RZ, P5, !PT ;  /* 0x00000034bdbd7c10 */ /* 0x004fca000affe4ff */
[----:B------:R0:W-:Y:S04]  /*47ed0*/  STL [R1+0x1380], R189 ;  /* 0x001380bd01007387 */ /* 0x0001e80000100800 */
[----:B0-----:R-:W2:Y:S01]  /*47ee0*/  LDL.LU R189, [R1+0x1354] ;  /* 0x0013540001bd7983 */ /* 0x001ea20000300800 */
[----:B------:R-:W-:Y:S02]  /*47ef0*/  WARPGROUP.DEPBAR.LE gsb0, 0x0 ;  /* 0x00008000000079c5 */ /* 0x000fe40000010000 */
[----:B------:R-:W-:-:S15]  /*47f00*/  WARPGROUP.ARRIVE ;  /* 0x00000000000079c5 */ /* 0x000fde0000000000 */
[----:B------:R-:W-:Y:S01]  /*47f10*/  QGMMA.64x256x32.F32.E4M3.E4M3 R24, gdesc[UR28], R24, gsb0 ;  /* 0x03e000001c1879f3 */ /* 0x000fe20008000818 */
[----:B--2---:R-:W-:-:S05]  /*47f20*/  IADD3 R189, P5, R189, UR42, RZ ;  /* 0x0000002abdbd7c10 */ /* 0x004fca000ffbe0ff */
[----:B------:R0:W-:Y:S04]  /*47f30*/  STL [R1+0x1354], R189 ;  /* 0x001354bd01007387 */ /* 0x0001e80000100800 */
[----:B0-----:R-:W2:Y:S01]  /*47f40*/  LDL.LU R189, [R1+0x1378] ;  /* 0x0013780001bd7983 */ /* 0x001ea20000300800 */
[----:B------:R-:W-:Y:S02]  /*47f50*/  WARPGROUP.DEPBAR.LE gsb0, 0x0 ;  /* 0x00008000000079c5 */ /* 0x000fe40000010000 */
[----:B------:R-:W-:-:S15]  /*47f60*/  WARPGROUP.ARRIVE ;  /* 0x00000000000079c5 */ /* 0x000fde0000000000 */
[----:B------:R-:W-:Y:S03]  /*47f70*/  QGMMA.64x256x32.F32.E4M3.E4M3 R24, gdesc[UR32], R24, gsb0 ;  /* 0x03e00000201879f3 */ /* 0x000fe60008000818 */
[----:B------:R-:W-:Y:S02]  /*47f80*/  WARPGROUP.DEPBAR.LE gsb0, 0x0 ;  /* 0x00008000000079c5 */ /* 0x000fe40000010000 */
[----:B--2---:R-:W-:-:S05]  /*47f90*/  IADD3.X R189, R189, UR52, RZ, P6, !PT ;  /* 0x00000034bdbd7c10 */ /* 0x004fca000b7fe4ff */
[----:B------:R-:W-:Y:S04]  /*47fa0*/  STL [R1+0x1378], R189 ;  /* 0x001378bd01007387 */ /* 0x000fe80000100800 */
[----:B------:R-:W-:Y:S04]  /*47fb0*/  STL.64 [R1], R24 ;  /* 0x0000001801007387 */ /* 0x000fe80000100a00 */
        /* <DEDUP_REMOVED lines=63> */
[----:B0-----:R-:W2:Y:S04]  /*483b0*/  LDL.LU.64 R150, [R1+0x1bd0] ;  /* 0x001bd00001967983 */ /* 0x001ea80000300a00 */
[----:B------:R-:W3:Y:S04]  /*483c0*/  LDL.LU.64 R148, [R1+0x1bc8] ;  /* 0x001bc80001947983 */ /* 0x000ee80000300a00 */
[----:B------:R-:W4:Y:S04]  /*483d0*/  LDL.LU.64 R146, [R1+0x1bc0] ;  /* 0x001bc00001927983 */ /* 0x000f280000300a00 */
[----:B------:R-:W2:Y:S04]  /*483e0*/  LDL.LU.64 R144, [R1+0x1bb8] ;  /* 0x001bb80001907983 */ /* 0x000ea80000300a00 */
        /* <DEDUP_REMOVED lines=59> */
[----:B------:R-:W4:Y:S01]  /*487a0*/  LDL.LU.64 R24, [R1+0x19d8] ;  /* 0x0019d80001187983 */ /* 0x000f220000300a00 */
[----:B---3--:R-:W-:-:S02]  /*487b0*/  IADD3 R125, P6, R125, UR42, RZ ;  /* 0x0000002a7d7d7c10 */ /* 0x008fc4000ffde0ff */
[----:B--2---:R-:W-:Y:S02]  /*487c0*/  IADD3.X R126, R126, UR52, RZ, P1, !PT ;  /* 0x000000347e7e7c10 */ /* 0x004fe40008ffe4ff */
[----:B------:R-:W-:Y:S02]  /*487d0*/  IADD3 R127, P1, R127, UR42, RZ ;  /* 0x0000002a7f7f7c10 */ /* 0x000fe4000ff3e0ff */
[----:B----4-:R-:W-:Y:S01]  /*487e0*/  IADD3.X R128, R128, UR52, RZ, P2, !PT ;  /* 0x0000003480807c10 */ /* 0x010fe200097fe4ff */
[----:B------:R0:W-:Y:S01]  /*487f0*/  STL [R1+0x134c], R125 ;  /* 0x00134c7d01007387 */ /* 0x0001e20000100800 */
[----:B------:R-:W-:Y:S02]  /*48800*/  IADD3 R129, P2, R129, UR42, RZ ;  /* 0x0000002a81817c10 */ /* 0x000fe4000ff5e0ff */
[----:B------:R-:W-:Y:S02]  /*48810*/  IADD3.X R130, R130, UR52, RZ, P3, !PT ;  /* 0x0000003482827c10 */ /* 0x000fe40009ffe4ff */
[----:B------:R-:W-:Y:S01]  /*48820*/  IADD3 R131, P3, R131, UR42, RZ ;  /* 0x0000002a83837c10 */ /* 0x000fe2000ff7e0ff */
[----:B0-----:R-:W2:Y:S04]  /*48830*/  LDL.LU R125, [R1+0x19d0] ;  /* 0x0019d000017d7983 */ /* 0x001ea80000300800 */
[----:B------:R0:W-:Y:S01]  /*48840*/  STL [R1+0x1370], R126 ;  /* 0x0013707e01007387 */ /* 0x0001e20000100800 */
[----:B------:R-:W-:-:S02]  /*48850*/  IADD3.X R132, R132, UR52, RZ, P4, !PT ;  /* 0x0000003484847c10 */ /* 0x000fc4000a7fe4ff */
[----:B------:R-:W-:Y:S01]  /*48860*/  IADD3 R133, P4, R133, UR42, RZ ;  /* 0x0000002a85857c10 */ /* 0x000fe2000ff9e0ff */
[----:B0-----:R-:W2:Y:S04]  /*48870*/  LDL.LU R126, [R1+0x19cc] ;  /* 0x0019cc00017e7983 */ /* 0x001ea80000300800 */
[----:B------:R0:W-:Y:S01]  /*48880*/  STL [R1+0x1344], R127 ;  /* 0x0013447f01007387 */ /* 0x0001e20000100800 */
[----:B------:R-:W-:-:S03]  /*48890*/  IADD3.X R134, R134, UR52, RZ, P5, !PT ;  /* 0x0000003486867c10 */ /* 0x000fc6000affe4ff */
[----:B0-----:R-:W2:Y:S04]  /*488a0*/  LDL.LU R127, [R1+0x19c8] ;  /* 0x0019c800017f7983 */ /* 0x001ea80000300800 */
[----:B------:R0:W-:Y:S01]  /*488b0*/  STL [R1+0x1368], R128 ;  /* 0x0013688001007387 */ /* 0x0001e20000100800 */
[----:B------:R-:W-:-:S03]  /*488c0*/  IADD3 R135, P5, R135, UR42, RZ ;  /* 0x0000002a87877c10 */ /* 0x000fc6000ffbe0ff */
        /* <DEDUP_REMOVED lines=49> */
[----:B------:R0:W-:Y:S04]  /*48be0*/  STL [R1+0x12fc], R145 ;  /* 0x0012fc9101007387 */ /* 0x0001e80000100800 */
        /* <DEDUP_REMOVED lines=13> */
[----:B------:R-:W3:Y:S02]  /*48cc0*/  LDL.LU R189, [R1+0x1308] ;  /* 0x0013080001bd7983 */ /* 0x000ee40000300800 */
        /* <DEDUP_REMOVED lines=1024> */
[----:B------:R0:W-:Y:S02]  /*4ccd0*/  STL [R1+0xd8c], R189 ;  /* 0x000d8cbd01007387 */ /* 0x0001e40000100800 */
[----:B0-----:R-:W-:Y:S02]  /*4cce0*/  IMAD.MOV.U32 R189, RZ, RZ, R195 ;  /* 0x000000ffffbd7224 */ /* 0x001fe400078e00c3 */
[----:B------:R-:W-:Y:S02]  /*4ccf0*/  IMAD.MOV.U32 R195, RZ, RZ, R201 ;  /* 0x000000ffffc37224 */ /* 0x000fe400078e00c9 */
[----:B------:R-:W-:Y:S02]  /*4cd00*/  IMAD.MOV.U32 R201, RZ, RZ, R207 ;  /* 0x000000ffffc97224 */ /* 0x000fe400078e00cf */
[----:B------:R-:W-:Y:S02]  /*4cd10*/  IMAD.MOV.U32 R207, RZ, RZ, R213 ;  /* 0x000000ffffcf7224 */ /* 0x000fe400078e00d5 */
[----:B------:R-:W-:-:S02]  /*4cd20*/  IMAD.MOV.U32 R213, RZ, RZ, R219 ;  /* 0x000000ffffd57224 */ /* 0x000fc400078e00db */
        /* <DEDUP_REMOVED lines=19> */
[----:B------:R-:W-:Y:S01]  /*4ce60*/  IMAD.MOV.U32 R220, RZ, RZ, R226 ;  /* 0x000000ffffdc7224 */ /* 0x000fe200078e00e2 */
[----:B------:R-:W-:Y:S01]  /*4ce70*/  IADD3.X R189, R189, UR52, RZ, P5, !PT ;  /* 0x00000034bdbd7c10 */ /* 0x000fe2000affe4ff */
[----:B------:R-:W-:Y:S02]  /*4ce80*/  IMAD.MOV.U32 R226, RZ, RZ, R232 ;  /* 0x000000ffffe27224 */ /* 0x000fe400078e00e8 */
[----:B------:R-:W-:Y:S02]  /*4ce90*/  IMAD.MOV.U32 R232, RZ, RZ, R239 ;  /* 0x000000ffffe87224 */ /* 0x000fe400078e00ef */
[----:B------:R-:W-:Y:S02]  /*4cea0*/  IMAD.MOV.U32 R239, RZ, RZ, R245 ;  /* 0x000000ffffef7224 */ /* 0x000fe400078e00f5 */
[----:B------:R-:W3:Y:S04]  /*4ceb0*/  LDL.LU R245, [R1+0x658] ;  /* 0x0006580001f57983 */ /* 0x000ee80000300800 */
[----:B------:R0:W-:Y:S04]  /*4cec0*/  STL [R1+0xdb0], R189 ;  /* 0x000db0bd01007387 */ /* 0x0001e80000100800 */
[----:B0-----:R-:W4:Y:S02]  /*4ced0*/  LDL.LU R189, [R1+0xd84] ;  /* 0x000d840001bd7983 */ /* 0x001f240000300800 */
[----:B----4-:R-:W-:-:S05]  /*4cee0*/  IADD3 R189, P5, R189, UR42, RZ ;  /* 0x0000002abdbd7c10 */ /* 0x010fca000ffbe0ff */
[----:B------:R0:W-:Y:S04]  /*4cef0*/  STL [R1+0xd84], R189 ;  /* 0x000d84bd01007387 */ /* 0x0001e80000100800 */
[----:B0-----:R-:W4:Y:S02]  /*4cf00*/  LDL.LU R189, [R1+0xda8] ;  /* 0x000da80001bd7983 */ /* 0x001f240000300800 */
[----:B----4-:R-:W-:-:S05]  /*4cf10*/  IADD3.X R189, R189, UR52, RZ, P6, !PT ;  /* 0x00000034bdbd7c10 */ /* 0x010fca000b7fe4ff */
        /* <DEDUP_REMOVED lines=531> */
[----:B------:R-:W-:Y:S01]  /*4f050*/  IMAD.MOV.U32 R232, RZ, RZ, R239 ;  /* 0x000000ffffe87224 */ /* 0x000fe200078e00ef */
[----:B------:R-:W-:Y:S01]  /*4f060*/  IADD3 R189, P6, R189, UR42, RZ ;  /* 0x0000002abdbd7c10 */ /* 0x000fe2000ffde0ff */
[----:B---3--:R-:W-:Y:S02]  /*4f070*/  IMAD.MOV.U32 R239, RZ, RZ, R245 ;  /* 0x000000ffffef7224 */ /* 0x008fe400078e00f5 */
[----:B------:R-:W-:-:S02]  /*4f080*/  IMAD.MOV.U32 R245, RZ, RZ, R2 ;  /* 0x000000fffff57224 */ /* 0x000fc400078e0002 */
[----:B------:R-:W-:Y:S02]  /*4f090*/  IMAD.MOV.U32 R2, RZ, RZ, R252 ;  /* 0x000000ffff027224 */ /* 0x000fe400078e00fc */
[----:B------:R-:W3:Y:S04]  /*4f0a0*/  LDL.LU R252, [R1+0x1964] ;  /* 0x0019640001fc7983 */ /* 0x000ee80000300800 */
        /* <DEDUP_REMOVED lines=310> */
[----:B0-----:R-:W4:Y:S01]  /*50410*/  LDL.LU R189, [R1+0x71c] ;  /* 0x00071c0001bd7983 */ /* 0x001f220000300800 */
[----:B---3--:R-:W-:Y:S02]  /*50420*/  IADD3.X R252, R252, UR52, RZ, P5, !PT ;  /* 0x00000034fcfc7c10 */ /* 0x008fe4000affe4ff */
[----:B----4-:R-:W-:-:S05]  /*50430*/  IADD3 R189, P4, R189, UR42, RZ ;  /* 0x0000002abdbd7c10 */ /* 0x010fca000ff9e0ff */
[----:B------:R-:W-:Y:S04]  /*50440*/  STL [R1+0x71c], R189 ;  /* 0x00071cbd01007387 */ /* 0x000fe80000100800 */
[----:B------:R0:W-:Y:S04]  /*50450*/  STL [R1+0x740], R252 ;  /* 0x000740fc01007387 */ /* 0x0001e80000100800 */
[----:B0-----:R-:W3:Y:S04]  /*50460*/  LDL.LU R252, [R1+0x1960] ;  /* 0x0019600001fc7983 */ /* 0x001ee80000300800 */
[----:B------:R-:W4:Y:S02]  /*50470*/  LDL.LU R189, [R1+0x714] ;  /* 0x0007140001bd7983 */ /* 0x000f240000300800 */
[----:B----4-:R-:W-:-:S05]  /*50480*/  IADD3 R189, P5, R189, UR42, RZ ;  /* 0x0000002abdbd7c10 */ /* 0x010fca000ffbe0ff */
[----:B------:R0:W-:Y:S04]  /*50490*/  STL [R1+0x714], R189 ;  /* 0x000714bd01007387 */ /* 0x0001e80000100800 */
[----:B0-----:R-:W4:Y:S02]  /*504a0*/  LDL.LU R189, [R1+0x738] ;  /* 0x0007380001bd7983 */ /* 0x001f240000300800 */
[----:B----4-:R-:W-:Y:S02]  /*504b0*/  IADD3.X R189, R189, UR52, RZ, P6, !PT ;  /* 0x00000034bdbd7c10 */ /* 0x010fe4000b7fe4ff */
[----:B------:R-:W-:-:S03]  /*504c0*/  IADD3 R236, P6, R236, UR42, RZ ;  /* 0x0000002aecec7c10 */ /* 0x000fc6000ffde0ff */
[----:B------:R-:W-:Y:S04]  /*504d0*/  STL [R1+0x738], R189 ;  /* 0x000738bd01007387 */ /* 0x000fe80000100800 */
[----:B------:R0:W-:Y:S04]  /*504e0*/  STL [R1+0x70c], R236 ;  /* 0x00070cec01007387 */ /* 0x0001e80000100800 */
[----:B0-----:R-:W4:Y:S04]  /*504f0*/  LDL.LU R236, [R1+0x195c] ;  /* 0x00195c0001ec7983 */ /* 0x001f280000300800 */
[----:B------:R-:W2:Y:S02]  /*50500*/  LDL.LU R189, [R1+0x730] ;  /* 0x0007300001bd7983 */ /* 0x000ea40000300800 */
[----:B--2---:R-:W-:-:S02]  /*50510*/  IADD3.X R189, R189, UR52, RZ, P1, !PT ;  /* 0x00000034bdbd7c10 */ /* 0x004fc40008ffe4ff */
[----:B------:R-:W-:-:S03]  /*50520*/  IADD3 R0, P1, R0, UR42, RZ ;  /* 0x0000002a00007c10 */ /* 0x000fc6000ff3e0ff */
[----:B------:R-:W-:Y:S04]  /*50530*/  STL [R1+0x730], R189 ;  /* 0x000730bd01007387 */ /* 0x000fe80000100800 */
        /* <DEDUP_REMOVED lines=18> */
[----:B--2---:R-:W-:Y:S02]  /*50660*/  IADD3.X R0, R0, UR52, RZ, P5, !PT ;  /* 0x0000003400007c10 */ /* 0x004fe4000affe4ff */
[----:B---3--:R-:W-:-:S05]  /*50670*/  IADD3 R189, P4, R189, UR42, RZ ;  /* 0x0000002abdbd7c10 */ /* 0x008fca000ff9e0ff */
[----:B------:R-:W-:Y:S04]  /*50680*/  STL [R1+0x6ec], R189 ;  /* 0x0006ecbd01007387 */ /* 0x000fe80000100800 */
[----:B------:R0:W-:Y:S04]  /*50690*/  STL [R1+0x710], R0 ;  /* 0x0007100001007387 */ /* 0x0001e80000100800 */
[----:B0-----:R-:W2:Y:S04]  /*506a0*/  LDL.LU R0, [R1+0x1954] ;  /* 0x0019540001007983 */ /* 0x001ea80000300800 */
[----:B------:R-:W3:Y:S01]  /*506b0*/  LDL.LU R189, [R1+0x6e4] ;  /* 0x0006e40001bd7983 */ /* 0x000ee20000300800 */
[----:B------:R-:W-:-:S02]  /*506c0*/  IADD3.X R251, R251, UR52, RZ, P6, !PT ;  /* 0x00000034fbfb7c10 */ /* 0x000fc4000b7fe4ff */
[----:B------:R-:W-:Y:S02]  /*506d0*/  IADD3.X R250, R250, UR52, RZ, P1, !PT ;  /* 0x00000034fafa7c10 */ /* 0x000fe40008ffe4ff */
[----:B------:R-:W-:Y:S02]  /*506e0*/  IADD3 R252, P1, R252, UR42, RZ ;  /* 0x0000002afcfc7c10 */ /* 0x000fe4000ff3e0ff */
[----:B---3--:R-:W-:Y:S02]  /*506f0*/  IADD3 R189, P5, R189, UR42, RZ ;  /* 0x0000002abdbd7c10 */ /* 0x008fe4000ffbe0ff */
[----:B--2---:R-:W-:-:S03]  /*50700*/  IADD3 R0, P6, R0, UR42, RZ ;  /* 0x0000002a00007c10 */ /* 0x004fc6000ffde0ff */
[----:B------:R-:W-:Y:S04]  /*50710*/  STL [R1+0x6e4], R189 ;  /* 0x0006e4bd01007387 */ /* 0x000fe80000100800 */
[----:B------:R0:W-:Y:S04]  /*50720*/  STL [R1+0x708], R251 ;  /* 0x000708fb01007387 */ /* 0x0001e80000100800 */
[----:B0-----:R-:W2:Y:S04]  /*50730*/  LDL.LU R251, [R1+0x1950] ;  /* 0x0019500001fb7983 */ /* 0x001ea80000300800 */
[----:B------:R0:W-:Y:S04]  /*50740*/  STL [R1+0x6dc], R0 ;  /* 0x0006dc0001007387 */ /* 0x0001e80000100800 */
[----:B0-----:R-:W3:Y:S04]  /*50750*/  LDL.LU R0, [R1+0x194c] ;  /* 0x00194c0001007983 */ /* 0x001ee80000300800 */
[----:B------:R0:W-:Y:S04]  /*50760*/  STL [R1+0x700], R250 ;  /* 0x000700fa01007387 */ /* 0x0001e80000100800 */
[----:B0-----:R-:W4:Y:S04]  /*50770*/  LDL.LU R250, [R1+0x1948] ;  /* 0x0019480001fa7983 */ /* 0x001f280000300800 */
[----:B------:R0:W-:Y:S04]  /*50780*/  STL [R1+0x6d4], R252 ;  /* 0x0006d4fc01007387 */ /* 0x0001e80000100800 */
[----:B0-----:R-:W3:Y:S04]  /*50790*/  LDL.LU R252, [R1+0x1944] ;  /* 0x0019440001fc7983 */ /* 0x001ee80000300800 */
[----:B------:R-:W2:Y:S01]  /*507a0*/  LDL.LU R189, [R1+0x6f8] ;  /* 0x0006f80001bd7983 */ /* 0x000ea20000300800 */
[----:B------:R-:W-:Y:S01]  /*507b0*/  WARPGROUP.ARRIVE ;  /* 0x00000000000079c5 */ /* 0x000fe20000000000 */
[----:B------:R-:W-:Y:S01]  /*507c0*/  UMOV UR8, UR36 ;  /* 0x0000002400087c82 */ /* 0x000fe20008000000 */
[----:B------:R-:W-:-:S04]  /*507d0*/  UMOV UR9, UR37 ;  /* 0x0000002500097c82 */ /* 0x000fc80008000000 */
[----:B------:R-:W-:Y:S01]  /*507e0*/  QGMMA.64x256x32.F32.E4M3.E4M3 R24, gdesc[UR8], R24, gsb0 ;  /* 0x03e00000081879f3 */ /* 0x000fe20008000818 */
[----:B--2---:R-:W-:Y:S02]  /*507f0*/  IADD3.X R189, R189, UR52, RZ, P2, !PT ;  /* 0x00000034bdbd7c10 */ /* 0x004fe400097fe4ff */
[----:B------:R-:W-:-:S03]  /*50800*/  IADD3 R249, P2, R249, UR42, RZ ;  /* 0x0000002af9f97c10 */ /* 0x000fc6000ff5e0ff */
[----:B------:R-:W-:Y:S04]  /*50810*/  STL [R1+0x6f8], R189 ;  /* 0x0006f8bd01007387 */ /* 0x000fe80000100800 */
[----:B------:R0:W-:Y:S04]  /*50820*/  STL [R1+0x6cc], R249 ;  /* 0x0006ccf901007387 */ /* 0x0001e80000100800 */
[----:B0-----:R-:W2:Y:S04]  /*50830*/  LDL.LU R249, [R1+0x1940] ;  /* 0x0019400001f97983 */ /* 0x001ea80000300800 */
[----:B------:R-:W4:Y:S01]  /*50840*/  LDL.LU R189, [R1+0x6f0] ;  /* 0x0006f00001bd7983 */ /* 0x000f220000300800 */
[----:B------:R-:W-:-:S02]  /*50850*/  WARPGROUP.DEPBAR.LE gsb0, 0x0 ;  /* 0x00008000000079c5 */ /* 0x000fc40000010000 */
[----:B------:R-:W-:Y:S01]  /*50860*/  WARPGROUP.ARRIVE ;  /* 0x00000000000079c5 */ /* 0x000fe20000000000 */
[----:B------:R-:W-:Y:S01]  /*50870*/  UMOV UR12, UR24 ;  /* 0x00000018000c7c82 */ /* 0x000fe20008000000 */
[----:B------:R-:W-:-:S05]  /*50880*/  UMOV UR13, UR25 ;  /* 0x00000019000d7c82 */ /* 0x000fca0008000000 */
[----:B------:R-:W-:Y:S01]  /*50890*/  QGMMA.64x256x32.F32.E4M3.E4M3 R24, gdesc[UR12], R24, gsb0 ;  /* 0x03e000000c1879f3 */ /* 0x000fe20008000818 */
[----:B----4-:R-:W-:Y:S02]  /*508a0*/  IADD3.X R189, R189, UR52, RZ, P3, !PT ;  /* 0x00000034bdbd7c10 */ /* 0x010fe40009ffe4ff */
[----:B------:R-:W-:Y:S02]  /*508b0*/  IADD3 R248, P3, R248, UR42, RZ ;  /* 0x0000002af8f87c10 */ /* 0x000fe4000ff7e0ff */
[----:B--2---:R-:W-:Y:S01]  /*508c0*/  IADD3.X R249, R249, UR52, RZ, P4, !PT ;  /* 0x00000034f9f97c10 */ /* 0x004fe2000a7fe4ff */
[----:B------:R-:W-:Y:S04]  /*508d0*/  STL [R1+0x6f0], R189 ;  /* 0x0006f0bd01007387 */ /* 0x000fe80000100800 */
[----:B------:R0:W-:Y:S04]  /*508e0*/  STL [R1+0x6c4], R248 ;  /* 0x0006c4f801007387 */ /* 0x0001e80000100800 */
[----:B0-----:R0:W5:Y:S04]  /*508f0*/  LDL.LU R248, [R1+0x193c] ;  /* 0x00193c0001f87983 */ /* 0x0011680000300800 */
[----:B------:R1:W-:Y:S04]  /*50900*/  STL [R1+0x6e8], R249 ;  /* 0x0006e8f901007387 */ /* 0x0003e80000100800 */
[----:B-1----:R0:W5:Y:S04]  /*50910*/  LDL.LU R249, [R1+0x1938] ;  /* 0x0019380001f97983 */ /* 0x0021680000300800 */
[----:B------:R-:W2:Y:S01]  /*50920*/  LDL.LU R189, [R1+0x6bc] ;  /* 0x0006bc0001bd7983 */ /* 0x000ea20000300800 */
[----:B------:R-:W-:Y:S01]  /*50930*/  IADD3.X R250, R250, UR52, RZ, P5, !PT ;  /* 0x00000034fafa7c10 */ /* 0x000fe2000affe4ff */
[----:B------:R-:W-:-:S02]  /*50940*/  WARPGROUP.DEPBAR.LE gsb0, 0x0 ;  /* 0x00008000000079c5 */ /* 0x000fc40000010000 */
[----:B------:R-:W-:Y:S01]  /*50950*/  WARPGROUP.ARRIVE ;  /* 0x00000000000079c5 */ /* 0x000fe20000000000 */
[----:B------:R-:W-:Y:S01]  /*50960*/  UMOV UR16, UR28 ;  /* 0x0000001c00107c82 */ /* 0x000fe20008000000 */
[----:B------:R-:W-:-:S04]  /*50970*/  UMOV UR17, UR29 ;  /* 0x0000001d00117c82 */ /* 0x000fc80008000000 */
[----:B------:R-:W-:Y:S01]  /*50980*/  QGMMA.64x256x32.F32.E4M3.E4M3 R24, gdesc[UR16], R24, gsb0 ;  /* 0x03e00000101879f3 */ /* 0x000fe20008000818 */
[----:B------:R-:W-:Y:S01]  /*50990*/  UMOV UR20, UR32 ;  /* 0x0000002000147c82 */ /* 0x000fe20008000000 */
[----:B------:R-:W-:Y:S01]  /*509a0*/  UMOV UR21, UR33 ;  /* 0x0000002100157c82 */ /* 0x000fe20008000000 */
[----:B--2---:R-:W-:-:S05]  /*509b0*/  IADD3 R189, P4, R189, UR42, RZ ;  /* 0x0000002abdbd7c10 */ /* 0x004fca000ff9e0ff */
[----:B------:R-:W-:Y:S04]  /*509c0*/  STL [R1+0x6bc], R189 ;  /* 0x0006bcbd01007387 */ /* 0x000fe80000100800 */
[----:B------:R1:W-:Y:S04]  /*509d0*/  STL [R1+0x6e0], R250 ;  /* 0x0006e0fa01007387 */ /* 0x0003e80000100800 */
[----:B-1----:R0:W5:Y:S04]  /*509e0*/  LDL.LU R250, [R1+0x1934] ;  /* 0x0019340001fa7983 */ /* 0x0021680000300800 */
[----:B------:R-:W2:Y:S01]  /*509f0*/  LDL.LU R189, [R1+0x6b4] ;  /* 0x0006b40001bd7983 */ /* 0x000ea20000300800 */
[----:B------:R-:W-:-:S02]  /*50a00*/  WARPGROUP.DEPBAR.LE gsb0, 0x0 ;  /* 0x00008000000079c5 */ /* 0x000fc40000010000 */
[----:B------:R-:W-:-:S06]  /*50a10*/  WARPGROUP.ARRIVE ;  /* 0x00000000000079c5 */ /* 0x000fcc0000000000 */
[----:B------:R-:W-:Y:S01]  /*50a20*/  QGMMA.64x256x32.F32.E4M3.E4M3 R24, gdesc[UR20], R24, gsb0 ;  /* 0x03e00000141879f3 */ /* 0x000fe20008000818 */
[----:B------:R-:W-:Y:S02]  /*50a30*/  IADD3.X R251, R251, UR52, RZ, P6, !PT ;  /* 0x00000034fbfb7c10 */ /* 0x000fe4000b7fe4ff */
[----:B---3--:R-:W-:Y:S02]  /*50a40*/  IADD3 R252, P6, R252, UR42, RZ ;  /* 0x0000002afcfc7c10 */ /* 0x008fe4000ffde0ff */
[----:B------:R-:W-:Y:S02]  /*50a50*/  IADD3.X R236, R236, UR52, RZ, P1, !PT ;  /* 0x00000034ecec7c10 */ /* 0x000fe40008ffe4ff */
[----:B------:R-:W-:Y:S02]  /*50a60*/  IADD3 R0, P1, R0, UR42, RZ ;  /* 0x0000002a00007c10 */ /* 0x000fe4000ff3e0ff */
[----:B------:R-:W-:Y:S02]  /*50a70*/  IADD3.X R195, R195, UR52, RZ, P2, !PT ;  /* 0x00000034c3c37c10 */ /* 0x000fe400097fe4ff */
[----:B------:R-:W-:-:S02]  /*50a80*/  IADD3 R201, P2, R201, UR42, RZ ;  /* 0x0000002ac9c97c10 */ /* 0x000fc4000ff5e0ff */
[----:B------:R-:W-:Y:S02]  /*50a90*/  IADD3.X R207, R207, UR52, RZ, P3, !PT ;  /* 0x00000034cfcf7c10 */ /* 0x000fe40009ffe4ff */
[----:B------:R-:W-:Y:S02]  /*50aa0*/  IADD3 R213, P3, R213, UR42, RZ ;  /* 0x0000002ad5d57c10 */ /* 0x000fe4000ff7e0ff */
        /* <DEDUP_REMOVED lines=17> */
[----:B------:R-:W-:Y:S02]  /*50bc0*/  IADD3.X R232, R232, UR52, RZ, P3, !PT ;  /* 0x00000034e8e87c10 */ /* 0x000fe40009ffe4ff */
[----:B------:R-:W-:Y:S02]  /*50bd0*/  IADD3.X R239, R239, UR52, RZ, P4, !PT ;  /* 0x00000034efef7c10 */ /* 0x000fe4000a7fe4ff */
[----:B------:R-:W-:Y:S01]  /*50be0*/  IADD3.X R3, R3, UR52, RZ, P1, !PT ;  /* 0x0000003403037c10 */ /* 0x000fe20008ffe4ff */
[----:B------:R-:W-:Y:S01]  /*50bf0*/  UIADD3 UR4, UR4, 0x1, URZ ;  /* 0x0000000104047890 */ /* 0x000fe2000fffe03f */
[----:B------:R-:W-:-:S03]  /*50c00*/  IADD3.X R2, R2, UR52, RZ, P6, !PT ;  /* 0x0000003402027c10 */ /* 0x000fc6000b7fe4ff */
[----:B------:R-:W-:-:S06]  /*50c10*/  UISETP.NE.U32.AND UP0, UPT, UR4, UR6, UPT ;  /* 0x000000060400728c */ /* 0x000fcc000bf05070 */
[----:B------:R-:W-:Y:S02]  /*50c20*/  PLOP3.LUT P0, PT, PT, PT, UP0, 0x80, 0x0 ;  /* 0x000000000000781c */ /* 0x000fe40003f0f008 */
[----:B--2---:R-:W-:-:S05]  /*50c30*/  IADD3 R189, P5, R189, UR42, RZ ;  /* 0x0000002abdbd7c10 */ /* 0x004fca000ffbe0ff */
[----:B------:R-:W-:Y:S04]  /*50c40*/  STL [R1+0x6b4], R189 ;  /* 0x0006b4bd01007387 */ /* 0x000fe80000100800 */
[----:B------:R1:W-:Y:S01]  /*50c50*/  STL [R1+0x6d8], R251 ;  /* 0x0006d8fb01007387 */ /* 0x0003e20000100800 */
[----:B------:R-:W-:-:S03]  /*50c60*/  IADD3.X R231, R231, UR52, RZ, P5, !PT ;  /* 0x00000034e7e77c10 */ /* 0x000fc6000affe4ff */
[----:B-1----:R0:W5:Y:S04]  /*50c70*/  LDL.LU R251, [R1+0x1930] ;  /* 0x0019300001fb7983 */ /* 0x0021680000300800 */
[----:B------:R1:W-:Y:S01]  /*50c80*/  STL [R1+0x6ac], R252 ;  /* 0x0006acfc01007387 */ /* 0x0003e20000100800 */
[----:B------:R-:W-:-:S03]  /*50c90*/  IADD3 R238, P5, R238, UR42, RZ ;  /* 0x0000002aeeee7c10 */ /* 0x000fc6000ffbe0ff */
[----:B-1----:R0:W5:Y:S04]  /*50ca0*/  LDL.LU R252, [R1+0x192c] ;  /* 0x00192c0001fc7983 */ /* 0x0021680000300800 */
[----:B------:R1:W-:Y:S04]  /*50cb0*/  STL [R1+0x6d0], R236 ;  /* 0x0006d0ec01007387 */ /* 0x0003e80000100800 */
[----:B-1----:R0:W5:Y:S04]  /*50cc0*/  LDL.LU R236, [R1+0x1928] ;  /* 0x0019280001ec7983 */ /* 0x0021680000300800 */
[----:B------:R1:W-:Y:S04]  /*50cd0*/  STL [R1+0x6a4], R0 ;  /* 0x0006a40001007387 */ /* 0x0003e80000100800 */
[----:B-1----:R0:W5:Y:S04]  /*50ce0*/  LDL.LU R0, [R1+0x1924] ;  /* 0x0019240001007983 */ /* 0x0021680000300800 */
[----:B------:R0:W-:Y:S04]  /*50cf0*/  STL [R1+0x6c8], R195 ;  /* 0x0006c8c301007387 */ /* 0x0001e80000100800 */
        /* <DEDUP_REMOVED lines=12> */
[----:B------:R0:W-:Y:S01]  /*50dc0*/  STL [R1+0x66c], R177 ;  /* 0x00066cb101007387 */ /* 0x0001e20000100800 */
[----:B------:R-:W-:-:S03]  /*50dd0*/  IADD3.X R190, R190, UR52, RZ, P5, !PT ;  /* 0x00000034bebe7c10 */ /* 0x000fc6000affe4ff */
[----:B------:R0:W-:Y:S01]  /*50de0*/  STL [R1+0x690], R178 ;  /* 0x000690b201007387 */ /* 0x0001e20000100800 */
[----:B------:R-:W-:-:S03]  /*50df0*/  IADD3 R196, P5, R196, UR42, RZ ;  /* 0x0000002ac4c47c10 */ /* 0x000fc6000ffbe0ff */
        /* <DEDUP_REMOVED lines=10> */
[----:B------:R0:W-:Y:S04]  /*50ea0*/  STL [R1+0x668], R226 ;  /* 0x000668e201007387 */ /* 0x0001e80000100800 */
[----:B------:R0:W-:Y:S04]  /*50eb0*/  STL [R1+0x660], R232 ;  /* 0x000660e801007387 */ /* 0x0001e80000100800 */
[----:B------:R0:W-:Y:S04]  /*50ec0*/  STL [R1+0x658], R239 ;  /* 0x000658ef01007387 */ /* 0x0001e80000100800 */
[----:B------:R0:W-:Y:S04]  /*50ed0*/  STL [R1+0x640], R3 ;  /* 0x0006400301007387 */ /* 0x0001e80000100800 */
[----:B------:R0:W-:Y:S04]  /*50ee0*/  STL [R1+0x650], R245 ;  /* 0x000650f501007387 */ /* 0x0001e80000100800 */
[----:B------:R0:W-:Y:S01]  /*50ef0*/  STL [R1+0x648], R2 ;  /* 0x0006480201007387 */ /* 0x0001e20000100800 */
[----:B------:R-:W-:-:S02]  /*50f00*/  WARPGROUP.DEPBAR.LE gsb0, 0x0 ;  /* 0x00008000000079c5 */ /* 0x000fc40000010000 */
[----:B------:R-:W-:Y:S05]  /*50f10*/  @P0 BRA `(.L_x_2) ;  /* 0xfffffdc800d00947 */ /* 0x000fea000383ffff */
.L_x_1:
[----:B------:R2:W-:Y:S01]  /*50f20*/  STL [R1+0x1934], R148 ;  /* 0x0019349401007387 */ /* 0x0005e20000100800 */
[----:B------:R-:W-:Y:S01]  /*50f30*/  F2FP.SATFINITE.E4M3.F32.PACK_AB_MERGE_C R28, R29, R28, RZ ;  /* 0x0000001c1d1c723e */ /* 0x000fe200048070ff */
[----:B------:R-:W-:Y:S01]  /*50f40*/  ULDC UR4, c[0x0][0x244] ;  /* 0x0000910000047ab9 */ /* 0x000fe20000000800 */
[----:B------:R-:W-:Y:S01]  /*50f50*/  F2FP.SATFINITE.E4M3.F32.PACK_AB_MERGE_C R24, R25, R24, RZ ;  /* 0x000000181918723e */ /* 0x000fe200048070ff */
[----:B------:R-:W3:Y:S01]  /*50f60*/  LDL.LU R5, [R1+0x4] ;  /* 0x0000040001057983 */ /* 0x000ee20000300800 */
[----:B------:R-:W-:Y:S01]  /*50f70*/  F2FP.SATFINITE.E4M3.F32.PACK_AB_MERGE_C R32, R33, R32, RZ ;  /* 0x000000202120723e */ /* 0x000fe200048070ff */
[----:B------:R-:W-:Y:S01]  /*50f80*/  ULDC.64 UR8, c[0x0][0x228] ;  /* 0x00008a0000087ab9 */ /* 0x000fe20000000a00 */
[----:B------:R-:W-:Y:S01]  /*50f90*/  F2FP.SATFINITE.E4M3.F32.PACK_AB_MERGE_C R30, R31, R30, RZ ;  /* 0x0000001e1f1e723e */ /* 0x000fe200048070ff */
[----:B------:R-:W-:Y:S01]  /*50fa0*/  ULDC UR10, c[0x0][0x22c] ;  /* 0x00008b00000a7ab9 */ /* 0x000fe20000000800 */
[----:B------:R-:W-:Y:S01]  /*50fb0*/  F2FP.SATFINITE.E4M3.F32.PACK_AB_MERGE_C R34, R35, R34, RZ ;  /* 0x000000222322723e */ /* 0x000fe200048070ff */
[----:B--2---:R-:W3:Y:S01]  /*50fc0*/  LDL.LU R148, [R1] ;  /* 0x0000000001947983 */ /* 0x004ee20000300800 */
[----:B------:R-:W-:Y:S01]  /*50fd0*/  F2FP.SATFINITE.E4M3.F32.PACK_AB_MERGE_C R40, R41, R40, RZ ;  /* 0x000000282928723e */ /* 0x000fe200048070ff */
[----:B------:R-:W-:Y:S01]  /*50fe0*/  ULDC UR11, c[0x0][0x22c] ;  /* 0x00008b00000b7ab9 */ /* 0x000fe20000000800 */
[----:B------:R-:W-:Y:S01]  /*50ff0*/  F2FP.SATFINITE.E4M3.F32.PACK_AB_MERGE_C R46, R47, R46, RZ ;  /* 0x0000002e2f2e723e */ /* 0x000fe200048070ff */
[----:B------:R2:W-:Y:S01]  /*51000*/  STL [R1+0x1930], R149 ;  /* 0x0019309501007387 */ /* 0x0005e20000100800 */
[----:B------:R-:W-:Y:S01]  /*51010*/  F2FP.SATFINITE.E4M3.F32.PACK_AB_MERGE_C R26, R27, R26, RZ ;  /* 0x0000001a1b1a723e */ /* 0x000fe200048070ff */
[----:B------:R-:W-:-:S02]  /*51020*/  ULDC UR12, c[0x0][0x22c] ;  /* 0x00008b00000c7ab9 */ /* 0x000fc40000000800 */
[----:B--2---:R-:W2:Y:S04]  /*51030*/  LDL.LU R149, [R1+0x8] ;  /* 0x0000080001957983 */ /* 0x004ea80000300800 */
[----:B0-----:R-:W2:Y:S04]  /*51040*/  LDL.LU R3, [R1+0xc] ;  /* 0x00000c0001037983 */ /* 0x001ea80000300800 */
[----:B------:R0:W-:Y:S04]  /*51050*/  STL [R1+0x192c], R150 ;  /* 0x00192c9601007387 */ /* 0x0001e80000100800 */
[----:B0-----:R-:W4:Y:S04]  /*51060*/  LDL.LU R150, [R1+0x10] ;  /* 0x0000100001967983 */ /* 0x001f280000300800 */
[----:B-1----:R-:W4:Y:S04]  /*51070*/  LDL.LU R2, [R1+0x14] ;  /* 0x0000140001027983 */ /* 0x002f280000300800 */
[----:B------:R0:W-:Y:S04]  /*51080*/  STL [R1+0x1928], R151 ;  /* 0x0019289701007387 */ /* 0x0001e80000100800 */
[----:B0-----:R-:W4:Y:S04]  /*51090*/  LDL.LU R151, [R1+0x18] ;  /* 0x0000180001977983 */ /* 0x001f280000300800 */
[----:B------:R-:W4:Y:S04]  /*510a0*/  LDL.LU R4, [R1+0x1c] ;  /* 0x00001c0001047983 */ /* 0x000f280000300800 */
[----:B-----5:R0:W-:Y:S04]  /*510b0*/  STL [R1+0x1924], R0 ;  /* 0x0019240001007387 */ /* 0x0201e80000100800 */
        /* <DEDUP_REMOVED lines=120> */
[----:B---3--:R-:W-:-:S02]  /*51840*/  F2FP.SATFINITE.E4M3.F32.PACK_AB_MERGE_C R5, R5, R148, RZ ;  /* 0x000000940505723e */ /* 0x008fc400048070ff */
[----:B--2---:R-:W-:Y:S01]  /*51850*/  F2FP.SATFINITE.E4M3.F32.PACK_AB_MERGE_C R3, R3, R149, RZ ;  /* 0x000000950303723e */ /* 0x004fe200048070ff */
[----:B------:R-:W2:Y:S01]  /*51860*/  LDL.LU R148, [R1+0x1934] ;  /* 0x0019340001947983 */ /* 0x000ea20000300800 */
[----:B----4-:R-:W-:Y:S02]  /*51870*/  F2FP.SATFINITE.E4M3.F32.PACK_AB_MERGE_C R2, R2, R150, RZ ;  /* 0x000000960202723e */ /* 0x010fe400048070ff */
[----:B------:R-:W-:Y:S01]  /*51880*/  F2FP.SATFINITE.E4M3.F32.PACK_AB_MERGE_C R4, R4, R151, RZ ;  /* 0x000000970404723e */ /* 0x000fe200048070ff */
[----:B------:R-:W2:Y:S01]  /*51890*/  LDL.LU R149, [R1+0x1930] ;  /* 0x0019300001957983 */ /* 0x000ea20000300800 */
[----:B------:R-:W-:-:S03]  /*518a0*/  F2FP.SATFINITE.E4M3.F32.PACK_AB_MERGE_C R6, R6, R0, RZ ;  /* 0x000000000606723e */ /* 0x000fc600048070ff */
[----:B------:R-:W3:Y:S04]  /*518b0*/  LDL.LU R150, [R1+0x192c] ;  /* 0x00192c0001967983 */ /* 0x000ee80000300800 */
[----:B------:R-:W3:Y:S04]  /*518c0*/  LDL.LU R151, [R1+0x1928] ;  /* 0x0019280001977983 */ /* 0x000ee80000300800 */
[----:B------:R-:W4:Y:S01]  /*518d0*/  LDL.LU R0, [R1+0x1924] ;  /* 0x0019240001007983 */ /* 0x000f220000300800 */
[----:B------:R-:W-:Y:S02]  /*518e0*/  F2FP.SATFINITE.E4M3.F32.PACK_AB_MERGE_C R25, R69, R68, RZ ;  /* 0x000000444519723e */ /* 0x000fe400048070ff */
[----:B------:R-:W-:-:S02]  /*518f0*/  F2FP.SATFINITE.E4M3.F32.PACK_AB_MERGE_C R7, R7, R236, RZ ;  /* 0x000000ec0707723e */ /* 0x000fc400048070ff */
[----:B------:R-:W-:Y:S02]  /*51900*/  F2FP.SATFINITE.E4M3.F32.PACK_AB_MERGE_C R18, R18, R242, RZ ;  /* 0x000000f21212723e */ /* 0x000fe400048070ff */
[----:B------:R-:W-:Y:S02]  /*51910*/  F2FP.SATFINITE.E4M3.F32.PACK_AB_MERGE_C R20, R20, R240, RZ ;  /* 0x000000f01414723e */ /* 0x000fe400048070ff */
[----:B------:R-:W-:Y:S02]  /*51920*/  F2FP.SATFINITE.E4M3.F32.PACK_AB_MERGE_C R22, R22, R238, RZ ;  /* 0x000000ee1616723e */ /* 0x000fe400048070ff */
[----:B------:R-:W-:Y:S02]  /*51930*/  F2FP.SATFINITE.E4M3.F32.PACK_AB_MERGE_C R10, R10, R250, RZ ;  /* 0x000000fa0a0a723e */ /* 0x000fe400048070ff */
[----:B------:R-:W-:Y:S02]  /*51940*/  F2FP.SATFINITE.E4M3.F32.PACK_AB_MERGE_C R12, R12, R248, RZ ;  /* 0x000000f80c0c723e */ /* 0x000fe400048070ff */
[----:B------:R-:W-:-:S02]  /*51950*/  F2FP.SATFINITE.E4M3.F32.PACK_AB_MERGE_C R14, R14, R246, RZ ;  /* 0x000000f60e0e723e */ /* 0x000fc400048070ff */
[----:B------:R-:W-:Y:S02]  /*51960*/  F2FP.SATFINITE.E4M3.F32.PACK_AB_MERGE_C R11, R11, R249, RZ ;  /* 0x000000f90b0b723e */ /* 0x000fe400048070ff */
[----:B------:R-:W-:Y:S02]  /*51970*/  F2FP.SATFINITE.E4M3.F32.PACK_AB_MERGE_C R13, R13, R247, RZ ;  /* 0x000000f70d0d723e */ /* 0x000fe400048070ff */
[----:B------:R-:W-:Y:S02]  /*51980*/  F2FP.SATFINITE.E4M3.F32.PACK_AB_MERGE_C R15, R15, R245, RZ ;  /* 0x000000f50f0f723e */ /* 0x000fe400048070ff */
[----:B------:R-:W-:Y:S01]  /*51990*/  F2FP.SATFINITE.E4M3.F32.PACK_AB_MERGE_C R154, R154, R233, RZ ;  /* 0x000000e99a9a723e */ /* 0x000fe200048070ff */
[----:B------:R-:W0:Y:S01]  /*519a0*/  LDC R245, c[0x0][0x248] ;  /* 0x00009200fff57b82 */ /* 0x000e220000000800 */
[----:B------:R-:W-:Y:S02]  /*519b0*/  F2FP.SATFINITE.E4M3.F32.PACK_AB_MERGE_C R156, R156, R231, RZ ;  /* 0x000000e79c9c723e */ /* 0x000fe400048070ff */
[----:B------:R-:W-:-:S02]  /*519c0*/  F2FP.SATFINITE.E4M3.F32.PACK_AB_MERGE_C R158, R158, R229, RZ ;  /* 0x000000e59e9e723e */ /* 0x000fc400048070ff */
[----:B------:R-:W-:Y:S02]  /*519d0*/  F2FP.SATFINITE.E4M3.F32.PACK_AB_MERGE_C R36, R37, R36, RZ ;  /* 0x000000242524723e */ /* 0x000fe400048070ff */
[----:B------:R-:W-:Y:S02]  /*519e0*/  F2FP.SATFINITE.E4M3.F32.PACK_AB_MERGE_C R38, R39, R38, RZ ;  /* 0x000000262726723e */ /* 0x000fe400048070ff */
[----:B------:R-:W-:Y:S02]  /*519f0*/  F2FP.SATFINITE.E4M3.F32.PACK_AB_MERGE_C R27, R71, R70, RZ ;  /* 0x00000046471b723e */ /* 0x000fe400048070ff */
[----:B------:R-:W-:Y:S02]  /*51a00*/  F2FP.SATFINITE.E4M3.F32.PACK_AB_MERGE_C R21, R21, R239, RZ ;  /* 0x000000ef1515723e */ /* 0x000fe400048070ff */
[----:B------:R-:W-:Y:S01]  /*51a10*/  F2FP.SATFINITE.E4M3.F32.PACK_AB_MERGE_C R52, R53, R52, RZ ;  /* 0x000000343534723e */ /* 0x000fe200048070ff */
[----:B------:R-:W1:Y:S01]  /*51a20*/  LDC R239, c[0x0][0x248] ;  /* 0x00009200ffef7b82 */ /* 0x000e620000000800 */
        /* <DEDUP_REMOVED lines=56> */
[----:B------:R-:W-:Y:S01]  /*51db0*/  F2FP.SATFINITE.E4M3.F32.PACK_AB_MERGE_C R8, R8, R252, RZ ;  /* 0x000000fc0808723e */ /* 0x000fe200048070ff */
[----:B------:R-:W1:Y:S01]  /*51dc0*/  LDC R251, c[0x0][0x248] ;  /* 0x00009200fffb7b82 */ /* 0x000e620000000800 */
        /* <DEDUP_REMOVED lines=34> */
[----:B------:R-:W4:Y:S01]  /*51ff0*/  LDL.LU R194, [R1+0x191c] ;  /* 0x00191c0001c27983 */ /* 0x000f220000300800 */
[----:B------:R-:W-:Y:S02]  /*52000*/  LOP3.LUT R5, R5, 0xffff, RZ, 0xc0, !PT ;  /* 0x0000ffff05057812 */ /* 0x000fe400078ec0ff */
[----:B------:R-:W-:Y:S01]  /*52010*/  LOP3.LUT R6, R6, 0xffff, RZ, 0xc0, !PT ;  /* 0x0000ffff06067812 */ /* 0x000fe200078ec0ff */
[----:B------:R-:W0:Y:S01]  /*52020*/  S2R R195, SR_TID.X ;  /* 0x0000000000c37919 */ /* 0x000e220000002100 */
[----:B------:R-:W-:Y:S02]  /*52030*/  LOP3.LUT R2, R2, 0xffff, RZ, 0xc0, !PT ;  /* 0x0000ffff02027812 */ /* 0x000fe400078ec0ff */
[----:B------:R-:W-:Y:S02]  /*52040*/  PRMT R68, R6, 0x3340, R1 ;  /* 0x0000334006447816 */ /* 0x000fe40000000001 */
[----:B------:R-:W-:Y:S02]  /*52050*/  PRMT R33, R5, 0x3340, R2 ;  /* 0x0000334005217816 */ /* 0x000fe40000000002 */
[----:B------:R-:W-:-:S02]  /*52060*/  LOP3.LUT R4, R4, 0xffff, RZ, 0xc0, !PT ;  /* 0x0000ffff04047812 */ /* 0x000fc400078ec0ff */
[----:B------:R-:W-:Y:S02]  /*52070*/  LOP3.LUT R35, R7, 0xffff, RZ, 0xc0, !PT ;  /* 0x0000ffff07237812 */ /* 0x000fe400078ec0ff */
[----:B------:R-:W-:Y:S02]  /*52080*/  LOP3.LUT R41, R18, 0xffff, RZ, 0xc0, !PT ;  /* 0x0000ffff12297812 */ /* 0x000fe400078ec0ff */
[----:B------:R-:W-:Y:S02]  /*52090*/  LOP3.LUT R47, R22, 0xffff, RZ, 0xc0, !PT ;  /* 0x0000ffff162f7812 */ /* 0x000fe400078ec0ff */
[----:B------:R-:W-:Y:S02]  /*520a0*/  LOP3.LUT R10, R10, 0xffff, RZ, 0xc0, !PT ;  /* 0x0000ffff0a0a7812 */ /* 0x000fe400078ec0ff */
[----:B------:R-:W-:Y:S02]  /*520b0*/  F2FP.SATFINITE.E4M3.F32.PACK_AB_MERGE_C R118, R119, R118, RZ ;  /* 0x000000767776723e */ /* 0x000fe400048070ff */
[----:B------:R-:W-:Y:S01]  /*520c0*/  F2FP.SATFINITE.E4M3.F32.PACK_AB_MERGE_C R132, R133, R132, RZ ;  /* 0x000000848584723e */ /* 0x000fe200048070ff */
[----:B------:R-:W4:Y:S01]  /*520d0*/  LDL.LU R119, [R1+0x1920] ;  /* 0x0019200001777983 */ /* 0x000f220000300800 */
[----:B------:R-:W-:-:S02]  /*520e0*/  F2FP.SATFINITE.E4M3.F32.PACK_AB_MERGE_C R134, R135, R134, RZ ;  /* 0x000000868786723e */ /* 0x000fc400048070ff */
[----:B--2---:R-:W-:Y:S02]  /*520f0*/  F2FP.SATFINITE.E4M3.F32.PACK_AB_MERGE_C R148, R149, R148, RZ ;  /* 0x000000949594723e */ /* 0x004fe400048070ff */
[----:B---3--:R-:W-:Y:S01]  /*52100*/  F2FP.SATFINITE.E4M3.F32.PACK_AB_MERGE_C R150, R151, R150, RZ ;  /* 0x000000969796723e */ /* 0x008fe200048070ff */
[----:B0-----:R-:W-:-:S05]  /*52110*/  IMAD.SHL.U32 R29, R195, 0x80, RZ ;  /* 0x00000080c31d7824 */ /* 0x001fca00078e00ff */
[----:B------:R-:W-:Y:S02]  /*52120*/  LOP3.LUT R29, R29, 0x400, RZ, 0xc0, !PT ;  /* 0x000004001d1d7812 */ /* 0x000fe400078ec0ff */
[----:B------:R-:W-:Y:S02]  /*52130*/  LOP3.LUT R37, R12, 0xffff, RZ, 0xc0, !PT ;  /* 0x0000ffff0c257812 */ /* 0x000fe400078ec0ff */
[----:B------:R-:W-:Y:S02]  /*52140*/  LOP3.LUT R14, R14, 0xffff, RZ, 0xc0, !PT ;  /* 0x0000ffff0e0e7812 */ /* 0x000fe400078ec0ff */
[----:B----4-:R-:W-:Y:S02]  /*52150*/  PRMT R70, R47, 0x3340, R0 ;  /* 0x000033402f467816 */ /* 0x010fe40000000000 */
[----:B------:R-:W-:Y:S02]  /*52160*/  LOP3.LUT R11, R11, 0xffff, RZ, 0xc0, !PT ;  /* 0x0000ffff0b0b7812 */ /* 0x000fe400078ec0ff */
[----:B------:R-:W-:-:S02]  /*52170*/  LOP3.LUT R12, R13, 0xffff, RZ, 0xc0, !PT ;  /* 0x0000ffff0d0c7812 */ /* 0x000fc400078ec0ff */
[----:B------:R-:W-:Y:S02]  /*52180*/  LOP3.LUT R15, R15, 0xffff, RZ, 0xc0, !PT ;  /* 0x0000ffff0f0f7812 */ /* 0x000fe400078ec0ff */
[----:B------:R-:W-:Y:S02]  /*52190*/  LOP3.LUT R154, R154, 0xffff, RZ, 0xc0, !PT ;  /* 0x0000ffff9a9a7812 */ /* 0x000fe400078ec0ff */
[----:B------:R-:W-:Y:S02]  /*521a0*/  LOP3.LUT R53, R156, 0xffff, RZ, 0xc0, !PT ;  /* 0x0000ffff9c357812 */ /* 0x000fe400078ec0ff */
[----:B------:R-:W-:Y:S02]  /*521b0*/  LOP3.LUT R158, R158, 0xffff, RZ, 0xc0, !PT ;  /* 0x0000ffff9e9e7812 */ /* 0x000fe400078ec0ff */
[----:B------:R-:W-:Y:S02]  /*521c0*/  PRMT R18, R14, 0x3340, R1 ;  /* 0x000033400e127816 */ /* 0x000fe40000000001 */
[----:B------:R-:W-:-:S02]  /*521d0*/  PRMT R13, R10, 0x3340, R37 ;  /* 0x000033400a0d7816 */ /* 0x000fc40000000025 */
[----:B------:R-:W-:Y:S02]  /*521e0*/  PRMT R7, R11, 0x3340, R12 ;  /* 0x000033400b077816 */ /* 0x000fe4000000000c */
[----:B------:R-:W-:Y:S02]  /*521f0*/  LOP3.LUT R57, R164, 0xffff, RZ, 0xc0, !PT ;  /* 0x0000ffffa4397812 */ /* 0x000fe400078ec0ff */
[----:B------:R-:W-:Y:S02]  /*52200*/  LOP3.LUT R19, R19, 0xffff, RZ, 0xc0, !PT ;  /* 0x0000ffff13137812 */ /* 0x000fe400078ec0ff */
[----:B------:R-:W-:Y:S02]  /*52210*/  LOP3.LUT R51, R23, 0xffff, RZ, 0xc0, !PT ;  /* 0x0000ffff17337812 */ /* 0x000fe400078ec0ff */
[----:B------:R-:W-:Y:S02]  /*52220*/  PRMT R164, R158, 0x3340, R1 ;  /* 0x000033409ea47816 */ /* 0x000fe40000000001 */
[----:B------:R-:W-:-:S02]  /*52230*/  LOP3.LUT R155, R155, 0xffff, RZ, 0xc0, !PT ;  /* 0x0000ffff9b9b7812 */ /* 0x000fc400078ec0ff */
[----:B------:R-:W-:Y:S02]  /*52240*/  LOP3.LUT R156, R157, 0xffff, RZ, 0xc0, !PT ;  /* 0x0000ffff9d9c7812 */ /* 0x000fe400078ec0ff */
[----:B------:R-:W-:Y:S02]  /*52250*/  LOP3.LUT R159, R159, 0xffff, RZ, 0xc0, !PT ;  /* 0x0000ffff9f9f7812 */ /* 0x000fe400078ec0ff */
[----:B------:R-:W-:Y:S02]  /*52260*/  PRMT R13, R13, 0x5410, R18 ;  /* 0x000054100d0d7816 */ /* 0x000fe40000000012 */
[----:B------:R-:W-:Y:S02]  /*52270*/  LOP3.LUT R162, R162, 0xffff, RZ, 0xc0, !PT ;  /* 0x0000ffffa2a27812 */ /* 0x000fe400078ec0ff */
[----:B------:R-:W-:Y:S02]  /*52280*/  LOP3.LUT R166, R166, 0xffff, RZ, 0xc0, !PT ;  /* 0x0000ffffa6a67812 */ /* 0x000fe400078ec0ff */
[----:B------:R-:W-:-:S02]  /*52290*/  LOP3.LUT R163, R163, 0xffff, RZ, 0xc0, !PT ;  /* 0x0000ffffa3a37812 */ /* 0x000fc400078ec0ff */
[----:B------:R-:W-:Y:S02]  /*522a0*/  LOP3.LUT R167, R167, 0xffff, RZ, 0xc0, !PT ;  /* 0x0000ffffa7a77812 */ /* 0x000fe400078ec0ff */
[----:B------:R-:W-:Y:S02]  /*522b0*/  LOP3.LUT R170, R170, 0xffff, RZ, 0xc0, !PT ;  /* 0x0000ffffaaaa7812 */ /* 0x000fe400078ec0ff */
[----:B------:R-:W-:Y:S02]  /*522c0*/  LOP3.LUT R59, R172, 0xffff, RZ, 0xc0, !PT ;  /* 0x0000ffffac3b7812 */ /* 0x000fe400078ec0ff */
[----:B------:R-:W-:Y:S02]  /*522d0*/  LOP3.LUT R174, R174, 0xffff, RZ, 0xc0, !PT ;  /* 0x0000ffffaeae7812 */ /* 0x000fe400078ec0ff */
[----:B------:R-:W-:Y:S02]  /*522e0*/  LOP3.LUT R63, R180, 0xffff, RZ, 0xc0, !PT ;  /* 0x0000ffffb43f7812 */ /* 0x000fe400078ec0ff */
[----:B------:R-:W-:-:S02]  /*522f0*/  PRMT R196, R166, 0x3340, R1 ;  /* 0x00003340a6c47816 */ /* 0x000fc40000000001 */
[----:B------:R-:W-:Y:S02]  /*52300*/  PRMT R180, R167, 0x3340, R0 ;  /* 0x00003340a7b47816 */ /* 0x000fe40000000000 */
[----:B------:R-:W-:Y:S02]  /*52310*/  LOP3.LUT R171, R171, 0xffff, RZ, 0xc0, !PT ;  /* 0x0000ffffabab7812 */ /* 0x000fe400078ec0ff */
[----:B------:R-:W-:Y:S02]  /*52320*/  LOP3.LUT R172, R173, 0xffff, RZ, 0xc0, !PT ;  /* 0x0000ffffadac7812 */ /* 0x000fe400078ec0ff */
[----:B------:R-:W-:Y:S02]  /*52330*/  LOP3.LUT R175, R175, 0xffff, RZ, 0xc0, !PT ;  /* 0x0000ffffafaf7812 */ /* 0x000fe400078ec0ff */
[----:B------:R-:W-:Y:S02]  /*52340*/  PRMT R45, R170, 0x3340, R59 ;  /* 0x00003340aa2d7816 */ /* 0x000fe4000000003b */
[----:B------:R-:W-:-:S02]  /*52350*/  PRMT R43, R171, 0x3340, R172 ;  /* 0x00003340ab2b7816 */ /* 0x000fc400000000ac */
[----:B------:R-:W-:Y:S02]  /*52360*/  LOP3.LUT R179, R179, 0xffff, RZ, 0xc0, !PT ;  /* 0x0000ffffb3b37812 */ /* 0x000fe400078ec0ff */
[----:B------:R-:W-:Y:S02]  /*52370*/  LOP3.LUT R185, R185, 0xffff, RZ, 0xc0, !PT ;  /* 0x0000ffffb9b97812 */ /* 0x000fe400078ec0ff */
[----:B------:R-:W-:Y:S02]  /*52380*/  LOP3.LUT R67, R24, 0xffff, RZ, 0xc0, !PT ;  /* 0x0000ffff18437812 */ /* 0x000fe400078ec0ff */
[----:B------:R-:W-:Y:S02]  /*52390*/  LOP3.LUT R69, R32, 0xffff, RZ, 0xc0, !PT ;  /* 0x0000ffff20457812 */ /* 0x000fe400078ec0ff */
[----:B------:R-:W-:Y:S02]  /*523a0*/  PRMT R24, R185, 0x3340, R0 ;  /* 0x00003340b9187816 */ /* 0x000fe40000000000 */
[----:B------:R-:W-:-:S02]  /*523b0*/  LOP3.LUT R178, R178, 0xffff, RZ, 0xc0, !PT ;  /* 0x0000ffffb2b27812 */ /* 0x000fc400078ec0ff */
[----:B------:R-:W-:Y:S02]  /*523c0*/  LOP3.LUT R183, R183, 0xffff, RZ, 0xc0, !PT ;  /* 0x0000ffffb7b77812 */ /* 0x000fe400078ec0ff */
[----:B------:R-:W-:Y:S02]  /*523d0*/  LOP3.LUT R77, R42, 0xffff, RZ, 0xc0, !PT ;  /* 0x0000ffff2a4d7812 */ /* 0x000fe400078ec0ff */
[----:B------:R-:W-:Y:S02]  /*523e0*/  LOP3.LUT R200, R46, 0xffff, RZ, 0xc0, !PT ;  /* 0x0000ffff2ec87812 */ /* 0x000fe400078ec0ff */
[----:B------:R-:W-:Y:S02]  /*523f0*/  LOP3.LUT R81, R50, 0xffff, RZ, 0xc0, !PT ;  /* 0x0000ffff32517812 */ /* 0x000fe400078ec0ff */
[----:B------:R-:W-:Y:S02]  /*52400*/  LOP3.LUT R65, R190, 0xffff, RZ, 0xc0, !PT ;  /* 0x0000ffffbe417812 */ /* 0x000fe400078ec0ff */
[----:B------:R-:W-:-:S02]  /*52410*/  PRMT R198, R183, 0x3340, R0 ;  /* 0x00003340b7c67816 */ /* 0x000fc40000000000 */
[----:B------:R-:W-:Y:S02]  /*52420*/  LOP3.LUT R189, R189, 0xffff, RZ, 0xc0, !PT ;  /* 0x0000ffffbdbd7812 */ /* 0x000fe400078ec0ff */
[----:B------:R-:W-:Y:S02]  /*52430*/  LOP3.LUT R190, R191, 0xffff, RZ, 0xc0, !PT ;  /* 0x0000ffffbfbe7812 */ /* 0x000fe400078ec0ff */
[----:B------:R-:W-:Y:S02]  /*52440*/  LOP3.LUT R193, R193, 0xffff, RZ, 0xc0, !PT ;  /* 0x0000ffffc1c17812 */ /* 0x000fe400078ec0ff */
[----:B------:R-:W-:Y:S02]  /*52450*/  PRMT R87, R81, 0x3340, R0 ;  /* 0x0000334051577816 */ /* 0x000fe40000000000 */
[----:B------:R-:W-:Y:S02]  /*52460*/  LOP3.LUT R188, R188, 0xffff, RZ, 0xc0, !PT ;  /* 0x0000ffffbcbc7812 */ /* 0x000fe400078ec0ff */
[----:B------:R-:W-:-:S02]  /*52470*/  LOP3.LUT R192, R192, 0xffff, RZ, 0xc0, !PT ;  /* 0x0000ffffc0c07812 */ /* 0x000fc400078ec0ff */
[----:B------:R-:W-:Y:S02]  /*52480*/  PRMT R71, R193, 0x3340, R0 ;  /* 0x00003340c1477816 */ /* 0x000fe40000000000 */
[----:B------:R-:W-:Y:S02]  /*52490*/  LOP3.LUT R75, R40, 0xffff, RZ, 0xc0, !PT ;  /* 0x0000ffff284b7812 */ /* 0x000fe400078ec0ff */
[----:B------:R-:W-:Y:S02]  /*524a0*/  LOP3.LUT R79, R48, 0xffff, RZ, 0xc0, !PT ;  /* 0x0000ffff304f7812 */ /* 0x000fe400078ec0ff */
[----:B------:R-:W-:Y:S02]  /*524b0*/  LOP3.LUT R136, R136, 0xffff, RZ, 0xc0, !PT ;  /* 0x0000ffff88887812 */ /* 0x000fe400078ec0ff */
[----:B------:R-:W-:Y:S02]  /*524c0*/  LOP3.LUT R107, R140, 0xffff, RZ, 0xc0, !PT ;  /* 0x0000ffff8c6b7812 */ /* 0x000fe400078ec0ff */
[----:B------:R-:W-:-:S02]  /*524d0*/  LOP3.LUT R109, R144, 0xffff, RZ, 0xc0, !PT ;  /* 0x0000ffff906d7812 */ /* 0x000fc400078ec0ff */
[----:B------:R-:W-:Y:S02]  /*524e0*/  PRMT R61, R192, 0x3340, R1 ;  /* 0x00003340c03d7816 */ /* 0x000fe40000000001 */
[----:B------:R-:W-:Y:S02]  /*524f0*/  PRMT R32, R188, 0x3340, R65 ;  /* 0x00003340bc207816 */ /* 0x000fe40000000041 */
[----:B------:R-:W-:Y:S02]  /*52500*/  LOP3.LUT R56, R56, 0xffff, RZ, 0xc0, !PT ;  /* 0x0000ffff38387812 */ /* 0x000fe400078ec0ff */
[----:B------:R-:W-:Y:S02]  /*52510*/  LOP3.LUT R83, R60, 0xffff, RZ, 0xc0, !PT ;  /* 0x0000ffff3c537812 */ /* 0x000fe400078ec0ff */
[----:B------:R-:W-:Y:S02]  /*52520*/  LOP3.LUT R64, R64, 0xffff, RZ, 0xc0, !PT ;  /* 0x0000ffff40407812 */ /* 0x000fe400078ec0ff */
[----:B------:R-:W-:-:S02]  /*52530*/  PRMT R85, R79, 0x3340, R0 ;  /* 0x000033404f557816 */ /* 0x000fc40000000000 */
[----:B------:R-:W-:Y:S02]  /*52540*/  PRMT R115, R109, 0x3340, R0 ;  /* 0x000033406d737816 */ /* 0x000fe40000000000 */
[----:B------:R-:W-:Y:S02]  /*52550*/  SHF.R.U32.HI R5, RZ, 0x8, R5 ;  /* 0x00000008ff057819 */ /* 0x000fe40000011605 */
[----:B------:R-:W-:Y:S02]  /*52560*/  SHF.R.U32.HI R2, RZ, 0x8, R2 ;  /* 0x00000008ff027819 */ /* 0x000fe40000011602 */
[----:B------:R-:W-:Y:S02]  /*52570*/  LOP3.LUT R72, R72, 0xffff, RZ, 0xc0, !PT ;  /* 0x0000ffff48487812 */ /* 0x000fe400078ec0ff */
[----:B------:R-:W-:Y:S02]  /*52580*/  LOP3.LUT R80, R80, 0xffff, RZ, 0xc0, !PT ;  /* 0x0000ffff50507812 */ /* 0x000fe400078ec0ff */
[----:B------:R-:W-:-:S02]  /*52590*/  SHF.R.U32.HI R6, RZ, 0x8, R6 ;  /* 0x00000008ff067819 */ /* 0x000fc40000011606 */
[----:B------:R-:W-:Y:S02]  /*525a0*/  PRMT R32, R32, 0x5410, R61 ;  /* 0x0000541020207816 */ /* 0x000fe4000000003d */
[----:B------:R-:W-:Y:S02]  /*525b0*/  PRMT R89, R64, 0x3340, R1 ;  /* 0x0000334040597816 */ /* 0x000fe40000000001 */
[----:B------:R-:W-:Y:S02]  /*525c0*/  LOP3.LUT R2, R2, 0xffff, RZ, 0xc0, !PT ;  /* 0x0000ffff02027812 */ /* 0x000fe400078ec0ff */
[----:B------:R-:W-:Y:S02]  /*525d0*/  LOP3.LUT R5, R5, 0xffff, RZ, 0xc0, !PT ;  /* 0x0000ffff05057812 */ /* 0x000fe400078ec0ff */
[----:B------:R-:W-:Y:S02]  /*525e0*/  SHF.R.U32.HI R10, RZ, 0x8, R10 ;  /* 0x00000008ff0a7819 */ /* 0x000fe4000001160a */
[----:B------:R-:W-:-:S02]  /*525f0*/  SHF.R.U32.HI R37, RZ, 0x8, R37 ;  /* 0x00000008ff257819 */ /* 0x000fc40000011625 */
[----:B------:R-:W-:Y:S02]  /*52600*/  LOP3.LUT R58, R58, 0xffff, RZ, 0xc0, !PT ;  /* 0x0000ffff3a3a7812 */ /* 0x000fe400078ec0ff */
[----:B------:R-:W-:Y:S02]  /*52610*/  LOP3.LUT R66, R66, 0xffff, RZ, 0xc0, !PT ;  /* 0x0000ffff42427812 */ /* 0x000fe400078ec0ff */
[----:B------:R-:W-:Y:S02]  /*52620*/  PRMT R93, R80, 0x3340, R1 ;  /* 0x00003340505d7816 */ /* 0x000fe40000000001 */
[----:B------:R-:W-:Y:S02]  /*52630*/  SHF.R.U32.HI R14, RZ, 0x8, R14 ;  /* 0x00000008ff0e7819 */ /* 0x000fe4000001160e */
[----:B------:R-:W-:Y:S02]  /*52640*/  SHF.R.U32.HI R12, RZ, 0x8, R12 ;  /* 0x00000008ff0c7819 */ /* 0x000fe4000001160c */
[----:B------:R-:W-:-:S02]  /*52650*/  SHF.R.U32.HI R11, RZ, 0x8, R11 ;  /* 0x00000008ff0b7819 */ /* 0x000fc4000001160b */
[----:B------:R-:W-:Y:S02]  /*52660*/  SHF.R.U32.HI R47, RZ, 0x8, R47 ;  /* 0x00000008ff2f7819 */ /* 0x000fe4000001162f */
[----:B------:R-:W-:Y:S02]  /*52670*/  PRMT R2, R5, 0x3340, R2 ;  /* 0x0000334005027816 */ /* 0x000fe40000000002 */
[----:B------:R-:W-:Y:S02]  /*52680*/  LOP3.LUT R90, R90, 0xffff, RZ, 0xc0, !PT ;  /* 0x0000ffff5a5a7812 */ /* 0x000fe400078ec0ff */
        /* <DEDUP_REMOVED lines=10> */
[----:B------:R-:W-:Y:S02]  /*52730*/  PRMT R105, R128, 0x3340, R1 ;  /* 0x0000334080697816 */ /* 0x000fe40000000001 */
[----:B------:R-:W-:Y:S02]  /*52740*/  PRMT R92, R120, 0x3340, R101 ;  /* 0x00003340785c7816 */ /* 0x000fe40000000065 */
[----:B------:R-:W-:Y:S02]  /*52750*/  IADD3 R31, R29, UR7, R194 ;  /* 0x000000071d1f7c10 */ /* 0x000fe4000fffe0c2 */
[----:B------:R-:W-:Y:S02]  /*52760*/  PRMT R29, R33, 0x5410, R68 ;  /* 0x00005410211d7816 */ /* 0x000fe40000000044 */
[----:B------:R-:W-:-:S02]  /*52770*/  LOP3.LUT R33, R3, 0xffff, RZ, 0xc0, !PT ;  /* 0x0000ffff03217812 */ /* 0x000fc400078ec0ff */
[----:B------:R-:W-:Y:S02]  /*52780*/  LOP3.LUT R68, R20, 0xffff, RZ, 0xc0, !PT ;  /* 0x0000ffff14447812 */ /* 0x000fe400078ec0ff */
[----:B------:R-:W-:Y:S02]  /*52790*/  PRMT R3, R35, 0x3340, R0 ;  /* 0x0000334023037816 */ /* 0x000fe40000000000 */
[----:B------:R-:W-:Y:S02]  /*527a0*/  PRMT R22, R33, 0x3340, R4 ;  /* 0x0000334021167816 */ /* 0x000fe40000000004 */
[----:B------:R-:W-:Y:S02]  /*527b0*/  PRMT R39, R41, 0x3340, R68 ;  /* 0x0000334029277816 */ /* 0x000fe40000000044 */
[----:B------:R-:W-:Y:S02]  /*527c0*/  PRMT R22, R22, 0x5410, R3 ;  /* 0x0000541016167816 */ /* 0x000fe40000000003 */
[----:B------:R-:W-:-:S02]  /*527d0*/  PRMT R3, R39, 0x5410, R70 ;  /* 0x0000541027037816 */ /* 0x000fc40000000046 */
[----:B------:R-:W-:Y:S02]  /*527e0*/  PRMT R20, R15, 0x3340, R0 ;  /* 0x000033400f147816 */ /* 0x000fe40000000000 */
[----:B------:R-:W-:Y:S02]  /*527f0*/  LOP3.LUT R70, R21, 0xffff, RZ, 0xc0, !PT ;  /* 0x0000ffff15467812 */ /* 0x000fe400078ec0ff */
[----:B------:R-:W-:Y:S02]  /*52800*/  PRMT R21, R154, 0x3340, R53 ;  /* 0x000033409a157816 */ /* 0x000fe40000000035 */
[----:B------:R-:W-:Y:S02]  /*52810*/  PRMT R18, R7, 0x5410, R20 ;  /* 0x0000541007127816 */ /* 0x000fe40000000014 */
[----:B------:R-:W-:Y:S02]  /*52820*/  PRMT R20, R51, 0x3340, R0 ;  /* 0x0000334033147816 */ /* 0x000fe40000000000 */
[----:B------:R-:W-:-:S02]  /*52830*/  PRMT R23, R19, 0x3340, R70 ;  /* 0x0000334013177816 */ /* 0x000fc40000000046 */
[----:B------:R-:W-:Y:S02]  /*52840*/  PRMT R21, R21, 0x5410, R164 ;  /* 0x0000541015157816 */ /* 0x000fe400000000a4 */
[----:B------:R-:W-:Y:S02]  /*52850*/  PRMT R194, R159, 0x3340, R0 ;  /* 0x000033409fc27816 */ /* 0x000fe40000000000 */
[----:B------:R-:W-:Y:S02]  /*52860*/  PRMT R7, R155, 0x3340, R156 ;  /* 0x000033409b077816 */ /* 0x000fe4000000009c */
[----:B------:R-:W-:Y:S02]  /*52870*/  LOP3.LUT R164, R165, 0xffff, RZ, 0xc0, !PT ;  /* 0x0000ffffa5a47812 */ /* 0x000fe400078ec0ff */
[----:B------:R-:W-:Y:S02]  /*52880*/  PRMT R23, R23, 0x5410, R20 ;  /* 0x0000541017177816 */ /* 0x000fe40000000014 */
[----:B------:R-:W-:-:S02]  /*52890*/  PRMT R39, R162, 0x3340, R57 ;  /* 0x00003340a2277816 */ /* 0x000fc40000000039 */
[----:B------:R-:W-:Y:S02]  /*528a0*/  PRMT R20, R7, 0x5410, R194 ;  /* 0x0000541007147816 */ /* 0x000fe400000000c2 */
[----:B------:R-:W-:Y:S02]  /*528b0*/  PRMT R49, R163, 0x3340, R164 ;  /* 0x00003340a3317816 */ /* 0x000fe400000000a4 */
[----:B------:R-:W-:Y:S02]  /*528c0*/  PRMT R194, R174, 0x3340, R1 ;  /* 0x00003340aec27816 */ /* 0x000fe40000000001 */
[----:B------:R-:W-:Y:S02]  /*528d0*/  PRMT R7, R39, 0x5410, R196 ;  /* 0x0000541027077816 */ /* 0x000fe400000000c4 */
[----:B------:R-:W-:Y:S02]  /*528e0*/  PRMT R49, R49, 0x5410, R180 ;  /* 0x0000541031317816 */ /* 0x000fe400000000b4 */
[----:B------:R-:W-:-:S02]  /*528f0*/  PRMT R196, R175, 0x3340, R0 ;  /* 0x00003340afc47816 */ /* 0x000fc40000000000 */
[----:B------:R-:W-:Y:S02]  /*52900*/  PRMT R45, R45, 0x5410, R194 ;  /* 0x000054102d2d7816 */ /* 0x000fe400000000c2 */
[----:B------:R-:W-:Y:S02]  /*52910*/  LOP3.LUT R180, R181, 0xffff, RZ, 0xc0, !PT ;  /* 0x0000ffffb5b47812 */ /* 0x000fe400078ec0ff */
[----:B------:R-:W-:Y:S02]  /*52920*/  LOP3.LUT R194, R28, 0xffff, RZ, 0xc0, !PT ;  /* 0x0000ffff1cc27812 */ /* 0x000fe400078ec0ff */
[----:B------:R-:W-:Y:S02]  /*52930*/  PRMT R43, R43, 0x5410, R196 ;  /* 0x000054102b2b7816 */ /* 0x000fe400000000c4 */
[----:B------:R-:W-:Y:S02]  /*52940*/  PRMT R55, R179, 0x3340, R180 ;  /* 0x00003340b3377816 */ /* 0x000fe400000000b4 */
[----:B------:R-:W-:-:S02]  /*52950*/  PRMT R196, R69, 0x3340, R0 ;  /* 0x0000334045c47816 */ /* 0x000fc40000000000 */
[----:B------:R-:W-:Y:S02]  /*52960*/  PRMT R73, R67, 0x3340, R194 ;  /* 0x0000334043497816 */ /* 0x000fe400000000c2 */
[----:B------:R-:W-:Y:S02]  /*52970*/  PRMT R55, R55, 0x5410, R24 ;  /* 0x0000541037377816 */ /* 0x000fe40000000018 */
[----:B------:R-:W-:Y:S02]  /*52980*/  PRMT R39, R178, 0x3340, R63 ;  /* 0x00003340b2277816 */ /* 0x000fe4000000003f */
[----:B------:R-:W-:Y:S02]  /*52990*/  PRMT R24, R73, 0x5410, R196 ;  /* 0x0000541049187816 */ /* 0x000fe400000000c4 */
[----:B------:R-:W-:Y:S02]  /*529a0*/  LOP3.LUT R196, R30, 0xffff, RZ, 0xc0, !PT ;  /* 0x0000ffff1ec47812 */ /* 0x000fe400078ec0ff */
[----:B------:R-:W-:-:S02]  /*529b0*/  PRMT R30, R77, 0x3340, R200 ;  /* 0x000033404d1e7816 */ /* 0x000fc400000000c8 */
[----:B------:R-:W-:Y:S02]  /*529c0*/  PRMT R39, R39, 0x5410, R198 ;  /* 0x0000541027277816 */ /* 0x000fe400000000c6 */
[----:B------:R-:W-:Y:S02]  /*529d0*/  PRMT R28, R189, 0x3340, R190 ;  /* 0x00003340bd1c7816 */ /* 0x000fe400000000be */
[----:B------:R-:W-:Y:S02]  /*529e0*/  LOP3.LUT R198, R44, 0xffff, RZ, 0xc0, !PT ;  /* 0x0000ffff2cc67812 */ /* 0x000fe400078ec0ff */
[----:B------:R-:W-:Y:S02]  /*529f0*/  PRMT R30, R30, 0x5410, R87 ;  /* 0x000054101e1e7816 */ /* 0x000fe40000000057 */
[----:B------:R-:W-:Y:S02]  /*52a00*/  LOP3.LUT R87, R76, 0xffff, RZ, 0xc0, !PT ;  /* 0x0000ffff4c577812 */ /* 0x000fe400078ec0ff */
[----:B------:R-:W-:-:S02]  /*52a10*/  SHF.R.U32.HI R33, RZ, 0x8, R33 ;  /* 0x00000008ff217819 */ /* 0x000fc40000011621 */
[----:B------:R-:W-:Y:S02]  /*52a20*/  SHF.R.U32.HI R4, RZ, 0x8, R4 ;  /* 0x00000008ff047819 */ /* 0x000fe40000011604 */
[----:B------:R-:W-:Y:S02]  /*52a30*/  PRMT R28, R28, 0x5410, R71 ;  /* 0x000054101c1c7816 */ /* 0x000fe40000000047 */
[----:B------:R-:W-:Y:S02]  /*52a40*/  LOP3.LUT R73, R34, 0xffff, RZ, 0xc0, !PT ;  /* 0x0000ffff22497812 */ /* 0x000fe400078ec0ff */
[----:B------:R-:W-:Y:S02]  /*52a50*/  LOP3.LUT R76, R96, 0xffff, RZ, 0xc0, !PT ;  /* 0x0000ffff604c7812 */ /* 0x000fe400078ec0ff */
[----:B------:R-:W-:Y:S02]  /*52a60*/  SHF.R.U32.HI R35, RZ, 0x8, R35 ;  /* 0x00000008ff237819 */ /* 0x000fe40000011623 */
        /* <DEDUP_REMOVED lines=8> */
[----:B------:R-:W-:Y:S02]  /*52af0*/  PRMT R26, R56, 0x3340, R83 ;  /* 0x00003340381a7816 */ /* 0x000fe40000000053 */
[----:B------:R-:W-:Y:S02]  /*52b00*/  PRMT R34, R34, 0x5410, R85 ;  /* 0x0000541022227816 */ /* 0x000fe40000000055 */
[----:B------:R-:W-:Y:S02]  /*52b10*/  PRMT R96, R96, 0x5410, R115 ;  /* 0x0000541060607816 */ /* 0x000fe40000000073 */
[----:B------:R-:W-:Y:S02]  /*52b20*/  LOP3.LUT R85, R62, 0xffff, RZ, 0xc0, !PT ;  /* 0x0000ffff3e557812 */ /* 0x000fe400078ec0ff */
[----:B------:R-:W-:-:S02]  /*52b30*/  PRMT R46, R72, 0x3340, R87 ;  /* 0x00003340482e7816 */ /* 0x000fc40000000057 */
[----:B------:R-:W-:Y:S02]  /*52b40*/  LOP3.LUT R115, R6, 0xffff, RZ, 0xc0, !PT ;  /* 0x0000ffff06737812 */ /* 0x000fe400078ec0ff */
[----:B------:R-:W-:Y:S02]  /*52b50*/  PRMT R4, R33, 0x3340, R4 ;  /* 0x0000334021047816 */ /* 0x000fe40000000004 */
[----:B------:R-:W-:Y:S02]  /*52b60*/  SHF.R.U32.HI R15, RZ, 0x8, R15 ;  /* 0x00000008ff0f7819 */ /* 0x000fe4000001160f */
[----:B------:R-:W-:Y:S02]  /*52b70*/  SHF.R.U32.HI R41, RZ, 0x8, R41 ;  /* 0x00000008ff297819 */ /* 0x000fe40000011629 */
[----:B------:R-:W-:Y:S02]  /*52b80*/  SHF.R.U32.HI R68, RZ, 0x8, R68 ;  /* 0x00000008ff447819 */ /* 0x000fe40000011644 */
[----:B------:R-:W-:-:S02]  /*52b90*/  PRMT R33, R35, 0x3340, R0 ;  /* 0x0000334023217816 */ /* 0x000fc40000000000 */
        /* <DEDUP_REMOVED lines=9> */
[----:B------:R-:W-:Y:S02]  /*52c30*/  LOP3.LUT R37, R14, 0xffff, RZ, 0xc0, !PT ;  /* 0x0000ffff0e257812 */ /* 0x000fe400078ec0ff */
[----:B------:R-:W-:Y:S02]  /*52c40*/  LOP3.LUT R10, R12, 0xffff, RZ, 0xc0, !PT ;  /* 0x0000ffff0c0a7812 */ /* 0x000fe400078ec0ff */
[----:B------:R-:W-:-:S02]  /*52c50*/  LOP3.LUT R93, R94, 0xffff, RZ, 0xc0, !PT ;  /* 0x0000ffff5e5d7812 */ /* 0x000fc400078ec0ff */
[----:B------:R-:W-:Y:S02]  /*52c60*/  LOP3.LUT R78, R98, 0xffff, RZ, 0xc0, !PT ;  /* 0x0000ffff624e7812 */ /* 0x000fe400078ec0ff */
[----:B------:R-:W-:Y:S02]  /*52c70*/  LOP3.LUT R115, R11, 0xffff, RZ, 0xc0, !PT ;  /* 0x0000ffff0b737812 */ /* 0x000fe400078ec0ff */
[----:B------:R-:W-:Y:S02]  /*52c80*/  LOP3.LUT R15, R15, 0xffff, RZ, 0xc0, !PT ;  /* 0x0000ffff0f0f7812 */ /* 0x000fe400078ec0ff */
[----:B------:R-:W-:Y:S02]  /*52c90*/  SHF.R.U32.HI R19, RZ, 0x8, R19 ;  /* 0x00000008ff137819 */ /* 0x000fe40000011613 */
[----:B------:R-:W-:Y:S02]  /*52ca0*/  LOP3.LUT R12, R68, 0xffff, RZ, 0xc0, !PT ;  /* 0x0000ffff440c7812 */ /* 0x000fe400078ec0ff */
[----:B------:R-:W-:-:S02]  /*52cb0*/  LOP3.LUT R41, R41, 0xffff, RZ, 0xc0, !PT ;  /* 0x0000ffff29297812 */ /* 0x000fc400078ec0ff */
        /* <DEDUP_REMOVED lines=15> */
[----:B------:R-:W-:Y:S02]  /*52db0*/  PRMT R15, R12, 0x5410, R19 ;  /* 0x000054100c0f7816 */ /* 0x000fe40000000013 */
[----:B------:R-:W-:Y:S01]  /*52dc0*/  PRMT R48, R92, 0x5410, R105 ;  /* 0x000054105c307816 */ /* 0x000fe20000000069 */
[----:B------:R-:W0:Y:S01]  /*52dd0*/  S2R R12, SR_TID.X ;  /* 0x00000000000c7919 */ /* 0x000e220000002100 */
[----:B------:R-:W-:Y:S01]  /*52de0*/  IMAD.SHL.U32 R92, R195, 0x8, RZ ;  /* 0x00000008c35c7824 */ /* 0x000fe200078e00ff */
[----:B------:R-:W-:-:S02]  /*52df0*/  PRMT R5, R2, 0x5410, R5 ;  /* 0x0000541002057816 */ /* 0x000fc40000000005 */
[----:B------:R-:W-:Y:S02]  /*52e00*/  LOP3.LUT R11, R9, 0xffff, RZ, 0xc0, !PT ;  /* 0x0000ffff090b7812 */ /* 0x000fe400078ec0ff */
[----:B------:R-:W-:Y:S02]  /*52e10*/  LOP3.LUT R92, R92, 0x380, RZ, 0xc0, !PT ;  /* 0x000003805c5c7812 */ /* 0x000fe400078ec0ff */
[----:B------:R-:W-:Y:S02]  /*52e20*/  LOP3.LUT R2, R8, 0xffff, RZ, 0xc0, !PT ;  /* 0x0000ffff08027812 */ /* 0x000fe400078ec0ff */
[----:B------:R-:W-:Y:S01]  /*52e30*/  PRMT R10, R22, 0x4210, R11 ;  /* 0x00004210160a7816 */ /* 0x000fe2000000000b */
[----:B------:R-:W-:Y:S01]  /*52e40*/  IMAD.IADD R31, R92, 0x1, R31 ;  /* 0x000000015c1f7824 */ /* 0x000fe200078e021f */
[--C-:B------:R-:W-:Y:S02]  /*52e50*/  PRMT R8, R29, 0x4210, R2.reuse ;  /* 0x000042101d087816 */ /* 0x100fe40000000002 */
[----:B------:R-:W-:-:S02]  /*52e60*/  PRMT R9, R5, 0x5210, R2 ;  /* 0x0000521005097816 */ /* 0x000fc40000000002 */
[----:B------:R-:W-:Y:S01]  /*52e70*/  PRMT R11, R4, 0x5210, R11 ;  /* 0x00005210040b7816 */ /* 0x000fe2000000000b */
[----:B------:R-:W-:Y:S06]  /*52e80*/  BAR.SYNC.DEFER_BLOCKING 0x0 ;  /* 0x0000000000007b1d */ /* 0x000fec0000010000 */
[----:B------:R-:W-:Y:S01]  /*52e90*/  STSM.16.M88.4 [R31], R8 ;  /* 0x000000081f007844 */ /* 0x000fe20000000200 */
[----:B0-----:R-:W-:-:S04]  /*52ea0*/  LOP3.LUT R4, R12, 0x7f, RZ, 0xc0, !PT ;  /* 0x0000007f0c047812 */ /* 0x001fc800078ec0ff */
[----:B------:R-:W-:Y:S01]  /*52eb0*/  LEA R4, R4, UR7, 0x4 ;  /* 0x0000000704047c11 */ /* 0x000fe2000f8e20ff */
[----:B------:R-:W-:Y:S01]  /*52ec0*/  BAR.SYNC.DEFER_BLOCKING 0x0 ;  /* 0x0000000000007b1d */ /* 0x000fe20000010000 */
[----:B------:R-:W-:Y:S02]  /*52ed0*/  LOP3.LUT R19, R17, 0xffff, RZ, 0xc0, !PT ;  /* 0x0000ffff11137812 */ /* 0x000fe400078ec0ff */
[----:B------:R-:W-:Y:S02]  /*52ee0*/  LOP3.LUT R2, R16, 0xffff, RZ, 0xc0, !PT ;  /* 0x0000ffff10027812 */ /* 0x000fe400078ec0ff */
[----:B------:R-:W-:Y:S01]  /*52ef0*/  PRMT R18, R18, 0x4210, R19 ;  /* 0x0000421012127816 */ /* 0x000fe20000000013 */
[----:B------:R-:W-:Y:S01]  /*52f00*/  ULDC.64 UR6, c[0x0][0x220] ;  /* 0x0000880000067ab9 */ /* 0x000fe20000000a00 */
[----:B------:R-:W0:Y:S01]  /*52f10*/  LDS.128 R8, [R4] ;  /* 0x0000000004087984 */ /* 0x000e220000000c00 */
[--C-:B------:R-:W-:Y:S02]  /*52f20*/  PRMT R16, R13, 0x4210, R2.reuse ;  /* 0x000042100d107816 */ /* 0x100fe40000000002 */
[----:B------:R-:W-:-:S02]  /*52f30*/  PRMT R17, R33, 0x5210, R2 ;  /* 0x0000521021117816 */ /* 0x000fc40000000002 */
[----:B------:R-:W-:Y:S01]  /*52f40*/  PRMT R19, R6, 0x5210, R19 ;  /* 0x0000521006137816 */ /* 0x000fe20000000013 */
[----:B------:R-:W-:Y:S01]  /*52f50*/  BAR.SYNC.DEFER_BLOCKING 0x0 ;  /* 0x0000000000007b1d */ /* 0x000fe20000010000 */
[----:B------:R-:W-:Y:S02]  /*52f60*/  LOP3.LUT R74, R74, 0xffff, RZ, 0xc0, !PT ;  /* 0x0000ffff4a4a7812 */ /* 0x000fe400078ec0ff */
[----:B------:R-:W-:Y:S02]  /*52f70*/  LOP3.LUT R82, R82, 0xffff, RZ, 0xc0, !PT ;  /* 0x0000ffff52527812 */ /* 0x000fe400078ec0ff */
[----:B------:R-:W-:Y:S02]  /*52f80*/  SHF.R.U32.HI R69, RZ, 0x8, R69 ;  /* 0x00000008ff457819 */ /* 0x000fe40000011645 */
[----:B------:R-:W-:Y:S02]  /*52f90*/  SHF.R.U32.HI R158, RZ, 0x8, R158 ;  /* 0x00000008ff9e7819 */ /* 0x000fe4000001169e */
[----:B------:R-:W-:-:S02]  /*52fa0*/  SHF.R.U32.HI R57, RZ, 0x8, R57 ;  /* 0x00000008ff397819 */ /* 0x000fc40000011639 */
[----:B------:R-:W-:Y:S02]  /*52fb0*/  SHF.R.U32.HI R71, RZ, 0x8, R71 ;  /* 0x00000008ff477819 */ /* 0x000fe40000011647 */
[----:B------:R-:W-:Y:S01]  /*52fc0*/  SHF.R.U32.HI R196, RZ, 0x8, R196 ;  /* 0x00000008ffc47819 */ /* 0x000fe200000116c4 */
[----:B------:R-:W-:Y:S01]  /*52fd0*/  STSM.16.M88.4 [R31], R16 ;  /* 0x000000101f007844 */ /* 0x000fe20000000200 */
[----:B------:R-:W-:Y:S01]  /*52fe0*/  BAR.SYNC.DEFER_BLOCKING 0x0 ;  /* 0x0000000000007b1d */ /* 0x000fe20000010000 */
[----:B------:R-:W-:Y:S02]  /*52ff0*/  SHF.R.U32.HI R155, RZ, 0x8, R155 ;  /* 0x00000008ff9b7819 */ /* 0x000fe4000001169b */
[----:B------:R-:W-:Y:S02]  /*53000*/  SHF.R.U32.HI R156, RZ, 0x8, R156 ;  /* 0x00000008ff9c7819 */ /* 0x000fe4000001169c */
[----:B------:R-:W-:Y:S02]  /*53010*/  SHF.R.U32.HI R159, RZ, 0x8, R159 ;  /* 0x00000008ff9f7819 */ /* 0x000fe4000001169f */
[----:B------:R-:W-:-:S02]  /*53020*/  SHF.R.U32.HI R174, RZ, 0x8, R174 ;  /* 0x00000008ffae7819 */ /* 0x000fc400000116ae */
[----:B------:R-:W-:Y:S02]  /*53030*/  SHF.R.U32.HI R70, RZ, 0x8, R70 ;  /* 0x00000008ff467819 */ /* 0x000fe40000011646 */
[----:B------:R-:W-:Y:S02]  /*53040*/  SHF.R.U32.HI R171, RZ, 0x8, R171 ;  /* 0x00000008ffab7819 */ /* 0x000fe400000116ab */
[----:B------:R-:W-:Y:S02]  /*53050*/  SHF.R.U32.HI R172, RZ, 0x8, R172 ;  /* 0x00000008ffac7819 */ /* 0x000fe400000116ac */
[----:B------:R-:W-:Y:S02]  /*53060*/  SHF.R.U32.HI R175, RZ, 0x8, R175 ;  /* 0x00000008ffaf7819 */ /* 0x000fe400000116af */
[----:B------:R-:W-:Y:S02]  /*53070*/  PRMT R95, R82, 0x3340, R1 ;  /* 0x00003340525f7816 */ /* 0x000fe40000000001 */
[----:B------:R-:W-:-:S02]  /*53080*/  PRMT R44, R74, 0x3340, R89 ;  /* 0x000033404a2c7816 */ /* 0x000fc40000000059 */
[----:B------:R-:W-:Y:S02]  /*53090*/  SHF.R.U32.HI R51, RZ, 0x8, R51 ;  /* 0x00000008ff337819 */ /* 0x000fe40000011633 */
[----:B------:R-:W-:Y:S02]  /*530a0*/  LOP3.LUT R69, R69, 0xffff, RZ, 0xc0, !PT ;  /* 0x0000ffff45457812 */ /* 0x000fe400078ec0ff */
[----:B------:R-:W-:Y:S02]  /*530b0*/  SHF.R.U32.HI R154, RZ, 0x8, R154 ;  /* 0x00000008ff9a7819 */ /* 0x000fe4000001169a */
[----:B------:R-:W-:Y:S02]  /*530c0*/  SHF.R.U32.HI R53, RZ, 0x8, R53 ;  /* 0x00000008ff357819 */ /* 0x000fe40000011635 */
[----:B------:R-:W-:Y:S02]  /*530d0*/  LOP3.LUT R41, R158, 0xffff, RZ, 0xc0, !PT ;  /* 0x0000ffff9e297812 */ /* 0x000fe400078ec0ff */
[----:B------:R-:W-:-:S02]  /*530e0*/  LOP3.LUT R47, R57, 0xffff, RZ, 0xc0, !PT ;  /* 0x0000ffff392f7812 */ /* 0x000fc400078ec0ff */
[----:B------:R-:W-:Y:S02]  /*530f0*/  SHF.R.U32.HI R73, RZ, 0x8, R73 ;  /* 0x00000008ff497819 */ /* 0x000fe40000011649 */
[----:B------:R-:W-:Y:S02]  /*53100*/  LOP3.LUT R196, R196, 0xffff, RZ, 0xc0, !PT ;  /* 0x0000ffffc4c47812 */ /* 0x000fe400078ec0ff */
[----:B------:R-:W-:Y:S02]  /*53110*/  LOP3.LUT R71, R71, 0xffff, RZ, 0xc0, !PT ;  /* 0x0000ffff47477812 */ /* 0x000fe400078ec0ff */
[----:B------:R-:W-:Y:S02]  /*53120*/  LOP3.LUT R156, R156, 0xffff, RZ, 0xc0, !PT ;  /* 0x0000ffff9c9c7812 */ /* 0x000fe400078ec0ff */
[----:B------:R-:W-:Y:S02]  /*53130*/  LOP3.LUT R155, R155, 0xffff, RZ, 0xc0, !PT ;  /* 0x0000ffff9b9b7812 */ /* 0x000fe400078ec0ff */
[----:B------:R-:W-:-:S02]  /*53140*/  LOP3.LUT R159, R159, 0xffff, RZ, 0xc0, !PT ;  /* 0x0000ffff9f9f7812 */ /* 0x000fc400078ec0ff */
[----:B------:R-:W-:Y:S02]  /*53150*/  LOP3.LUT R57, R174, 0xffff, RZ, 0xc0, !PT ;  /* 0x0000ffffae397812 */ /* 0x000fe400078ec0ff */
[----:B------:R-:W-:Y:S02]  /*53160*/  SHF.R.U32.HI R75, RZ, 0x8, R75 ;  /* 0x00000008ff4b7819 */ /* 0x000fe4000001164b */
[----:B------:R-:W-:Y:S02]  /*53170*/  SHF.R.U32.HI R198, RZ, 0x8, R198 ;  /* 0x00000008ffc67819 */ /* 0x000fe400000116c6 */
[----:B------:R-:W-:Y:S02]  /*53180*/  LOP3.LUT R113, R142, 0xffff, RZ, 0xc0, !PT ;  /* 0x0000ffff8e717812 */ /* 0x000fe400078ec0ff */
[----:B------:R-:W-:Y:S02]  /*53190*/  LOP3.LUT R14, R70, 0xffff, RZ, 0xc0, !PT ;  /* 0x0000ffff460e7812 */ /* 0x000fe400078ec0ff */
[----:B------:R-:W-:-:S02]  /*531a0*/  LOP3.LUT R172, R172, 0xffff, RZ, 0xc0, !PT ;  /* 0x0000ffffacac7812 */ /* 0x000fc400078ec0ff */
[----:B------:R-:W-:Y:S02]  /*531b0*/  LOP3.LUT R171, R171, 0xffff, RZ, 0xc0, !PT ;  /* 0x0000ffffabab7812 */ /* 0x000fe400078ec0ff */
[----:B------:R-:W-:Y:S02]  /*531c0*/  LOP3.LUT R175, R175, 0xffff, RZ, 0xc0, !PT ;  /* 0x0000ffffafaf7812 */ /* 0x000fe400078ec0ff */
[----:B------:R-:W-:Y:S02]  /*531d0*/  SHF.R.U32.HI R79, RZ, 0x8, R79 ;  /* 0x00000008ff4f7819 */ /* 0x000fe4000001164f */
[----:B------:R-:W-:Y:S02]  /*531e0*/  PRMT R44, R44, 0x5410, R95 ;  /* 0x000054102c2c7816 */ /* 0x000fe4000000005f */
[----:B------:R-:W-:Y:S02]  /*531f0*/  LOP3.LUT R51, R51, 0xffff, RZ, 0xc0, !PT ;  /* 0x0000ffff33337812 */ /* 0x000fe400078ec0ff */
[----:B------:R-:W-:-:S02]  /*53200*/  PRMT R142, R69, 0x3340, R0 ;  /* 0x00003340458e7816 */ /* 0x000fc40000000000 */
[----:B------:R-:W-:Y:S02]  /*53210*/  LOP3.LUT R95, R108, 0xffff, RZ, 0xc0, !PT ;  /* 0x0000ffff6c5f7812 */ /* 0x000fe400078ec0ff */
[----:B------:R-:W-:Y:S02]  /*53220*/  LOP3.LUT R111, R146, 0xffff, RZ, 0xc0, !PT ;  /* 0x0000ffff926f7812 */ /* 0x000fe400078ec0ff */
[----:B------:R-:W-:Y:S02]  /*53230*/  LOP3.LUT R37, R53, 0xffff, RZ, 0xc0, !PT ;  /* 0x0000ffff35257812 */ /* 0x000fe400078ec0ff */
[----:B------:R-:W-:Y:S02]  /*53240*/  LOP3.LUT R154, R154, 0xffff, RZ, 0xc0, !PT ;  /* 0x0000ffff9a9a7812 */ /* 0x000fe400078ec0ff */
[----:B------:R-:W-:Y:S02]  /*53250*/  PRMT R68, R41, 0x3340, R0 ;  /* 0x0000334029447816 */ /* 0x000fe40000000000 */
[----:B------:R-:W-:-:S02]  /*53260*/  LOP3.LUT R73, R73, 0xffff, RZ, 0xc0, !PT ;  /* 0x0000ffff49497812 */ /* 0x000fc400078ec0ff */
[----:B------:R-:W-:Y:S02]  /*53270*/  PRMT R69, R71, 0x3340, R196 ;  /* 0x0000334047457816 */ /* 0x000fe400000000c4 */
[----:B------:R-:W-:Y:S02]  /*53280*/  PRMT R41, R155, 0x3340, R156 ;  /* 0x000033409b297816 */ /* 0x000fe4000000009c */
[--C-:B------:R-:W-:Y:S02]  /*53290*/  PRMT R70, R159, 0x3340, R0.reuse ;  /* 0x000033409f467816 */ /* 0x100fe40000000000 */
[----:B------:R-:W-:Y:S02]  /*532a0*/  PRMT R108, R57, 0x3340, R0 ;  /* 0x00003340396c7816 */ /* 0x000fe40000000000 */
[----:B------:R-:W-:Y:S02]  /*532b0*/  SHF.R.U32.HI R77, RZ, 0x8, R77 ;  /* 0x00000008ff4d7819 */ /* 0x000fe4000001164d */
[----:B------:R-:W-:-:S02]  /*532c0*/  SHF.R.U32.HI R200, RZ, 0x8, R200 ;  /* 0x00000008ffc87819 */ /* 0x000fc400000116c8 */
[----:B------:R-:W-:Y:S02]  /*532d0*/  LOP3.LUT R71, R198, 0xffff, RZ, 0xc0, !PT ;  /* 0x0000ffffc6477812 */ /* 0x000fe400078ec0ff */
[----:B------:R-:W-:Y:S02]  /*532e0*/  LOP3.LUT R146, R75, 0xffff, RZ, 0xc0, !PT ;  /* 0x0000ffff4b927812 */ /* 0x000fe400078ec0ff */
[----:B------:R-:W-:Y:S02]  /*532f0*/  PRMT R14, R35, 0x3340, R14 ;  /* 0x00003340230e7816 */ /* 0x000fe4000000000e */
[----:B------:R-:W-:Y:S02]  /*53300*/  PRMT R57, R171, 0x3340, R172 ;  /* 0x00003340ab397816 */ /* 0x000fe400000000ac */
[----:B------:R-:W-:Y:S02]  /*53310*/  PRMT R110, R175, 0x3340, R0 ;  /* 0x00003340af6e7816 */ /* 0x000fe40000000000 */
[----:B------:R-:W-:-:S02]  /*53320*/  SHF.R.U32.HI R81, RZ, 0x8, R81 ;  /* 0x00000008ff517819 */ /* 0x000fc40000011651 */
[----:B------:R-:W-:Y:S02]  /*53330*/  LOP3.LUT R79, R79, 0xffff, RZ, 0xc0, !PT ;  /* 0x0000ffff4f4f7812 */ /* 0x000fe400078ec0ff */
[----:B------:R-:W-:Y:S02]  /*53340*/  LOP3.LUT R88, R88, 0xffff, RZ, 0xc0, !PT ;  /* 0x0000ffff58587812 */ /* 0x000fe400078ec0ff */
[----:B------:R-:W-:Y:S02]  /*53350*/  PRMT R35, R51, 0x3340, R0 ;  /* 0x0000334033237816 */ /* 0x000fe40000000000 */
[----:B------:R-:W-:Y:S02]  /*53360*/  SHF.R.U32.HI R80, RZ, 0x8, R80 ;  /* 0x00000008ff507819 */ /* 0x000fe40000011650 */
[----:B------:R-:W-:Y:S02]  /*53370*/  LOP3.LUT R152, R152, 0xffff, RZ, 0xc0, !PT ;  /* 0x0000ffff98987812 */ /* 0x000fe400078ec0ff */
[----:B------:R-:W-:-:S02]  /*53380*/  PRMT R37, R154, 0x3340, R37 ;  /* 0x000033409a257816 */ /* 0x000fc40000000025 */
[----:B------:R-:W-:Y:S02]  /*53390*/  PRMT R144, R73, 0x3340, R0 ;  /* 0x0000334049907816 */ /* 0x000fe40000000000 */
[----:B------:R-:W-:Y:S02]  /*533a0*/  LOP3.LUT R73, R200, 0xffff, RZ, 0xc0, !PT ;  /* 0x0000ffffc8497812 */ /* 0x000fe400078ec0ff */
[----:B------:R-:W-:Y:S02]  /*533b0*/  LOP3.LUT R154, R77, 0xffff, RZ, 0xc0, !PT ;  /* 0x0000ffff4d9a7812 */ /* 0x000fe400078ec0ff */
[----:B------:R-:W-:Y:S02]  /*533c0*/  PRMT R71, R146, 0x3340, R71 ;  /* 0x0000334092477816 */ /* 0x000fe40000000047 */
[----:B------:R-:W-:Y:S02]  /*533d0*/  PRMT R70, R41, 0x5410, R70 ;  /* 0x0000541029467816 */ /* 0x000fe40000000046 */
[----:B------:R-:W-:-:S02]  /*533e0*/  LOP3.LUT R81, R81, 0xffff, RZ, 0xc0, !PT ;  /* 0x0000ffff51517812 */ /* 0x000fc400078ec0ff */
[----:B------:R-:W-:Y:S02]  /*533f0*/  PRMT R146, R79, 0x3340, R0 ;  /* 0x000033404f927816 */ /* 0x000fe40000000000 */
[----:B------:R-:W-:Y:S02]  /*53400*/  PRMT R41, R57, 0x5410, R110 ;  /* 0x0000541039297816 */ /* 0x000fe4000000006e */
[----:B------:R-:W-:Y:S02]  /*53410*/  PRMT R97, R76, 0x3340, R1 ;  /* 0x000033404c617816 */ /* 0x000fe40000000001 */
[----:B------:R-:W-:Y:S02]  /*53420*/  PRMT R40, R88, 0x3340, R91 ;  /* 0x0000334058287816 */ /* 0x000fe4000000005b */
[----:B------:R-:W-:Y:S02]  /*53430*/  SHF.R.U32.HI R58, RZ, 0x8, R58 ;  /* 0x00000008ff3a7819 */ /* 0x000fe4000001163a */
[----:B------:R-:W-:-:S02]  /*53440*/  SHF.R.U32.HI R85, RZ, 0x8, R85 ;  /* 0x00000008ff557819 */ /* 0x000fc40000011655 */
[----:B------:R-:W-:Y:S02]  /*53450*/  LOP3.LUT R79, R80, 0xffff, RZ, 0xc0, !PT ;  /* 0x0000ffff504f7812 */ /* 0x000fe400078ec0ff */
[----:B------:R-:W-:Y:S02]  /*53460*/  PRMT R35, R14, 0x5410, R35 ;  /* 0x000054100e237816 */ /* 0x000fe40000000023 */
[----:B------:R-:W-:Y:S02]  /*53470*/  PRMT R57, R15, 0x5210, R152 ;  /* 0x000052100f397816 */ /* 0x000fe40000000098 */
[----:B------:R-:W-:Y:S01]  /*53480*/  LOP3.LUT R112, R112, 0xffff, RZ, 0xc0, !PT ;  /* 0x0000ffff70707812 */ /* 0x000fe200078ec0ff */
[----:B------:R-:W2:Y:S01]  /*53490*/  LDS.128 R12, [R4] ;  /* 0x00000000040c7984 */ /* 0x000ea20000000c00 */
[----:B------:R-:W-:Y:S02]  /*534a0*/  SHF.R.U32.HI R76, RZ, 0x8, R76 ;  /* 0x00000008ff4c7819 */ /* 0x000fe4000001164c */
[----:B------:R-:W-:-:S02]  /*534b0*/  PRMT R73, R154, 0x3340, R73 ;  /* 0x000033409a497816 */ /* 0x000fc40000000049 */
[--C-:B------:R-:W-:Y:S02]  /*534c0*/  PRMT R154, R81, 0x3340, R0.reuse ;  /* 0x00003340519a7816 */ /* 0x100fe40000000000 */
[----:B------:R-:W-:Y:S02]  /*534d0*/  PRMT R40, R40, 0x5410, R97 ;  /* 0x0000541028287816 */ /* 0x000fe40000000061 */
[----:B------:R-:W-:Y:S02]  /*534e0*/  LOP3.LUT R85, R85, 0xffff, RZ, 0xc0, !PT ;  /* 0x0000ffff55557812 */ /* 0x000fe400078ec0ff */
[----:B------:R-:W-:Y:S02]  /*534f0*/  LOP3.LUT R58, R58, 0xffff, RZ, 0xc0, !PT ;  /* 0x0000ffff3a3a7812 */ /* 0x000fe400078ec0ff */
[----:B------:R-:W-:Y:S02]  /*53500*/  PRMT R81, R79, 0x3340, R0 ;  /* 0x000033404f517816 */ /* 0x000fe40000000000 */
[----:B------:R-:W-:-:S02]  /*53510*/  PRMT R97, R112, 0x3340, R1 ;  /* 0x0000334070617816 */ /* 0x000fc40000000001 */
[----:B------:R-:W-:Y:S02]  /*53520*/  LOP3.LUT R79, R76, 0xffff, RZ, 0xc0, !PT ;  /* 0x0000ffff4c4f7812 */ /* 0x000fe400078ec0ff */
[----:B------:R-:W-:Y:S02]  /*53530*/  SHF.R.U32.HI R112, RZ, 0x8, R112 ;  /* 0x00000008ff707819 */ /* 0x000fe40000011670 */
        /* <DEDUP_REMOVED lines=11> */
[----:B------:R-:W-:Y:S02]  /*535f0*/  SHF.R.U32.HI R87, RZ, 0x8, R87 ;  /* 0x00000008ff577819 */ /* 0x000fe40000011657 */
[----:B------:R-:W-:Y:S02]  /*53600*/  LOP3.LUT R79, R112, 0xffff, RZ, 0xc0, !PT ;  /* 0x0000ffff704f7812 */ /* 0x000fe400078ec0ff */
[----:B------:R-:W-:Y:S02]  /*53610*/  LOP3.LUT R53, R59, 0xffff, RZ, 0xc0, !PT ;  /* 0x0000ffff3b357812 */ /* 0x000fe400078ec0ff */
[----:B------:R-:W-:Y:S02]  /*53620*/  SHF.R.U32.HI R128, RZ, 0x8, R128 ;  /* 0x00000008ff807819 */ /* 0x000fe40000011680 */
[----:B------:R-:W-:-:S02]  /*53630*/  LOP3.LUT R59, R63, 0xffff, RZ, 0xc0, !PT ;  /* 0x0000ffff3f3b7812 */ /* 0x000fc400078ec0ff */
[----:B------:R-:W-:Y:S02]  /*53640*/  LOP3.LUT R178, R178, 0xffff, RZ, 0xc0, !PT ;  /* 0x0000ffffb2b27812 */ /* 0x000fe400078ec0ff */
[----:B------:R-:W-:Y:S02]  /*53650*/  LOP3.LUT R183, R183, 0xffff, RZ, 0xc0, !PT ;  /* 0x0000ffffb7b77812 */ /* 0x000fe400078ec0ff */
[----:B------:R-:W-:Y:S02]  /*53660*/  LOP3.LUT R83, R83, 0xffff, RZ, 0xc0, !PT ;  /* 0x0000ffff53537812 */ /* 0x000fe400078ec0ff */
[----:B------:R-:W-:Y:S02]  /*53670*/  LOP3.LUT R56, R56, 0xffff, RZ, 0xc0, !PT ;  /* 0x0000ffff38387812 */ /* 0x000fe400078ec0ff */
[----:B------:R-:W-:Y:S02]  /*53680*/  LOP3.LUT R75, R64, 0xffff, RZ, 0xc0, !PT ;  /* 0x0000ffff404b7812 */ /* 0x000fe400078ec0ff */
[----:B------:R-:W-:-:S02]  /*53690*/  LOP3.LUT R77, R66, 0xffff, RZ, 0xc0, !PT ;  /* 0x0000ffff424d7812 */ /* 0x000fc400078ec0ff */
[----:B------:R-:W-:Y:S02]  /*536a0*/  LOP3.LUT R87, R87, 0xffff, RZ, 0xc0, !PT ;  /* 0x0000ffff57577812 */ /* 0x000fe400078ec0ff */
[----:B------:R-:W-:Y:S02]  /*536b0*/  LOP3.LUT R72, R72, 0xffff, RZ, 0xc0, !PT ;  /* 0x0000ffff48487812 */ /* 0x000fe400078ec0ff */
[----:B------:R-:W-:Y:S02]  /*536c0*/  PRMT R64, R79, 0x3340, R0 ;  /* 0x000033404f407816 */ /* 0x000fe40000000000 */
[----:B------:R-:W-:Y:S02]  /*536d0*/  SHF.R.U32.HI R78, RZ, 0x8, R78 ;  /* 0x00000008ff4e7819 */ /* 0x000fe4000001164e */
[----:B------:R-:W-:Y:S02]  /*536e0*/  LOP3.LUT R79, R128, 0xffff, RZ, 0xc0, !PT ;  /* 0x0000ffff804f7812 */ /* 0x000fe400078ec0ff */
[----:B------:R-:W-:-:S02]  /*536f0*/  PRMT R59, R178, 0x3340, R59 ;  /* 0x00003340b23b7816 */ /* 0x000fc4000000003b */
[--C-:B------:R-:W-:Y:S02]  /*53700*/  PRMT R124, R183, 0x3340, R0.reuse ;  /* 0x00003340b77c7816 */ /* 0x100fe40000000000 */
[----:B------:R-:W-:Y:S02]  /*53710*/  PRMT R56, R56, 0x3340, R83 ;  /* 0x0000334038387816 */ /* 0x000fe40000000053 */
[--C-:B------:R-:W-:Y:S02]  /*53720*/  PRMT R75, R75, 0x3340, R0.reuse ;  /* 0x000033404b4b7816 */ /* 0x100fe40000000000 */
[----:B------:R-:W-:Y:S02]  /*53730*/  PRMT R77, R77, 0x3340, R0 ;  /* 0x000033404d4d7816 */ /* 0x000fe40000000000 */
[----:B------:R-:W-:Y:S02]  /*53740*/  LOP3.LUT R2, R153, 0xffff, RZ, 0xc0, !PT ;  /* 0x0000ffff99027812 */ /* 0x000fe400078ec0ff */
[----:B------:R-:W-:-:S02]  /*53750*/  PRMT R72, R72, 0x3340, R87 ;  /* 0x0000334048487816 */ /* 0x000fc40000000057 */
[----:B------:R-:W-:Y:S02]  /*53760*/  LOP3.LUT R87, R78, 0xffff, RZ, 0xc0, !PT ;  /* 0x0000ffff4e577812 */ /* 0x000fe400078ec0ff */
[----:B------:R-:W-:Y:S02]  /*53770*/  PRMT R80, R79, 0x3340, R0 ;  /* 0x000033404f507816 */ /* 0x000fe40000000000 */
[----:B------:R-:W-:Y:S02]  /*53780*/  PRMT R79, R59, 0x5410, R124 ;  /* 0x000054103b4f7816 */ /* 0x000fe4000000007c */
[----:B------:R-:W-:Y:S02]  /*53790*/  PRMT R76, R56, 0x5410, R75 ;  /* 0x00005410384c7816 */ /* 0x000fe4000000004b */
[----:B------:R-:W-:Y:S02]  /*537a0*/  PRMT R78, R58, 0x5410, R77 ;  /* 0x000054103a4e7816 */ /* 0x000fe4000000004d */
[----:B------:R-:W-:-:S02]  /*537b0*/  PRMT R56, R3, 0x4210, R152 ;  /* 0x0000421003387816 */ /* 0x000fc40000000098 */
[--C-:B------:R-:W-:Y:S02]  /*537c0*/  PRMT R58, R23, 0x4210, R2.reuse ;  /* 0x00004210173a7816 */ /* 0x100fe40000000002 */
[----:B------:R-:W-:Y:S01]  /*537d0*/  PRMT R59, R35, 0x5210, R2 ;  /* 0x00005210233b7816 */ /* 0x000fe20000000002 */
[----:B------:R-:W-:Y:S06]  /*537e0*/  BAR.SYNC.DEFER_BLOCKING 0x0 ;  /* 0x0000000000007b1d */ /* 0x000fec0000010000 */
[----:B------:R-:W-:Y:S02]  /*537f0*/  STSM.16.M88.4 [R31], R56 ;  /* 0x000000381f007844 */ /* 0x000fe40000000200 */
[----:B------:R-:W-:Y:S01]  /*53800*/  BAR.SYNC.DEFER_BLOCKING 0x0 ;  /* 0x0000000000007b1d */ /* 0x000fe20000010000 */
[----:B------:R-:W-:-:S02]  /*53810*/  LOP3.LUT R104, R104, 0xffff, RZ, 0xc0, !PT ;  /* 0x0000ffff68687812 */ /* 0x000fc400078ec0ff */
[----:B------:R-:W-:Y:S02]  /*53820*/  SHF.R.U32.HI R74, RZ, 0x8, R74 ;  /* 0x00000008ff4a7819 */ /* 0x000fe4000001164a */
[----:B------:R-:W-:Y:S02]  /*53830*/  SHF.R.U32.HI R89, RZ, 0x8, R89 ;  /* 0x00000008ff597819 */ /* 0x000fe40000011659 */
[----:B------:R-:W-:Y:S02]  /*53840*/  PRMT R60, R104, 0x3340, R95 ;  /* 0x00003340683c7816 */ /* 0x000fe4000000005f */
[----:B------:R-:W-:Y:S02]  /*53850*/  LOP3.LUT R89, R89, 0xffff, RZ, 0xc0, !PT ;  /* 0x0000ffff59597812 */ /* 0x000fe400078ec0ff */
[----:B------:R-:W-:Y:S02]  /*53860*/  LOP3.LUT R74, R74, 0xffff, RZ, 0xc0, !PT ;  /* 0x0000ffff4a4a7812 */ /* 0x000fe400078ec0ff */
[----:B------:R-:W-:-:S02]  /*53870*/  SHF.R.U32.HI R188, RZ, 0x8, R188 ;  /* 0x00000008ffbc7819 */ /* 0x000fc400000116bc */
[----:B------:R-:W-:Y:S02]  /*53880*/  SHF.R.U32.HI R65, RZ, 0x8, R65 ;  /* 0x00000008ff417819 */ /* 0x000fe40000011641 */
[----:B------:R-:W-:Y:S01]  /*53890*/  SHF.R.U32.HI R192, RZ, 0x8, R192 ;  /* 0x00000008ffc07819 */ /* 0x000fe200000116c0 */
[----:B------:R-:W3:Y:S01]  /*538a0*/  LDS.128 R16, [R4] ;  /* 0x0000000004107984 */ /* 0x000ee20000000c00 */
[----:B------:R-:W-:Y:S02]  /*538b0*/  SHF.R.U32.HI R67, RZ, 0x8, R67 ;  /* 0x00000008ff437819 */ /* 0x000fe40000011643 */
[----:B------:R-:W-:Y:S02]  /*538c0*/  SHF.R.U32.HI R194, RZ, 0x8, R194 ;  /* 0x00000008ffc27819 */ /* 0x000fe400000116c2 */
[----:B------:R-:W-:Y:S02]  /*538d0*/  SHF.R.U32.HI R104, RZ, 0x8, R104 ;  /* 0x00000008ff687819 */ /* 0x000fe40000011668 */
[----:B------:R-:W-:-:S02]  /*538e0*/  SHF.R.U32.HI R95, RZ, 0x8, R95 ;  /* 0x00000008ff5f7819 */ /* 0x000fc4000001165f */
[----:B------:R-:W-:Y:S02]  /*538f0*/  SHF.R.U32.HI R106, RZ, 0x8, R106 ;  /* 0x00000008ff6a7819 */ /* 0x000fe4000001166a */
[----:B------:R-:W-:Y:S02]  /*53900*/  SHF.R.U32.HI R99, RZ, 0x8, R99 ;  /* 0x00000008ff637819 */ /* 0x000fe40000011663 */
[----:B------:R-:W-:Y:S02]  /*53910*/  SHF.R.U32.HI R114, RZ, 0x8, R114 ;  /* 0x00000008ff727819 */ /* 0x000fe40000011672 */
[----:B------:R-:W-:Y:S02]  /*53920*/  PRMT R74, R74, 0x3340, R89 ;  /* 0x000033404a4a7816 */ /* 0x000fe40000000059 */
[----:B------:R-:W-:Y:S02]  /*53930*/  LOP3.LUT R65, R65, 0xffff, RZ, 0xc0, !PT ;  /* 0x0000ffff41417812 */ /* 0x000fe400078ec0ff */
        /* <DEDUP_REMOVED lines=18> */
[----:B------:R-:W-:-:S02]  /*53a60*/  LOP3.LUT R161, R161, 0xffff, RZ, 0xc0, !PT ;  /* 0x0000ffffa1a17812 */ /* 0x000fc400078ec0ff */
[----:B------:R-:W-:Y:S02]  /*53a70*/  PRMT R130, R65, 0x5410, R130 ;  /* 0x0000541041827816 */ /* 0x000fe40000000082 */
[----:B------:R-:W-:Y:S02]  /*53a80*/  PRMT R142, R67, 0x5410, R142 ;  /* 0x00005410438e7816 */ /* 0x000fe4000000008e */
[----:B------:R-:W-:Y:S02]  /*53a90*/  PRMT R112, R95, 0x5410, R64 ;  /* 0x000054105f707816 */ /* 0x000fe40000000040 */
[----:B------:R-:W-:Y:S02]  /*53aa0*/  PRMT R99, R99, 0x5410, R66 ;  /* 0x0000541063637816 */ /* 0x000fe40000000042 */
[--C-:B------:R-:W-:Y:S02]  /*53ab0*/  PRMT R64, R21, 0x4210, R160.reuse ;  /* 0x0000421015407816 */ /* 0x100fe400000000a0 */
[----:B------:R-:W-:-:S02]  /*53ac0*/  PRMT R65, R37, 0x5210, R160 ;  /* 0x0000521025417816 */ /* 0x000fc400000000a0 */
[--C-:B------:R-:W-:Y:S01]  /*53ad0*/  PRMT R66, R20, 0x4210, R161.reuse ;  /* 0x0000421014427816 */ /* 0x100fe200000000a1 */
[----:B------:R-:W-:Y:S01]  /*53ae0*/  BAR.SYNC.DEFER_BLOCKING 0x0 ;  /* 0x0000000000007b1d */ /* 0x000fe20000010000 */
[----:B------:R-:W-:-:S05]  /*53af0*/  PRMT R67, R70, 0x5210, R161 ;  /* 0x0000521046437816 */ /* 0x000fca00000000a1 */
[----:B------:R4:W-:Y:S02]  /*53b00*/  STSM.16.M88.4 [R31], R64 ;  /* 0x000000401f007844 */ /* 0x0009e40000000200 */
[----:B------:R-:W-:Y:S01]  /*53b10*/  BAR.SYNC.DEFER_BLOCKING 0x0 ;  /* 0x0000000000007b1d */ /* 0x000fe20000010000 */
[----:B------:R-:W-:Y:S02]  /*53b20*/  LOP3.LUT R122, R122, 0xffff, RZ, 0xc0, !PT ;  /* 0x0000ffff7a7a7812 */ /* 0x000fe400078ec0ff */
[----:B------:R-:W-:Y:S02]  /*53b30*/  LOP3.LUT R103, R126, 0xffff, RZ, 0xc0, !PT ;  /* 0x0000ffff7e677812 */ /* 0x000fe400078ec0ff */
[----:B------:R-:W-:Y:S02]  /*53b40*/  LOP3.LUT R138, R138, 0xffff, RZ, 0xc0, !PT ;  /* 0x0000ffff8a8a7812 */ /* 0x000fe400078ec0ff */
[----:B------:R-:W-:Y:S02]  /*53b50*/  SHF.R.U32.HI R166, RZ, 0x8, R166 ;  /* 0x00000008ffa67819 */ /* 0x000fe400000116a6 */
[----:B------:R-:W-:-:S02]  /*53b60*/  SHF.R.U32.HI R162, RZ, 0x8, R162 ;  /* 0x00000008ffa27819 */ /* 0x000fc400000116a2 */
[----:B------:R-:W-:Y:S02]  /*53b70*/  SHF.R.U32.HI R163, RZ, 0x8, R163 ;  /* 0x00000008ffa37819 */ /* 0x000fe400000116a3 */
[----:B------:R-:W-:Y:S02]  /*53b80*/  SHF.R.U32.HI R164, RZ, 0x8, R164 ;  /* 0x00000008ffa47819 */ /* 0x000fe400000116a4 */
[----:B------:R-:W-:Y:S02]  /*53b90*/  SHF.R.U32.HI R167, RZ, 0x8, R167 ;  /* 0x00000008ffa77819 */ /* 0x000fe400000116a7 */
[----:B------:R-:W-:Y:S01]  /*53ba0*/  PRMT R60, R60, 0x5410, R97 ;  /* 0x000054103c3c7816 */ /* 0x000fe20000000061 */
[----:B------:R-:W1:Y:S01]  /*53bb0*/  LDS.128 R20, [R4] ;  /* 0x0000000004147984 */ /* 0x000e620000000c00 */
[----:B------:R-:W-:Y:S02]  /*53bc0*/  PRMT R97, R105, 0x3340, R0 ;  /* 0x0000334069617816 */ /* 0x000fe40000000000 */
[----:B------:R-:W-:-:S02]  /*53bd0*/  PRMT R98, R122, 0x3340, R103 ;  /* 0x000033407a627816 */ /* 0x000fc40000000067 */
[----:B------:R-:W-:Y:S02]  /*53be0*/  PRMT R117, R111, 0x3340, R0 ;  /* 0x000033406f757816 */ /* 0x000fe40000000000 */
[----:B------:R-:W-:Y:S02]  /*53bf0*/  PRMT R94, R138, 0x3340, R113 ;  /* 0x000033408a5e7816 */ /* 0x000fe40000000071 */
[----:B------:R-:W-:Y:S02]  /*53c00*/  LOP3.LUT R51, R166, 0xffff, RZ, 0xc0, !PT ;  /* 0x0000ffffa6337812 */ /* 0x000fe400078ec0ff */
[----:B------:R-:W-:Y:S02]  /*53c10*/  LOP3.LUT R162, R162, 0xffff, RZ, 0xc0, !PT ;  /* 0x0000ffffa2a27812 */ /* 0x000fe400078ec0ff */
[----:B------:R-:W-:Y:S02]  /*53c20*/  LOP3.LUT R164, R164, 0xffff, RZ, 0xc0, !PT ;  /* 0x0000ffffa4a47812 */ /* 0x000fe400078ec0ff */
        /* <DEDUP_REMOVED lines=11> */
[----:B------:R-:W-:Y:S02]  /*53ce0*/  LOP3.LUT R2, R169, 0xffff, RZ, 0xc0, !PT ;  /* 0x0000ffffa9027812 */ /* 0x000fe400078ec0ff */
[----:B------:R-:W-:-:S02]  /*53cf0*/  PRMT R144, R69, 0x5410, R144 ;  /* 0x0000541045907816 */ /* 0x000fc40000000090 */
[----:B------:R-:W-:Y:S02]  /*53d00*/  PRMT R146, R71, 0x5410, R146 ;  /* 0x0000541047927816 */ /* 0x000fe40000000092 */
[--C-:B------:R-:W-:Y:S02]  /*53d10*/  PRMT R68, R7, 0x4210, R168.reuse ;  /* 0x0000421007447816 */ /* 0x100fe400000000a8 */
[----:B------:R-:W-:Y:S02]  /*53d20*/  PRMT R69, R47, 0x5210, R168 ;  /* 0x000052102f457816 */ /* 0x000fe400000000a8 */
[--C-:B------:R-:W-:Y:S02]  /*53d30*/  PRMT R70, R49, 0x4210, R2.reuse ;  /* 0x0000421031467816 */ /* 0x100fe40000000002 */
[----:B------:R-:W-:Y:S01]  /*53d40*/  PRMT R71, R51, 0x5210, R2 ;  /* 0x0000521033477816 */ /* 0x000fe20000000002 */
[----:B------:R-:W-:Y:S06]  /*53d50*/  BAR.SYNC.DEFER_BLOCKING 0x0 ;  /* 0x0000000000007b1d */ /* 0x000fec0000010000 */
[----:B------:R-:W-:Y:S02]  /*53d60*/  STSM.16.M88.4 [R31], R68 ;  /* 0x000000441f007844 */ /* 0x000fe40000000200 */
[----:B------:R-:W-:Y:S01]  /*53d70*/  BAR.SYNC.DEFER_BLOCKING 0x0 ;  /* 0x0000000000007b1d */ /* 0x000fe20000010000 */
[----:B------:R-:W-:-:S04]  /*53d80*/  SHF.R.U32.HI R170, RZ, 0x8, R170 ;  /* 0x00000008ffaa7819 */ /* 0x000fc800000116aa */
[----:B------:R-:W-:-:S04]  /*53d90*/  LOP3.LUT R170, R170, 0xffff, RZ, 0xc0, !PT ;  /* 0x0000ffffaaaa7812 */ /* 0x000fc800078ec0ff */
[----:B------:R-:W-:Y:S01]  /*53da0*/  PRMT R53, R170, 0x3340, R53 ;  /* 0x00003340aa357816 */ /* 0x000fe20000000035 */
[----:B------:R-:W1:Y:S03]  /*53db0*/  LDS.128 R56, [R4] ;  /* 0x0000000004387984 */ /* 0x000e660000000c00 */
[----:B------:R-:W-:Y:S02]  /*53dc0*/  PRMT R53, R53, 0x5410, R108 ;  /* 0x0000541035357816 */ /* 0x000fe4000000006c */
[----:B------:R-:W-:Y:S02]  /*53dd0*/  LOP3.LUT R176, R176, 0xffff, RZ, 0xc0, !PT ;  /* 0x0000ffffb0b07812 */ /* 0x000fe400078ec0ff */
[----:B------:R-:W-:Y:S02]  /*53de0*/  LOP3.LUT R2, R177, 0xffff, RZ, 0xc0, !PT ;  /* 0x0000ffffb1027812 */ /* 0x000fe400078ec0ff */
[----:B----4-:R-:W-:-:S02]  /*53df0*/  PRMT R64, R45, 0x4210, R176 ;  /* 0x000042102d407816 */ /* 0x010fc400000000b0 */
[----:B------:R-:W-:Y:S02]  /*53e00*/  PRMT R65, R53, 0x5210, R176 ;  /* 0x0000521035417816 */ /* 0x000fe400000000b0 */
[--C-:B------:R-:W-:Y:S02]  /*53e10*/  PRMT R66, R43, 0x4210, R2.reuse ;  /* 0x000042102b427816 */ /* 0x100fe40000000002 */
[----:B------:R-:W-:Y:S01]  /*53e20*/  PRMT R67, R41, 0x5210, R2 ;  /* 0x0000521029437816 */ /* 0x000fe20000000002 */
[----:B------:R-:W-:Y:S06]  /*53e30*/  BAR.SYNC.DEFER_BLOCKING 0x0 ;  /* 0x0000000000007b1d */ /* 0x000fec0000010000 */
[----:B------:R4:W-:Y:S02]  /*53e40*/  STSM.16.M88.4 [R31], R64 ;  /* 0x000000401f007844 */ /* 0x0009e40000000200 */
[----:B------:R-:W-:Y:S01]  /*53e50*/  BAR.SYNC.DEFER_BLOCKING 0x0 ;  /* 0x0000000000007b1d */ /* 0x000fe20000010000 */
[----:B------:R-:W-:-:S02]  /*53e60*/  SHF.R.U32.HI R179, RZ, 0x8, R179 ;  /* 0x00000008ffb37819 */ /* 0x000fc400000116b3 */
[----:B------:R-:W-:Y:S02]  /*53e70*/  SHF.R.U32.HI R180, RZ, 0x8, R180 ;  /* 0x00000008ffb47819 */ /* 0x000fe400000116b4 */
[----:B------:R-:W-:Y:S02]  /*53e80*/  SHF.R.U32.HI R185, RZ, 0x8, R185 ;  /* 0x00000008ffb97819 */ /* 0x000fe400000116b9 */
[----:B------:R-:W-:Y:S02]  /*53e90*/  LOP3.LUT R63, R180, 0xffff, RZ, 0xc0, !PT ;  /* 0x0000ffffb43f7812 */ /* 0x000fe400078ec0ff */
[----:B------:R-:W-:Y:S02]  /*53ea0*/  LOP3.LUT R126, R179, 0xffff, RZ, 0xc0, !PT ;  /* 0x0000ffffb37e7812 */ /* 0x000fe400078ec0ff */
[----:B------:R-:W-:Y:S02]  /*53eb0*/  SHF.R.U32.HI R82, RZ, 0x8, R82 ;  /* 0x00000008ff527819 */ /* 0x000fe40000011652 */
[----:B------:R-:W-:Y:S01]  /*53ec0*/  LOP3.LUT R185, R185, 0xffff, RZ, 0xc0, !PT ;  /* 0x0000ffffb9b97812 */ /* 0x000fe200078ec0ff */
[----:B------:R-:W1:Y:S01]  /*53ed0*/  LDS.128 R68, [R4] ;  /* 0x0000000004447984 */ /* 0x000e620000000c00 */
[----:B------:R-:W-:-:S02]  /*53ee0*/  PRMT R63, R126, 0x3340, R63 ;  /* 0x000033407e3f7816 */ /* 0x000fc4000000003f */
[----:B------:R-:W-:Y:S02]  /*53ef0*/  LOP3.LUT R83, R82, 0xffff, RZ, 0xc0, !PT ;  /* 0x0000ffff52537812 */ /* 0x000fe400078ec0ff */
[--C-:B------:R-:W-:Y:S02]  /*53f00*/  PRMT R126, R185, 0x3340, R0.reuse ;  /* 0x00003340b97e7816 */ /* 0x100fe40000000000 */
[----:B------:R-:W-:Y:S02]  /*53f10*/  PRMT R83, R83, 0x3340, R0 ;  /* 0x0000334053537816 */ /* 0x000fe40000000000 */
[----:B------:R-:W-:Y:S02]  /*53f20*/  PRMT R63, R63, 0x5410, R126 ;  /* 0x000054103f3f7816 */ /* 0x000fe4000000007e */
[----:B------:R-:W-:Y:S02]  /*53f30*/  LOP3.LUT R182, R182, 0xffff, RZ, 0xc0, !PT ;  /* 0x0000ffffb6b67812 */ /* 0x000fe400078ec0ff */
[----:B------:R-:W-:-:S02]  /*53f40*/  LOP3.LUT R184, R184, 0xffff, RZ, 0xc0, !PT ;  /* 0x0000ffffb8b87812 */ /* 0x000fc400078ec0ff */
[----:B------:R-:W-:Y:S02]  /*53f50*/  PRMT R154, R73, 0x5410, R154 ;  /* 0x00005410499a7816 */ /* 0x000fe4000000009a */
[----:B------:R-:W-:Y:S02]  /*53f60*/  PRMT R104, R72, 0x5410, R81 ;  /* 0x0000541048687816 */ /* 0x000fe40000000051 */
[----:B------:R-:W-:Y:S02]  /*53f70*/  PRMT R106, R74, 0x5410, R83 ;  /* 0x000054104a6a7816 */ /* 0x000fe40000000053 */
[--C-:B------:R-:W-:Y:S02]  /*53f80*/  PRMT R72, R39, 0x4210, R182.reuse ;  /* 0x0000421027487816 */ /* 0x100fe400000000b6 */
[----:B------:R-:W-:Y:S02]  /*53f90*/  PRMT R73, R79, 0x5210, R182 ;  /* 0x000052104f497816 */ /* 0x000fe400000000b6 */
[----:B------:R-:W-:-:S02]  /*53fa0*/  PRMT R74, R55, 0x4210, R184 ;  /* 0x00004210374a7816 */ /* 0x000fc400000000b8 */
[----:B------:R-:W-:Y:S01]  /*53fb0*/  PRMT R75, R63, 0x5210, R184 ;  /* 0x000052103f4b7816 */ /* 0x000fe200000000b8 */
[----:B------:R-:W-:Y:S01]  /*53fc0*/  BAR.SYNC.DEFER_BLOCKING 0x0 ;  /* 0x0000000000007b1d */ /* 0x000fe20000010000 */
[----:B------:R-:W-:Y:S02]  /*53fd0*/  SHF.R.U32.HI R105, RZ, 0x8, R105 ;  /* 0x00000008ff697819 */ /* 0x000fe40000011669 */
[----:B------:R-:W-:Y:S02]  /*53fe0*/  SHF.R.U32.HI R120, RZ, 0x8, R120 ;  /* 0x00000008ff787819 */ /* 0x000fe40000011678 */
[----:B------:R-:W-:Y:S02]  /*53ff0*/  SHF.R.U32.HI R101, RZ, 0x8, R101 ;  /* 0x00000008ff657819 */ /* 0x000fe40000011665 */
[----:B------:R-:W-:Y:S02]  /*54000*/  SHF.R.U32.HI R122, RZ, 0x8, R122 ;  /* 0x00000008ff7a7819 */ /* 0x000fe4000001167a */
[----:B------:R-:W-:Y:S01]  /*54010*/  SHF.R.U32.HI R103, RZ, 0x8, R103 ;  /* 0x00000008ff677819 */ /* 0x000fe20000011667 */
[----:B------:R-:W-:Y:S01]  /*54020*/  STSM.16.M88.4 [R31], R72 ;  /* 0x000000481f007844 */ /* 0x000fe20000000200 */
[----:B------:R-:W-:Y:S01]  /*54030*/  BAR.SYNC.DEFER_BLOCKING 0x0 ;  /* 0x0000000000007b1d */ /* 0x000fe20000010000 */
        /* <DEDUP_REMOVED lines=8> */
[----:B------:R-:W-:Y:S02]  /*540c0*/  PRMT R114, R101, 0x5410, R80 ;  /* 0x0000541065727816 */ /* 0x000fe40000000050 */
[----:B------:R-:W-:Y:S02]  /*540d0*/  PRMT R120, R103, 0x5410, R82 ;  /* 0x0000541067787816 */ /* 0x000fe40000000052 */
[----:B------:R-:W1:Y:S01]  /*540e0*/  LDS.128 R80, [R4] ;  /* 0x0000000004507984 */ /* 0x000e620000000c00 */
[----:B------:R-:W-:Y:S02]  /*540f0*/  SHF.R.U32.HI R189, RZ, 0x8, R189 ;  /* 0x00000008ffbd7819 */ /* 0x000fe400000116bd */
[----:B------:R-:W-:Y:S02]  /*54100*/  SHF.R.U32.HI R190, RZ, 0x8, R190 ;  /* 0x00000008ffbe7819 */ /* 0x000fe400000116be */
[----:B------:R-:W-:-:S02]  /*54110*/  SHF.R.U32.HI R193, RZ, 0x8, R193 ;  /* 0x00000008ffc17819 */ /* 0x000fc400000116c1 */
[----:B------:R-:W-:Y:S02]  /*54120*/  LOP3.LUT R190, R190, 0xffff, RZ, 0xc0, !PT ;  /* 0x0000ffffbebe7812 */ /* 0x000fe400078ec0ff */
[----:B------:R-:W-:Y:S02]  /*54130*/  LOP3.LUT R189, R189, 0xffff, RZ, 0xc0, !PT ;  /* 0x0000ffffbdbd7812 */ /* 0x000fe400078ec0ff */
[----:B------:R-:W-:Y:S02]  /*54140*/  LOP3.LUT R193, R193, 0xffff, RZ, 0xc0, !PT ;  /* 0x0000ffffc1c17812 */ /* 0x000fe400078ec0ff */
[----:B------:R-:W-:Y:S02]  /*54150*/  PRMT R115, R189, 0x3340, R190 ;  /* 0x00003340bd737816 */ /* 0x000fe400000000be */
[----:B------:R-:W-:Y:S02]  /*54160*/  PRMT R140, R193, 0x3340, R0 ;  /* 0x00003340c18c7816 */ /* 0x000fe40000000000 */
[----:B------:R-:W-:-:S02]  /*54170*/  LOP3.LUT R3, R186, 0xffff, RZ, 0xc0, !PT ;  /* 0x0000ffffba037812 */ /* 0x000fc400078ec0ff */
[----:B------:R-:W-:Y:S02]  /*54180*/  PRMT R140, R115, 0x5410, R140 ;  /* 0x00005410738c7816 */ /* 0x000fe4000000008c */
[----:B------:R-:W-:Y:S02]  /*54190*/  LOP3.LUT R187, R187, 0xffff, RZ, 0xc0, !PT ;  /* 0x0000ffffbbbb7812 */ /* 0x000fe400078ec0ff */
[--C-:B----4-:R-:W-:Y:S02]  /*541a0*/  PRMT R64, R32, 0x4210, R3.reuse ;  /* 0x0000421020407816 */ /* 0x110fe40000000003 */
[----:B------:R-:W-:Y:S02]  /*541b0*/  PRMT R65, R130, 0x5210, R3 ;  /* 0x0000521082417816 */ /* 0x000fe40000000003 */
[--C-:B------:R-:W-:Y:S02]  /*541c0*/  PRMT R66, R28, 0x4210, R187.reuse ;  /* 0x000042101c427816 */ /* 0x100fe400000000bb */
[----:B------:R-:W-:Y:S01]  /*541d0*/  PRMT R67, R140, 0x5210, R187 ;  /* 0x000052108c437816 */ /* 0x000fe200000000bb */
[----:B------:R-:W-:Y:S01]  /*541e0*/  BAR.SYNC.DEFER_BLOCKING 0x0 ;  /* 0x0000000000007b1d */ /* 0x000fe20000010000 */
[----:B------:R-:W-:-:S02]  /*541f0*/  SHF.R.U32.HI R93, RZ, 0x8, R93 ;  /* 0x00000008ff5d7819 */ /* 0x000fc4000001165d */
[----:B------:R-:W-:Y:S02]  /*54200*/  SHF.R.U32.HI R90, RZ, 0x8, R90 ;  /* 0x00000008ff5a7819 */ /* 0x000fe4000001165a */
[----:B------:R-:W-:Y:S01]  /*54210*/  LOP3.LUT R93, R93, 0xffff, RZ, 0xc0, !PT ;  /* 0x0000ffff5d5d7812 */ /* 0x000fe200078ec0ff */
[----:B------:R-:W-:Y:S02]  /*54220*/  STSM.16.M88.4 [R31], R64 ;  /* 0x000000401f007844 */ /* 0x000fe40000000200 */
[----:B------:R-:W-:Y:S01]  /*54230*/  BAR.SYNC.DEFER_BLOCKING 0x0 ;  /* 0x0000000000007b1d */ /* 0x000fe20000010000 */
[----:B------:R-:W-:-:S04]  /*54240*/  LOP3.LUT R90, R90, 0xffff, RZ, 0xc0, !PT ;  /* 0x0000ffff5a5a7812 */ /* 0x000fc800078ec0ff */
[----:B------:R-:W-:Y:S02]  /*54250*/  PRMT R90, R90, 0x3340, R93 ;  /* 0x000033405a5a7816 */ /* 0x000fe4000000005d */
[----:B------:R-:W-:Y:S02]  /*54260*/  LOP3.LUT R37, R36, 0xffff, RZ, 0xc0, !PT ;  /* 0x0000ffff24257812 */ /* 0x000fe400078ec0ff */
[----:B------:R-:W-:Y:S01]  /*54270*/  LOP3.LUT R39, R38, 0xffff, RZ, 0xc0, !PT ;  /* 0x0000ffff26277812 */ /* 0x000fe200078ec0ff */
[----:B------:R-:W4:Y:S01]  /*54280*/  LDS.128 R92, [R4] ;  /* 0x00000000045c7984 */ /* 0x000f220000000c00 */
[----:B------:R-:W-:Y:S02]  /*54290*/  PRMT R36, R24, 0x4210, R37 ;  /* 0x0000421018247816 */ /* 0x000fe40000000025 */
[----:B------:R-:W-:Y:S02]  /*542a0*/  PRMT R38, R42, 0x4210, R39 ;  /* 0x000042102a267816 */ /* 0x000fe40000000027 */
[----:B------:R-:W-:-:S02]  /*542b0*/  PRMT R37, R142, 0x5210, R37 ;  /* 0x000052108e257816 */ /* 0x000fc40000000025 */
[----:B------:R-:W-:Y:S01]  /*542c0*/  PRMT R39, R144, 0x5210, R39 ;  /* 0x0000521090277816 */ /* 0x000fe20000000027 */
[----:B------:R-:W-:Y:S01]  /*542d0*/  BAR.SYNC.DEFER_BLOCKING 0x0 ;  /* 0x0000000000007b1d */ /* 0x000fe20000010000 */
[----:B------:R-:W-:Y:S02]  /*542e0*/  SHF.R.U32.HI R88, RZ, 0x8, R88 ;  /* 0x00000008ff587819 */ /* 0x000fe40000011658 */
[----:B------:R-:W-:Y:S02]  /*542f0*/  SHF.R.U32.HI R91, RZ, 0x8, R91 ;  /* 0x00000008ff5b7819 */ /* 0x000fe4000001165b */
[----:B------:R-:W-:Y:S02]  /*54300*/  LOP3.LUT R88, R88, 0xffff, RZ, 0xc0, !PT ;  /* 0x0000ffff58587812 */ /* 0x000fe400078ec0ff */
[----:B------:R-:W-:Y:S01]  /*54310*/  LOP3.LUT R91, R91, 0xffff, RZ, 0xc0, !PT ;  /* 0x0000ffff5b5b7812 */ /* 0x000fe200078ec0ff */
[----:B------:R-:W-:Y:S03]  /*54320*/  STSM.16.M88.4 [R31], R36 ;  /* 0x000000241f007844 */ /* 0x000fe60000000200 */
[----:B------:R-:W-:-:S02]  /*54330*/  PRMT R88, R88, 0x3340, R91 ;  /* 0x0000334058587816 */ /* 0x000fc4000000005b */
[----:B------:R-:W-:Y:S02]  /*54340*/  PRMT R87, R87, 0x3340, R0 ;  /* 0x0000334057577816 */ /* 0x000fe40000000000 */
[----:B------:R-:W-:Y:S02]  /*54350*/  PRMT R108, R88, 0x5410, R85 ;  /* 0x00005410586c7816 */ /* 0x000fe40000000055 */
[----:B------:R-:W-:Y:S01]  /*54360*/  PRMT R110, R90, 0x5410, R87 ;  /* 0x000054105a6e7816 */ /* 0x000fe20000000057 */
[----:B------:R-:W-:Y:S01]  /*54370*/  BAR.SYNC.DEFER_BLOCKING 0x0 ;  /* 0x0000000000007b1d */ /* 0x000fe20000010000 */
[----:B------:R-:W-:Y:S02]  /*54380*/  LOP3.LUT R3, R52, 0xffff, RZ, 0xc0, !PT ;  /* 0x0000ffff34037812 */ /* 0x000fe400078ec0ff */
[----:B------:R-:W-:Y:S02]  /*54390*/  LOP3.LUT R5, R54, 0xffff, RZ, 0xc0, !PT ;  /* 0x0000ffff36057812 */ /* 0x000fe400078ec0ff */
[--C-:B------:R-:W-:Y:S01]  /*543a0*/  PRMT R32, R34, 0x4210, R3.reuse ;  /* 0x0000421022207816 */ /* 0x100fe20000000003 */
[----:B------:R-:W4:Y:S01]  /*543b0*/  LDS.128 R88, [R4] ;  /* 0x0000000004587984 */ /* 0x000f220000000c00 */
[----:B------:R-:W-:-:S02]  /*543c0*/  PRMT R33, R146, 0x5210, R3 ;  /* 0x0000521092217816 */ /* 0x000fc40000000003 */
[--C-:B------:R-:W-:Y:S02]  /*543d0*/  PRMT R34, R30, 0x4210, R5.reuse ;  /* 0x000042101e227816 */ /* 0x100fe40000000005 */
[----:B------:R-:W-:Y:S01]  /*543e0*/  PRMT R35, R154, 0x5210, R5 ;  /* 0x000052109a237816 */ /* 0x000fe20000000005 */
[----:B------:R-:W-:Y:S06]  /*543f0*/  BAR.SYNC.DEFER_BLOCKING 0x0 ;  /* 0x0000000000007b1d */ /* 0x000fec0000010000 */
[----:B------:R0:W-:Y:S01]  /*54400*/  STSM.16.M88.4 [R31], R32 ;  /* 0x000000201f007844 */ /* 0x0001e20000000200 */
[----:B------:R-:W-:-:S02]  /*54410*/  LOP3.LUT R3, R84, 0xffff, RZ, 0xc0, !PT ;  /* 0x0000ffff54037812 */ /* 0x000fc400078ec0ff */
[----:B------:R-:W-:Y:S01]  /*54420*/  LOP3.LUT R5, R86, 0xffff, RZ, 0xc0, !PT ;  /* 0x0000ffff56057812 */ /* 0x000fe200078ec0ff */
[----:B------:R-:W-:Y:S01]  /*54430*/  BAR.SYNC.DEFER_BLOCKING 0x0 ;  /* 0x0000000000007b1d */ /* 0x000fe20000010000 */
[----:B------:R-:W-:Y:S02]  /*54440*/  LOP3.LUT R25, R25, 0xffff, RZ, 0xc0, !PT ;  /* 0x0000ffff19197812 */ /* 0x000fe400078ec0ff */
[----:B------:R-:W-:Y:S02]  /*54450*/  LOP3.LUT R27, R27, 0xffff, RZ, 0xc0, !PT ;  /* 0x0000ffff1b1b7812 */ /* 0x000fe400078ec0ff */
[----:B------:R-:W-:Y:S01]  /*54460*/  PRMT R24, R26, 0x4210, R25 ;  /* 0x000042101a187816 */ /* 0x000fe20000000019 */
[----:B------:R-:W4:Y:S01]  /*54470*/  LDS.128 R84, [R4] ;  /* 0x0000000004547984 */ /* 0x000f220000000c00 */
[----:B------:R-:W-:Y:S02]  /*54480*/  PRMT R26, R50, 0x4210, R27 ;  /* 0x00004210321a7816 */ /* 0x000fe4000000001b */
[----:B------:R-:W-:-:S02]  /*54490*/  PRMT R25, R76, 0x5210, R25 ;  /* 0x000052104c197816 */ /* 0x000fc40000000019 */
[----:B------:R-:W-:Y:S01]  /*544a0*/  PRMT R27, R78, 0x5210, R27 ;  /* 0x000052104e1b7816 */ /* 0x000fe2000000001b */
[----:B------:R-:W-:Y:S06]  /*544b0*/  BAR.SYNC.DEFER_BLOCKING 0x0 ;  /* 0x0000000000007b1d */ /* 0x000fec0000010000 */
[----:B------:R2:W-:Y:S02]  /*544c0*/  STSM.16.M88.4 [R31], R24 ;  /* 0x000000181f007844 */ /* 0x0005e40000000200 */
[----:B------:R-:W-:Y:S01]  /*544d0*/  BAR.SYNC.DEFER_BLOCKING 0x0 ;  /* 0x0000000000007b1d */ /* 0x000fe20000010000 */
[----:B0-----:R-:W-:-:S02]  /*544e0*/  PRMT R32, R46, 0x4210, R3 ;  /* 0x000042102e207816 */ /* 0x001fc40000000003 */
[----:B------:R-:W-:-:S03]  /*544f0*/  PRMT R33, R104, 0x5210, R3 ;  /* 0x0000521068217816 */ /* 0x000fc60000000003 */
[----:B------:R-:W0:Y:S01]  /*54500*/  LDS.128 R76, [R4] ;  /* 0x00000000044c7984 */ /* 0x000e220000000c00 */
[--C-:B------:R-:W-:Y:S02]  /*54510*/  PRMT R34, R44, 0x4210, R5.reuse ;  /* 0x000042102c227816 */ /* 0x100fe40000000005 */
[----:B------:R-:W-:Y:S01]  /*54520*/  PRMT R35, R106, 0x5210, R5 ;  /* 0x000052106a237816 */ /* 0x000fe20000000005 */
[----:B------:R-:W-:Y:S06]  /*54530*/  BAR.SYNC.DEFER_BLOCKING 0x0 ;  /* 0x0000000000007b1d */ /* 0x000fec0000010000 */
[----:B------:R3:W-:Y:S02]  /*54540*/  STSM.16.M88.4 [R31], R32 ;  /* 0x000000201f007844 */ /* 0x0007e40000000200 */
[----:B------:R-:W-:Y:S01]  /*54550*/  BAR.SYNC.DEFER_BLOCKING 0x0 ;  /* 0x0000000000007b1d */ /* 0x000fe20000010000 */
[----:B------:R-:W-:-:S02]  /*54560*/  LOP3.LUT R3, R100, 0xffff, RZ, 0xc0, !PT ;  /* 0x0000ffff64037812 */ /* 0x000fc400078ec0ff */
[----:B------:R-:W-:-:S03]  /*54570*/  LOP3.LUT R5, R102, 0xffff, RZ, 0xc0, !PT ;  /* 0x0000ffff66057812 */ /* 0x000fc600078ec0ff */
[----:B------:R-:W0:Y:S01]  /*54580*/  LDS.128 R72, [R4] ;  /* 0x0000000004487984 */ /* 0x000e220000000c00 */
[--C-:B------:R-:W-:Y:S02]  /*54590*/  PRMT R40, R40, 0x4210, R3.reuse ;  /* 0x0000421028287816 */ /* 0x100fe40000000003 */
[----:B------:R-:W-:Y:S02]  /*545a0*/  PRMT R41, R108, 0x5210, R3 ;  /* 0x000052106c297816 */ /* 0x000fe40000000003 */
[--C-:B------:R-:W-:Y:S02]  /*545b0*/  PRMT R42, R62, 0x4210, R5.reuse ;  /* 0x000042103e2a7816 */ /* 0x100fe40000000005 */
[----:B------:R-:W-:Y:S01]  /*545c0*/  PRMT R43, R110, 0x5210, R5 ;  /* 0x000052106e2b7816 */ /* 0x000fe20000000005 */
[----:B------:R-:W-:Y:S06]  /*545d0*/  BAR.SYNC.DEFER_BLOCKING 0x0 ;  /* 0x0000000000007b1d */ /* 0x000fec0000010000 */
[----:B------:R-:W-:Y:S02]  /*545e0*/  STSM.16.M88.4 [R31], R40 ;  /* 0x000000281f007844 */ /* 0x000fe40000000200 */
[----:B------:R-:W-:Y:S01]  /*545f0*/  BAR.SYNC.DEFER_BLOCKING 0x0 ;  /* 0x0000000000007b1d */ /* 0x000fe20000010000 */
[----:B------:R-:W-:-:S02]  /*54600*/  LOP3.LUT R3, R116, 0xffff, RZ, 0xc0, !PT ;  /* 0x0000ffff74037812 */ /* 0x000fc400078ec0ff */
[----:B------:R-:W-:-:S03]  /*54610*/  LOP3.LUT R118, R118, 0xffff, RZ, 0xc0, !PT ;  /* 0x0000ffff76767812 */ /* 0x000fc600078ec0ff */
[----:B------:R-:W0:Y:S01]  /*54620*/  LDS.128 R64, [R4] ;  /* 0x0000000004407984 */ /* 0x000e220000000c00 */
[--C-:B--2---:R-:W-:Y:S02]  /*54630*/  PRMT R24, R60, 0x4210, R3.reuse ;  /* 0x000042103c187816 */ /* 0x104fe40000000003 */
[----:B------:R-:W-:Y:S02]  /*54640*/  PRMT R25, R112, 0x5210, R3 ;  /* 0x0000521070197816 */ /* 0x000fe40000000003 */
[--C-:B------:R-:W-:Y:S01]  /*54650*/  PRMT R26, R61, 0x4210, R118.reuse ;  /* 0x000042103d1a7816 */ /* 0x100fe20000000076 */
[----:B------:R-:W-:Y:S01]  /*54660*/  BAR.SYNC.DEFER_BLOCKING 0x0 ;  /* 0x0000000000007b1d */ /* 0x000fe20000010000 */
[----:B------:R-:W-:-:S05]  /*54670*/  PRMT R27, R99, 0x5210, R118 ;  /* 0x00005210631b7816 */ /* 0x000fca0000000076 */
[----:B------:R2:W-:Y:S02]  /*54680*/  STSM.16.M88.4 [R31], R24 ;  /* 0x000000181f007844 */ /* 0x0005e40000000200 */
[----:B------:R-:W-:Y:S01]  /*54690*/  BAR.SYNC.DEFER_BLOCKING 0x0 ;  /* 0x0000000000007b1d */ /* 0x000fe20000010000 */
[----:B------:R-:W-:-:S04]  /*546a0*/  LOP3.LUT R3, R132, 0xffff, RZ, 0xc0, !PT ;  /* 0x0000ffff84037812 */ /* 0x000fc800078ec0ff */
[--C-:B------:R-:W-:Y:S02]  /*546b0*/  PRMT R48, R48, 0x4210, R3.reuse ;  /* 0x0000421030307816 */ /* 0x100fe40000000003 */
[----:B------:R-:W-:Y:S01]  /*546c0*/  PRMT R49, R114, 0x5210, R3 ;  /* 0x0000521072317816 */ /* 0x000fe20000000003 */
[----:B------:R-:W0:Y:S01]  /*546d0*/  LDS.128 R60, [R4] ;  /* 0x00000000043c7984 */ /* 0x000e220000000c00 */
[----:B------:R-:W-:-:S04]  /*546e0*/  LOP3.LUT R3, R134, 0xffff, RZ, 0xc0, !PT ;  /* 0x0000ffff86037812 */ /* 0x000fc800078ec0ff */
[--C-:B------:R-:W-:Y:S02]  /*546f0*/  PRMT R50, R98, 0x4210, R3.reuse ;  /* 0x0000421062327816 */ /* 0x100fe40000000003 */
[----:B------:R-:W-:Y:S01]  /*54700*/  PRMT R51, R120, 0x5210, R3 ;  /* 0x0000521078337816 */ /* 0x000fe20000000003 */
[----:B------:R-:W-:Y:S06]  /*54710*/  BAR.SYNC.DEFER_BLOCKING 0x0 ;  /* 0x0000000000007b1d */ /* 0x000fec0000010000 */
[----:B------:R-:W-:Y:S02]  /*54720*/  STSM.16.M88.4 [R31], R48 ;  /* 0x000000301f007844 */ /* 0x000fe40000000200 */
[----:B------:R-:W-:Y:S01]  /*54730*/  BAR.SYNC.DEFER_BLOCKING 0x0 ;  /* 0x0000000000007b1d */ /* 0x000fe20000010000 */
[----:B------:R-:W-:-:S02]  /*54740*/  SHF.R.U32.HI R136, RZ, 0x8, R136 ;  /* 0x00000008ff887819 */ /* 0x000fc40000011688 */
[----:B------:R-:W-:Y:S02]  /*54750*/  SHF.R.U32.HI R107, RZ, 0x8, R107 ;  /* 0x00000008ff6b7819 */ /* 0x000fe4000001166b */
[----:B------:R-:W-:Y:S02]  /*54760*/  SHF.R.U32.HI R109, RZ, 0x8, R109 ;  /* 0x00000008ff6d7819 */ /* 0x000fe4000001166d */
[----:B------:R-:W-:Y:S02]  /*54770*/  SHF.R.U32.HI R138, RZ, 0x8, R138 ;  /* 0x00000008ff8a7819 */ /* 0x000fe4000001168a */
[----:B------:R-:W-:Y:S02]  /*54780*/  SHF.R.U32.HI R113, RZ, 0x8, R113 ;  /* 0x00000008ff717819 */ /* 0x000fe40000011671 */
[----:B------:R-:W-:Y:S02]  /*54790*/  SHF.R.U32.HI R111, RZ, 0x8, R111 ;  /* 0x00000008ff6f7819 */ /* 0x000fe4000001166f */
[----:B------:R-:W-:-:S02]  /*547a0*/  LOP3.LUT R107, R107, 0xffff, RZ, 0xc0, !PT ;  /* 0x0000ffff6b6b7812 */ /* 0x000fc400078ec0ff */
[----:B------:R-:W-:Y:S01]  /*547b0*/  LOP3.LUT R136, R136, 0xffff, RZ, 0xc0, !PT ;  /* 0x0000ffff88887812 */ /* 0x000fe200078ec0ff */
[----:B------:R-:W0:Y:S01]  /*547c0*/  LDS.128 R52, [R4] ;  /* 0x0000000004347984 */ /* 0x000e220000000c00 */
[----:B------:R-:W-:Y:S02]  /*547d0*/  LOP3.LUT R109, R109, 0xffff, RZ, 0xc0, !PT ;  /* 0x0000ffff6d6d7812 */ /* 0x000fe400078ec0ff */
[----:B------:R-:W-:Y:S02]  /*547e0*/  LOP3.LUT R113, R113, 0xffff, RZ, 0xc0, !PT ;  /* 0x0000ffff71717812 */ /* 0x000fe400078ec0ff */
[----:B------:R-:W-:Y:S02]  /*547f0*/  LOP3.LUT R138, R138, 0xffff, RZ, 0xc0, !PT ;  /* 0x0000ffff8a8a7812 */ /* 0x000fe400078ec0ff */
[----:B------:R-:W-:Y:S02]  /*54800*/  LOP3.LUT R111, R111, 0xffff, RZ, 0xc0, !PT ;  /* 0x0000ffff6f6f7812 */ /* 0x000fe400078ec0ff */
[----:B------:R-:W-:-:S02]  /*54810*/  PRMT R107, R136, 0x3340, R107 ;  /* 0x00003340886b7816 */ /* 0x000fc4000000006b */
[--C-:B------:R-:W-:Y:S02]  /*54820*/  PRMT R122, R109, 0x3340, R0.reuse ;  /* 0x000033406d7a7816 */ /* 0x100fe40000000000 */
[----:B------:R-:W-:Y:S02]  /*54830*/  PRMT R113, R138, 0x3340, R113 ;  /* 0x000033408a717816 */ /* 0x000fe40000000071 */
[----:B------:R-:W-:Y:S02]  /*54840*/  PRMT R128, R111, 0x3340, R0 ;  /* 0x000033406f807816 */ /* 0x000fe40000000000 */
[----:B------:R-:W-:Y:S02]  /*54850*/  PRMT R122, R107, 0x5410, R122 ;  /* 0x000054106b7a7816 */ /* 0x000fe4000000007a */
[----:B------:R-:W-:Y:S02]  /*54860*/  PRMT R113, R113, 0x5410, R128 ;  /* 0x0000541071717816 */ /* 0x000fe40000000080 */
[----:B------:R-:W-:-:S02]  /*54870*/  LOP3.LUT R7, R148, 0xffff, RZ, 0xc0, !PT ;  /* 0x0000ffff94077812 */ /* 0x000fc400078ec0ff */
[----:B------:R-:W-:Y:S02]  /*54880*/  LOP3.LUT R150, R150, 0xffff, RZ, 0xc0, !PT ;  /* 0x0000ffff96967812 */ /* 0x000fe400078ec0ff */
[--C-:B---3--:R-:W-:Y:S02]  /*54890*/  PRMT R32, R96, 0x4210, R7.reuse ;  /* 0x0000421060207816 */ /* 0x108fe40000000007 */
[----:B------:R-:W-:Y:S02]  /*548a0*/  PRMT R33, R122, 0x5210, R7 ;  /* 0x000052107a217816 */ /* 0x000fe40000000007 */
[--C-:B------:R-:W-:Y:S02]  /*548b0*/  PRMT R34, R97, 0x4210, R150.reuse ;  /* 0x0000421061227816 */ /* 0x100fe40000000096 */
[----:B------:R-:W-:Y:S01]  /*548c0*/  PRMT R35, R113, 0x5210, R150 ;  /* 0x0000521071237816 */ /* 0x000fe20000000096 */
[----:B------:R-:W-:Y:S01]  /*548d0*/  BAR.SYNC.DEFER_BLOCKING 0x0 ;  /* 0x0000000000007b1d */ /* 0x000fe20000010000 */
[----:B------:R-:W-:Y:S01]  /*548e0*/  SHF.R.U32.HI R229, RZ, 0x6, R195 ;  /* 0x00000006ffe57819 */ /* 0x000fe200000116c3 */
[----:B------:R-:W-:-:S03]  /*548f0*/  IMAD R5, R119, UR4, RZ ;  /* 0x0000000477057c24 */ /* 0x000fc6000f8e02ff */
[----:B------:R-:W-:Y:S01]  /*54900*/  SGXT.U32 R229, R229, 0x1 ;  /* 0x00000001e5e5781a */ /* 0x000fe20000000000 */
[----:B------:R-:W-:Y:S01]  /*54910*/  ULDC UR4, c[0x0][0x248] ;  /* 0x0000920000047ab9 */ /* 0x000fe20000000800 */
[----:B------:R-:W-:Y:S01]  /*54920*/  IADD3 R2, P1, R5, UR6, RZ ;  /* 0x0000000605027c10 */ /* 0x000fe2000ff3e0ff */
[----:B------:R-:W-:Y:S01]  /*54930*/  ULDC UR6, c[0x0][0x248] ;  /* 0x0000920000067ab9 */ /* 0x000fe20000000800 */
[C---:B------:R-:W-:Y:S02]  /*54940*/  LOP3.LUT R3, R0.reuse, R229, RZ, 0xfc, !PT ;  /* 0x000000e500037212 */ /* 0x040fe400078efcff */
[----:B------:R-:W-:Y:S01]  /*54950*/  ISETP.GE.AND P0, PT, R119, UR8, PT ;  /* 0x0000000877007c0c */ /* 0x000fe2000bf06270 */
[----:B------:R-:W-:Y:S01]  /*54960*/  ULDC UR8, c[0x0][0x248] ;  /* 0x0000920000087ab9 */ /* 0x000fe20000000800 */
[C-C-:B------:R-:W-:Y:S01]  /*54970*/  LOP3.LUT R6, R0.reuse, 0x2, R229.reuse, 0xfe, !PT ;  /* 0x0000000200067812 */ /* 0x140fe200078efee5 */
[----:B------:R3:W-:Y:S01]  /*54980*/  STSM.16.M88.4 [R31], R32 ;  /* 0x000000201f007844 */ /* 0x0007e20000000200 */
[----:B------:R-:W-:Y:S01]  /*54990*/  LEA.HI.X.SX32 R5, R5, UR7, 0x1, P1 ;  /* 0x0000000705057c11 */ /* 0x000fe200088f0eff */
[C---:B--2---:R-:W-:Y:S01]  /*549a0*/  IMAD R25, R3.reuse, UR4, RZ ;  /* 0x0000000403197c24 */ /* 0x044fe2000f8e02ff */
[----:B------:R-:W-:Y:S01]  /*549b0*/  ISETP.LT.AND P1, PT, R3, UR9, !P0 ;  /* 0x0000000903007c0c */ /* 0x000fe2000c721270 */
[----:B------:R-:W-:Y:S01]  /*549c0*/  ULDC UR9, c[0x0][0x22c] ;  /* 0x00008b0000097ab9 */ /* 0x000fe20000000800 */
[--C-:B------:R-:W-:Y:S01]  /*549d0*/  LOP3.LUT R7, R0, 0x4, R229.reuse, 0xfe, !PT ;  /* 0x0000000400077812 */ /* 0x100fe200078efee5 */
[----:B------:R-:W-:Y:S01]  /*549e0*/  ULDC UR7, c[0x0][0x248] ;  /* 0x0000920000077ab9 */ /* 0x000fe20000000800 */
[C---:B------:R-:W-:Y:S01]  /*549f0*/  ISETP.LT.AND P3, PT, R6.reuse, UR9, !P0 ;  /* 0x0000000906007c0c */ /* 0x040fe2000c761270 */
[----:B------:R-:W-:Y:S01]  /*54a00*/  IMAD R27, R6, UR6, RZ ;  /* 0x00000006061b7c24 */ /* 0x000fe2000f8e02ff */
[-C--:B------:R-:W-:Y:S01]  /*54a10*/  IADD3 R6, P6, R25, R2.reuse, RZ ;  /* 0x0000000219067210 */ /* 0x080fe20007fde0ff */
[C---:B------:R-:W-:Y:S01]  /*54a20*/  IMAD R29, R7.reuse, UR7, RZ ;  /* 0x00000007071d7c24 */ /* 0x040fe2000f8e02ff */
[----:B------:R-:W-:Y:S01]  /*54a30*/  ISETP.LT.AND P2, PT, R7, UR10, !P0 ;  /* 0x0000000a07007c0c */ /* 0x000fe2000c741270 */
[----:B------:R-:W-:Y:S01]  /*54a40*/  ULDC UR4, c[0x0][0x248] ;  /* 0x0000920000047ab9 */ /* 0x000fe20000000800 */
[----:B------:R-:W-:Y:S01]  /*54a50*/  LOP3.LUT R3, R0, 0x6, R229, 0xfe, !PT ;  /* 0x0000000600037812 */ /* 0x000fe200078efee5 */
[----:B------:R-:W-:Y:S01]  /*54a60*/  ULDC UR9, c[0x0][0x22c] ;  /* 0x00008b0000097ab9 */ /* 0x000fe20000000800 */
[----:B------:R-:W-:Y:S01]  /*54a70*/  LEA.HI.X.SX32 R7, R25, R5, 0x1, P6 ;  /* 0x0000000519077211 */ /* 0x000fe200030f0eff */
[----:B------:R-:W-:Y:S01]  /*54a80*/  ULDC UR6, c[0x0][0x248] ;  /* 0x0000920000067ab9 */ /* 0x000fe20000000800 */
[----:B------:R-:W-:Y:S01]  /*54a90*/  PRMT R37, R8, 0x7770, RZ ;  /* 0x0000777008257816 */ /* 0x000fe200000000ff */
[----:B------:R-:W-:Y:S01]  /*54aa0*/  BAR.SYNC.DEFER_BLOCKING 0x0 ;  /* 0x0000000000007b1d */ /* 0x000fe20000010000 */
[----:B------:R-:W-:-:S02]  /*54ab0*/  IADD3 R24, P5, R27, R2, RZ ;  /* 0x000000021b187210 */ /* 0x000fc40007fbe0ff */
[-C--:B------:R-:W-:Y:S02]  /*54ac0*/  IADD3 R26, P6, R29, R2.reuse, RZ ;  /* 0x000000021d1a7210 */ /* 0x080fe40007fde0ff */
[C---:B------:R-:W-:Y:S01]  /*54ad0*/  ISETP.LT.AND P4, PT, R3.reuse, UR11, !P0 ;  /* 0x0000000b03007c0c */ /* 0x040fe2000c781270 */
[----:B------:R-:W-:Y:S01]  /*54ae0*/  IMAD R3, R3, UR8, RZ ;  /* 0x0000000803037c24 */ /* 0x000fe2000f8e02ff */
[-C--:B------:R-:W-:Y:S01]  /*54af0*/  LEA.HI.X.SX32 R25, R27, R5.reuse, 0x1, P5 ;  /* 0x000000051b197211 */ /* 0x080fe200028f0eff */
[----:B------:R-:W-:Y:S01]  /*54b00*/  ULDC UR10, c[0x0][0x22c] ;  /* 0x00008b00000a7ab9 */ /* 0x000fe20000000800 */
[----:B---3--:R-:W-:Y:S01]  /*54b10*/  PRMT R35, R9, 0x7770, RZ ;  /* 0x0000777009237816 */ /* 0x008fe200000000ff */
[----:B------:R-:W-:Y:S01]  /*54b20*/  ULDC UR7, c[0x0][0x248] ;  /* 0x0000920000077ab9 */ /* 0x000fe20000000800 */
[----:B------:R-:W-:Y:S01]  /*54b30*/  LEA.HI.X.SX32 R27, R29, R5, 0x1, P6 ;  /* 0x000000051d1b7211 */ /* 0x000fe200030f0eff */
[----:B------:R-:W-:Y:S01]  /*54b40*/  ULDC UR11, c[0x0][0x22c] ;  /* 0x00008b00000b7ab9 */ /* 0x000fe20000000800 */
[----:B------:R-:W-:Y:S01]  /*54b50*/  PRMT R33, R10, 0x7770, RZ ;  /* 0x000077700a217816 */ /* 0x000fe200000000ff */
[----:B------:R-:W-:Y:S01]  /*54b60*/  ULDC UR8, c[0x0][0x248] ;  /* 0x0000920000087ab9 */ /* 0x000fe20000000800 */
[----:B------:R-:W-:Y:S01]  /*54b70*/  PRMT R31, R11, 0x7770, RZ ;  /* 0x000077700b1f7816 */ /* 0x000fe200000000ff */
[----:B------:R2:W-:Y:S01]  /*54b80*/  @P1 STG.E.U8 desc[UR44][R6.64], R37 ;  /* 0x0000002506001986 */ /* 0x0005e2000c10112c */
[----:B------:R-:W-:-:S03]  /*54b90*/  IADD3 R28, P1, R3, R2, RZ ;  /* 0x00000002031c7210 */ /* 0x000fc60007f3e0ff */
[----:B------:R3:W-:Y:S01]  /*54ba0*/  @P3 STG.E.U8 desc[UR44][R24.64], R35 ;  /* 0x0000002318003986 */ /* 0x0007e2000c10112c */
[-C--:B------:R-:W-:Y:S02]  /*54bb0*/  LEA.HI.X.SX32 R29, R3, R5.reuse, 0x1, P1 ;  /* 0x00000005031d7211 */ /* 0x080fe400008f0eff */
[C-C-:B--2---:R-:W-:Y:S01]  /*54bc0*/  LOP3.LUT R7, R0.reuse, 0x8, R229.reuse, 0xfe, !PT ;  /* 0x0000000800077812 */ /* 0x144fe200078efee5 */
[----:B------:R2:W-:Y:S01]  /*54bd0*/  @P2 STG.E.U8 desc[UR44][R26.64], R33 ;  /* 0x000000211a002986 */ /* 0x0005e2000c10112c */
[C-C-:B------:R-:W-:Y:S02]  /*54be0*/  LOP3.LUT R6, R0.reuse, 0xa, R229.reuse, 0xfe, !PT ;  /* 0x0000000a00067812 */ /* 0x140fe400078efee5 */
[C---:B------:R-:W-:Y:S01]  /*54bf0*/  ISETP.LT.AND P2, PT, R7.reuse, UR9, !P0 ;  /* 0x0000000907007c0c */ /* 0x040fe2000c741270 */
[----:B---3--:R-:W-:Y:S01]  /*54c00*/  IMAD R25, R7, UR4, RZ ;  /* 0x0000000407197c24 */ /* 0x008fe2000f8e02ff */
[C---:B------:R-:W-:Y:S02]  /*54c10*/  LOP3.LUT R7, R0.reuse, 0xc, R229, 0xfe, !PT ;  /* 0x0000000c00077812 */ /* 0x040fe400078efee5 */
[----:B------:R-:W-:Y:S01]  /*54c20*/  LOP3.LUT R3, R0, UR51, RZ, 0xfc, !PT ;  /* 0x0000003300037c12 */ /* 0x000fe2000f8efcff */
[----:B------:R3:W-:Y:S01]  /*54c30*/  @P4 STG.E.U8 desc[UR44][R28.64], R31 ;  /* 0x0000001f1c004986 */ /* 0x0007e2000c10112c */
[C---:B------:R-:W-:Y:S01]  /*54c40*/  ISETP.LT.AND P3, PT, R6.reuse, UR10, !P0 ;  /* 0x0000000a06007c0c */ /* 0x040fe2000c761270 */
[----:B------:R-:W-:Y:S01]  /*54c50*/  ULDC UR4, c[0x0][0x248] ;  /* 0x0000920000047ab9 */ /* 0x000fe20000000800 */
[----:B--2---:R-:W-:Y:S01]  /*54c60*/  IMAD R27, R6, UR6, RZ ;  /* 0x00000006061b7c24 */ /* 0x004fe2000f8e02ff */
[-C--:B------:R-:W-:Y:S01]  /*54c70*/  IADD3 R6, P6, R25, R2.reuse, RZ ;  /* 0x0000000219067210 */ /* 0x080fe20007fde0ff */
[----:B------:R-:W-:Y:S01]  /*54c80*/  ULDC UR9, c[0x0][0x22c] ;  /* 0x00008b0000097ab9 */ /* 0x000fe20000000800 */
[----:B------:R-:W-:Y:S01]  /*54c90*/  ISETP.LT.AND P4, PT, R7, UR11, !P0 ;  /* 0x0000000b07007c0c */ /* 0x000fe2000c781270 */
[----:B------:R-:W-:Y:S01]  /*54ca0*/  ULDC UR6, c[0x0][0x248] ;  /* 0x0000920000067ab9 */ /* 0x000fe20000000800 */
[C---:B------:R-:W-:Y:S01]  /*54cb0*/  ISETP.LT.AND P1, PT, R3.reuse, UR12, !P0 ;  /* 0x0000000c03007c0c */ /* 0x040fe2000c721270 */
[----:B------:R-:W-:Y:S01]  /*54cc0*/  IMAD R3, R3, UR8, RZ ;  /* 0x0000000803037c24 */ /* 0x000fe2000f8e02ff */
[----:B------:R-:W-:Y:S01]  /*54cd0*/  PRMT R37, R8, 0x7771, RZ ;  /* 0x0000777108257816 */ /* 0x000fe200000000ff */
[----:B---3--:R-:W-:Y:S01]  /*54ce0*/  IMAD R29, R7, UR7, RZ ;  /* 0x00000007071d7c24 */ /* 0x008fe2000f8e02ff */
[-C--:B------:R-:W-:Y:S01]  /*54cf0*/  LEA.HI.X.SX32 R7, R25, R5.reuse, 0x1, P6 ;  /* 0x0000000519077211 */ /* 0x080fe200030f0eff */
[----:B------:R-:W-:Y:S01]  /*54d00*/  ULDC UR10, c[0x0][0x22c] ;  /* 0x00008b00000a7ab9 */ /* 0x000fe20000000800 */
[-C--:B------:R-:W-:Y:S01]  /*54d10*/  IADD3 R24, P5, R27, R2.reuse, RZ ;  /* 0x000000021b187210 */ /* 0x080fe20007fbe0ff */
[----:B------:R-:W-:Y:S01]  /*54d20*/  ULDC UR7, c[0x0][0x248] ;  /* 0x0000920000077ab9 */ /* 0x000fe20000000800 */
[-C--:B------:R-:W-:Y:S01]  /*54d30*/  IADD3 R26, P6, R29, R2.reuse, RZ ;  /* 0x000000021d1a7210 */ /* 0x080fe20007fde0ff */
[----:B------:R2:W-:Y:S01]  /*54d40*/  @P2 STG.E.U8 desc[UR44][R6.64], R37 ;  /* 0x0000002506002986 */ /* 0x0005e2000c10112c */
[----:B------:R-:W-:Y:S01]  /*54d50*/  IADD3 R28, P2, R3, R2, RZ ;  /* 0x00000002031c7210 */ /* 0x000fe20007f5e0ff */
[----:B------:R-:W-:Y:S01]  /*54d60*/  ULDC UR11, c[0x0][0x22c] ;  /* 0x00008b00000b7ab9 */ /* 0x000fe20000000800 */
[-C--:B------:R-:W-:Y:S01]  /*54d70*/  LEA.HI.X.SX32 R25, R27, R5.reuse, 0x1, P5 ;  /* 0x000000051b197211 */ /* 0x080fe200028f0eff */
[----:B------:R-:W-:Y:S01]  /*54d80*/  ULDC UR12, c[0x0][0x22c] ;  /* 0x00008b00000c7ab9 */ /* 0x000fe20000000800 */
[----:B------:R-:W-:Y:S01]  /*54d90*/  PRMT R35, R9, 0x7771, RZ ;  /* 0x0000777109237816 */ /* 0x000fe200000000ff */
[----:B------:R-:W-:Y:S01]  /*54da0*/  ULDC UR8, c[0x0][0x248] ;  /* 0x0000920000087ab9 */ /* 0x000fe20000000800 */
[----:B------:R-:W-:-:S02]  /*54db0*/  LEA.HI.X.SX32 R27, R29, R5, 0x1, P6 ;  /* 0x000000051d1b7211 */ /* 0x000fc400030f0eff */
[----:B------:R-:W-:Y:S02]  /*54dc0*/  PRMT R33, R10, 0x7771, RZ ;  /* 0x000077710a217816 */ /* 0x000fe400000000ff */
[----:B------:R-:W-:Y:S02]  /*54dd0*/  LEA.HI.X.SX32 R29, R3, R5, 0x1, P2 ;  /* 0x00000005031d7211 */ /* 0x000fe400010f0eff */
[----:B------:R-:W-:Y:S02]  /*54de0*/  PRMT R31, R11, 0x7771, RZ ;  /* 0x000077710b1f7816 */ /* 0x000fe400000000ff */
[C-C-:B------:R-:W-:Y:S02]  /*54df0*/  LOP3.LUT R3, R0.reuse, 0x10, R229.reuse, 0xfe, !PT ;  /* 0x0000001000037812 */ /* 0x140fe400078efee5 */
[C-C-:B--2---:R-:W-:Y:S01]  /*54e00*/  LOP3.LUT R6, R0.reuse, 0x12, R229.reuse, 0xfe, !PT ;  /* 0x0000001200067812 */ /* 0x144fe200078efee5 */
[----:B------:R2:W-:Y:S01]  /*54e10*/  @P3 STG.E.U8 desc[UR44][R24.64], R35 ;  /* 0x0000002318003986 */ /* 0x0005e2000c10112c */
[----:B------:R-:W-:-:S03]  /*54e20*/  LOP3.LUT R7, R0, 0x14, R229, 0xfe, !PT ;  /* 0x0000001400077812 */ /* 0x000fc600078efee5 */
[----:B------:R3:W-:Y:S01]  /*54e30*/  @P4 STG.E.U8 desc[UR44][R26.64], R33 ;  /* 0x000000211a004986 */ /* 0x0007e2000c10112c */
[C---:B------:R-:W-:Y:S01]  /*54e40*/  ISETP.LT.AND P3, PT, R6.reuse, UR10, !P0 ;  /* 0x0000000a06007c0c */ /* 0x040fe2000c761270 */
[----:B------:R-:W-:Y:S02]  /*54e50*/  ULDC UR10, c[0x0][0x22c] ;  /* 0x00008b00000a7ab9 */ /* 0x000fe40000000800 */
[----:B------:R1:W-:Y:S01]  /*54e60*/  @P1 STG.E.U8 desc[UR44][R28.64], R31 ;  /* 0x0000001f1c001986 */ /* 0x0003e2000c10112c */
[C---:B------:R-:W-:Y:S01]  /*54e70*/  ISETP.LT.AND P1, PT, R3.reuse, UR9, !P0 ;  /* 0x0000000903007c0c */ /* 0x040fe2000c721270 */
[----:B------:R-:W-:Y:S01]  /*54e80*/  ULDC UR9, c[0x0][0x22c] ;  /* 0x00008b0000097ab9 */ /* 0x000fe20000000800 */
[----:B--2---:R-:W-:Y:S02]  /*54e90*/  IMAD R25, R3, UR4, RZ ;  /* 0x0000000403197c24 */ /* 0x004fe4000f8e02ff */
[----:B---3--:R-:W-:Y:S01]  /*54ea0*/  IMAD R27, R6, UR6, RZ ;  /* 0x00000006061b7c24 */ /* 0x008fe2000f8e02ff */
[----:B------:R-:W-:Y:S01]  /*54eb0*/  LOP3.LUT R3, R0, 0x16, R229, 0xfe, !PT ;  /* 0x0000001600037812 */ /* 0x000fe200078efee5 */
[----:B------:R-:W-:Y:S01]  /*54ec0*/  ULDC UR4, c[0x0][0x248] ;  /* 0x0000920000047ab9 */ /* 0x000fe20000000800 */
[-C--:B------:R-:W-:Y:S01]  /*54ed0*/  IADD3 R6, P6, R25, R2.reuse, RZ ;  /* 0x0000000219067210 */ /* 0x080fe20007fde0ff */
[----:B-1----:R-:W-:Y:S01]  /*54ee0*/  IMAD R29, R7, UR7, RZ ;  /* 0x00000007071d7c24 */ /* 0x002fe2000f8e02ff */
[----:B------:R-:W-:Y:S01]  /*54ef0*/  IADD3 R24, P5, R27, R2, RZ ;  /* 0x000000021b187210 */ /* 0x000fe20007fbe0ff */
[----:B------:R-:W-:Y:S01]  /*54f00*/  ULDC UR6, c[0x0][0x248] ;  /* 0x0000920000067ab9 */ /* 0x000fe20000000800 */
[----:B------:R-:W-:Y:S01]  /*54f10*/  ISETP.LT.AND P2, PT, R7, UR11, !P0 ;  /* 0x0000000b07007c0c */ /* 0x000fe2000c741270 */
[----:B------:R-:W-:Y:S01]  /*54f20*/  ULDC UR7, c[0x0][0x248] ;  /* 0x0000920000077ab9 */ /* 0x000fe20000000800 */
[C---:B------:R-:W-:Y:S01]  /*54f30*/  ISETP.LT.AND P4, PT, R3.reuse, UR12, !P0 ;  /* 0x0000000c03007c0c */ /* 0x040fe2000c781270 */
[----:B------:R-:W-:Y:S01]  /*54f40*/  IMAD R3, R3, UR8, RZ ;  /* 0x0000000803037c24 */ /* 0x000fe2000f8e02ff */
[-C--:B------:R-:W-:Y:S01]  /*54f50*/  LEA.HI.X.SX32 R7, R25, R5.reuse, 0x1, P6 ;  /* 0x0000000519077211 */ /* 0x080fe200030f0eff */
[----:B------:R-:W-:Y:S01]  /*54f60*/  ULDC UR11, c[0x0][0x22c] ;  /* 0x00008b00000b7ab9 */ /* 0x000fe20000000800 */
[----:B------:R-:W-:Y:S01]  /*54f70*/  PRMT R37, R8, 0x7772, RZ ;  /* 0x0000777208257816 */ /* 0x000fe200000000ff */
[----:B------:R-:W-:Y:S01]  /*54f80*/  ULDC UR12, c[0x0][0x22c] ;  /* 0x00008b00000c7ab9 */ /* 0x000fe20000000800 */
[----:B------:R-:W-:Y:S01]  /*54f90*/  LEA.HI.X.SX32 R25, R27, R5, 0x1, P5 ;  /* 0x000000051b197211 */ /* 0x000fe200028f0eff */
[----:B------:R-:W-:Y:S01]  /*54fa0*/  ULDC UR8, c[0x0][0x248] ;  /* 0x0000920000087ab9 */ /* 0x000fe20000000800 */
[----:B------:R-:W-:-:S02]  /*54fb0*/  PRMT R35, R9, 0x7772, RZ ;  /* 0x0000777209237816 */ /* 0x000fc400000000ff */
[-C--:B------:R-:W-:Y:S01]  /*54fc0*/  IADD3 R26, P6, R29, R2.reuse, RZ ;  /* 0x000000021d1a7210 */ /* 0x080fe20007fde0ff */
[----:B------:R1:W-:Y:S01]  /*54fd0*/  @P1 STG.E.U8 desc[UR44][R6.64], R37 ;  /* 0x0000002506001986 */ /* 0x0003e2000c10112c */
[----:B------:R-:W-:Y:S02]  /*54fe0*/  IADD3 R28, P1, R3, R2, RZ ;  /* 0x00000002031c7210 */ /* 0x000fe40007f3e0ff */
[-C--:B------:R-:W-:Y:S01]  /*54ff0*/  LEA.HI.X.SX32 R27, R29, R5.reuse, 0x1, P6 ;  /* 0x000000051d1b7211 */ /* 0x080fe200030f0eff */
[----:B------:R2:W-:Y:S01]  /*55000*/  @P3 STG.E.U8 desc[UR44][R24.64], R35 ;  /* 0x0000002318003986 */ /* 0x0005e2000c10112c */
[----:B------:R-:W-:Y:S02]  /*55010*/  PRMT R33, R10, 0x7772, RZ ;  /* 0x000077720a217816 */ /* 0x000fe400000000ff */
[----:B------:R-:W-:Y:S02]  /*55020*/  LEA.HI.X.SX32 R29, R3, R5, 0x1, P1 ;  /* 0x00000005031d7211 */ /* 0x000fe400008f0eff */
[----:B------:R-:W-:-:S02]  /*55030*/  PRMT R31, R11, 0x7772, RZ ;  /* 0x000077720b1f7816 */ /* 0x000fc400000000ff */
[C-C-:B-1----:R-:W-:Y:S02]  /*55040*/  LOP3.LUT R7, R0.reuse, 0x1a, R229.reuse, 0xfe, !PT ;  /* 0x0000001a00077812 */ /* 0x142fe400078efee5 */
[C-C-:B--2---:R-:W-:Y:S01]  /*55050*/  LOP3.LUT R24, R0.reuse, 0x18, R229.reuse, 0xfe, !PT ;  /* 0x0000001800187812 */ /* 0x144fe200078efee5 */
[----:B------:R1:W-:Y:S01]  /*55060*/  @P2 STG.E.U8 desc[UR44][R26.64], R33 ;  /* 0x000000211a002986 */ /* 0x0003e2000c10112c */
[C---:B------:R-:W-:Y:S02]  /*55070*/  LOP3.LUT R6, R0.reuse, 0x1c, R229, 0xfe, !PT ;  /* 0x0000001c00067812 */ /* 0x040fe400078efee5 */
[----:B------:R-:W-:Y:S01]  /*55080*/  LOP3.LUT R3, R0, UR50, RZ, 0xfc, !PT ;  /* 0x0000003200037c12 */ /* 0x000fe2000f8efcff */
[C---:B------:R-:W-:Y:S01]  /*55090*/  IMAD R25, R24.reuse, UR4, RZ ;  /* 0x0000000418197c24 */ /* 0x040fe2000f8e02ff */
[----:B------:R2:W-:Y:S01]  /*550a0*/  @P4 STG.E.U8 desc[UR44][R28.64], R31 ;  /* 0x0000001f1c004986 */ /* 0x0005e2000c10112c */
[----:B------:R-:W-:Y:S01]  /*550b0*/  ISETP.LT.AND P1, PT, R24, UR9, !P0 ;  /* 0x0000000918007c0c */ /* 0x000fe2000c721270 */
[----:B------:R-:W-:Y:S01]  /*550c0*/  ULDC UR4, c[0x0][0x248] ;  /* 0x0000920000047ab9 */ /* 0x000fe20000000800 */
[C---:B------:R-:W-:Y:S01]  /*550d0*/  ISETP.LT.AND P2, PT, R6.reuse, UR11, !P0 ;  /* 0x0000000b06007c0c */ /* 0x040fe2000c741270 */
[----:B------:R-:W-:Y:S01]  /*550e0*/  ULDC UR9, c[0x0][0x22c] ;  /* 0x00008b0000097ab9 */ /* 0x000fe20000000800 */
[C---:B-1----:R-:W-:Y:S01]  /*550f0*/  IMAD R27, R7.reuse, UR6, RZ ;  /* 0x00000006071b7c24 */ /* 0x042fe2000f8e02ff */
[----:B------:R-:W-:Y:S01]  /*55100*/  ISETP.LT.AND P3, PT, R7, UR10, !P0 ;  /* 0x0000000a07007c0c */ /* 0x000fe2000c761270 */
[----:B------:R-:W-:Y:S01]  /*55110*/  ULDC UR6, c[0x0][0x248] ;  /* 0x0000920000067ab9 */ /* 0x000fe20000000800 */
[----:B------:R-:W-:Y:S01]  /*55120*/  ISETP.LT.AND P4, PT, R3, UR12, !P0 ;  /* 0x0000000c03007c0c */ /* 0x000fe2000c781270 */
[----:B--2---:R-:W-:Y:S01]  /*55130*/  IMAD R28, R6, UR7, RZ ;  /* 0x00000007061c7c24 */ /* 0x004fe2000f8e02ff */
[-C--:B------:R-:W-:Y:S01]  /*55140*/  IADD3 R6, P6, R25, R2.reuse, RZ ;  /* 0x0000000219067210 */ /* 0x080fe20007fde0ff */
[----:B------:R-:W-:Y:S01]  /*55150*/  IMAD R3, R3, UR8, RZ ;  /* 0x0000000803037c24 */ /* 0x000fe2000f8e02ff */
[-C--:B------:R-:W-:Y:S01]  /*55160*/  IADD3 R24, P5, R27, R2.reuse, RZ ;  /* 0x000000021b187210 */ /* 0x080fe20007fbe0ff */
[----:B------:R-:W-:Y:S01]  /*55170*/  ULDC UR10, c[0x0][0x22c] ;  /* 0x00008b00000a7ab9 */ /* 0x000fe20000000800 */
[-C--:B------:R-:W-:Y:S01]  /*55180*/  LEA.HI.X.SX32 R7, R25, R5.reuse, 0x1, P6 ;  /* 0x0000000519077211 */ /* 0x080fe200030f0eff */
[----:B------:R-:W-:Y:S01]  /*55190*/  ULDC UR7, c[0x0][0x248] ;  /* 0x0000920000077ab9 */ /* 0x000fe20000000800 */
[-C--:B------:R-:W-:Y:S01]  /*551a0*/  IADD3 R26, P6, R28, R2.reuse, RZ ;  /* 0x000000021c1a7210 */ /* 0x080fe20007fde0ff */
[----:B------:R-:W-:Y:S01]  /*551b0*/  ULDC UR11, c[0x0][0x22c] ;  /* 0x00008b00000b7ab9 */ /* 0x000fe20000000800 */
[----:B------:R-:W-:Y:S01]  /*551c0*/  PRMT R33, R8, 0x7773, RZ ;  /* 0x0000777308217816 */ /* 0x000fe200000000ff */
[----:B------:R-:W-:Y:S01]  /*551d0*/  ULDC UR12, c[0x0][0x22c] ;  /* 0x00008b00000c7ab9 */ /* 0x000fe20000000800 */
[----:B------:R-:W-:Y:S01]  /*551e0*/  LEA.HI.X.SX32 R25, R27, R5, 0x1, P5 ;  /* 0x000000051b197211 */ /* 0x000fe200028f0eff */
[----:B------:R-:W-:Y:S01]  /*551f0*/  ULDC UR8, c[0x0][0x248] ;  /* 0x0000920000087ab9 */ /* 0x000fe20000000800 */
[----:B------:R-:W-:-:S02]  /*55200*/  IADD3 R8, P5, R3, R2, RZ ;  /* 0x0000000203087210 */ /* 0x000fc40007fbe0ff */
[----:B------:R-:W-:Y:S02]  /*55210*/  PRMT R31, R9, 0x7773, RZ ;  /* 0x00007773091f7816 */ /* 0x000fe400000000ff */
[----:B------:R-:W-:Y:S02]  /*55220*/  PRMT R29, R10, 0x7773, RZ ;  /* 0x000077730a1d7816 */ /* 0x000fe400000000ff */
[-C--:B------:R-:W-:Y:S02]  /*55230*/  LEA.HI.X.SX32 R27, R28, R5.reuse, 0x1, P6 ;  /* 0x000000051c1b7211 */ /* 0x080fe400030f0eff */
[----:B------:R-:W-:Y:S02]  /*55240*/  PRMT R11, R11, 0x7773, RZ ;  /* 0x000077730b0b7816 */ /* 0x000fe400000000ff */
[----:B------:R-:W-:Y:S01]  /*55250*/  LEA.HI.X.SX32 R9, R3, R5, 0x1, P5 ;  /* 0x0000000503097211 */ /* 0x000fe200028f0eff */
[----:B------:R1:W-:Y:S01]  /*55260*/  @P1 STG.E.U8 desc[UR44][R6.64], R33 ;  /* 0x0000002106001986 */ /* 0x0003e2000c10112c */
[----:B------:R-:W-:-:S03]  /*55270*/  LOP3.LUT R3, R0, 0x20, R229, 0xfe, !PT ;  /* 0x0000002000037812 */ /* 0x000fc600078efee5 */
[----:B------:R-:W-:Y:S01]  /*55280*/  @P3 STG.E.U8 desc[UR44][R24.64], R31 ;  /* 0x0000001f18003986 */ /* 0x000fe2000c10112c */
[----:B------:R-:W-:Y:S01]  /*55290*/  ISETP.LT.AND P1, PT, R3, UR9, !P0 ;  /* 0x0000000903007c0c */ /* 0x000fe2000c721270 */
[----:B------:R-:W-:Y:S02]  /*552a0*/  ULDC UR9, c[0x0][0x22c] ;  /* 0x00008b0000097ab9 */ /* 0x000fe40000000800 */
[----:B------:R-:W-:Y:S04]  /*552b0*/  @P2 STG.E.U8 desc[UR44][R26.64], R29 ;  /* 0x0000001d1a002986 */ /* 0x000fe8000c10112c */
[----:B------:R2:W-:Y:S01]  /*552c0*/  @P4 STG.E.U8 desc[UR44][R8.64], R11 ;  /* 0x0000000b08004986 */ /* 0x0005e2000c10112c */
[C-C-:B-1----:R-:W-:Y:S02]  /*552d0*/  LOP3.LUT R6, R0.reuse, 0x22, R229.reuse, 0xfe, !PT ;  /* 0x0000002200067812 */ /* 0x142fe400078efee5 */
[----:B------:R-:W-:-:S02]  /*552e0*/  LOP3.LUT R7, R0, 0x24, R229, 0xfe, !PT ;  /* 0x0000002400077812 */ /* 0x000fc400078efee5 */
[C---:B------:R-:W-:Y:S01]  /*552f0*/  ISETP.LT.AND P3, PT, R6.reuse, UR10, !P0 ;  /* 0x0000000a06007c0c */ /* 0x040fe2000c761270 */
[----:B------:R-:W-:Y:S01]  /*55300*/  ULDC UR10, c[0x0][0x22c] ;  /* 0x00008b00000a7ab9 */ /* 0x000fe20000000800 */
[----:B--2---:R-:W-:Y:S02]  /*55310*/  IMAD R9, R3, UR4, RZ ;  /* 0x0000000403097c24 */ /* 0x004fe4000f8e02ff */
[----:B------:R-:W-:Y:S01]  /*55320*/  IMAD R11, R6, UR6, RZ ;  /* 0x00000006060b7c24 */ /* 0x000fe2000f8e02ff */
[C---:B------:R-:W-:Y:S01]  /*55330*/  ISETP.LT.AND P2, PT, R7.reuse, UR11, !P0 ;  /* 0x0000000b07007c0c */ /* 0x040fe2000c741270 */
[----:B------:R-:W-:Y:S01]  /*55340*/  IMAD R25, R7, UR7, RZ ;  /* 0x0000000707197c24 */ /* 0x000fe2000f8e02ff */
[CC--:B------:R-:W-:Y:S01]  /*55350*/  IADD3 R6, P6, R9.reuse, R2.reuse, RZ ;  /* 0x0000000209067210 */ /* 0x0c0fe20007fde0ff */
[----:B------:R-:W-:Y:S01]  /*55360*/  ULDC UR4, c[0x0][0x248] ;  /* 0x0000920000047ab9 */ /* 0x000fe20000000800 */
[----:B------:R-:W-:Y:S01]  /*55370*/  LOP3.LUT R3, R0, 0x26, R229, 0xfe, !PT ;  /* 0x0000002600037812 */ /* 0x000fe200078efee5 */
[----:B------:R-:W-:Y:S01]  /*55380*/  ULDC UR6, c[0x0][0x248] ;  /* 0x0000920000067ab9 */ /* 0x000fe20000000800 */
[----:B------:R-:W-:Y:S01]  /*55390*/  LEA.HI.X.SX32 R7, R9, R5, 0x1, P6 ;  /* 0x0000000509077211 */ /* 0x000fe200030f0eff */
[----:B------:R-:W-:Y:S01]  /*553a0*/  ULDC UR7, c[0x0][0x248] ;  /* 0x0000920000077ab9 */ /* 0x000fe20000000800 */
[----:B------:R-:W-:Y:S01]  /*553b0*/  PRMT R33, R12, 0x7770, RZ ;  /* 0x000077700c217816 */ /* 0x000fe200000000ff */
[----:B------:R-:W-:Y:S01]  /*553c0*/  ULDC UR11, c[0x0][0x22c] ;  /* 0x00008b00000b7ab9 */ /* 0x000fe20000000800 */
[----:B------:R-:W-:-:S02]  /*553d0*/  IADD3 R8, P5, R11, R2, RZ ;  /* 0x000000020b087210 */ /* 0x000fc40007fbe0ff */
[-C--:B------:R-:W-:Y:S02]  /*553e0*/  IADD3 R10, P6, R25, R2.reuse, RZ ;  /* 0x00000002190a7210 */ /* 0x080fe40007fde0ff */
[C---:B------:R-:W-:Y:S01]  /*553f0*/  ISETP.LT.AND P4, PT, R3.reuse, UR12, !P0 ;  /* 0x0000000c03007c0c */ /* 0x040fe2000c781270 */
[----:B------:R-:W-:Y:S01]  /*55400*/  IMAD R3, R3, UR8, RZ ;  /* 0x0000000803037c24 */ /* 0x000fe2000f8e02ff */
[-C--:B------:R-:W-:Y:S01]  /*55410*/  LEA.HI.X.SX32 R9, R11, R5.reuse, 0x1, P5 ;  /* 0x000000050b097211 */ /* 0x080fe200028f0eff */
[----:B------:R1:W-:Y:S01]  /*55420*/  @P1 STG.E.U8 desc[UR44][R6.64], R33 ;  /* 0x0000002106001986 */ /* 0x0003e2000c10112c */
[----:B------:R-:W-:Y:S01]  /*55430*/  PRMT R31, R13, 0x7770, RZ ;  /* 0x000077700d1f7816 */ /* 0x000fe200000000ff */
[----:B------:R-:W-:Y:S01]  /*55440*/  ULDC UR12, c[0x0][0x22c] ;  /* 0x00008b00000c7ab9 */ /* 0x000fe20000000800 */
[----:B------:R-:W-:Y:S01]  /*55450*/  LEA.HI.X.SX32 R11, R25, R5, 0x1, P6 ;  /* 0x00000005190b7211 */ /* 0x000fe200030f0eff */
[----:B------:R-:W-:Y:S01]  /*55460*/  ULDC UR8, c[0x0][0x248] ;  /* 0x0000920000087ab9 */ /* 0x000fe20000000800 */
[----:B------:R-:W-:Y:S01]  /*55470*/  PRMT R29, R14, 0x7770, RZ ;  /* 0x000077700e1d7816 */ /* 0x000fe200000000ff */
[----:B------:R2:W-:Y:S01]  /*55480*/  @P3 STG.E.U8 desc[UR44][R8.64], R31 ;  /* 0x0000001f08003986 */ /* 0x0005e2000c10112c */
[----:B------:R-:W-:-:S02]  /*55490*/  IADD3 R24, P1, R3, R2, RZ ;  /* 0x0000000203187210 */ /* 0x000fc40007f3e0ff */
[C-C-:B-1----:R-:W-:Y:S01]  /*554a0*/  LOP3.LUT R7, R0.reuse, 0x28, R229.reuse, 0xfe, !PT ;  /* 0x0000002800077812 */ /* 0x142fe200078efee5 */
[----:B------:R1:W-:Y:S01]  /*554b0*/  @P2 STG.E.U8 desc[UR44][R10.64], R29 ;  /* 0x0000001d0a002986 */ /* 0x0003e2000c10112c */
[C-C-:B------:R-:W-:Y:S02]  /*554c0*/  LOP3.LUT R6, R0.reuse, 0x2a, R229.reuse, 0xfe, !PT ;  /* 0x0000002a00067812 */ /* 0x140fe400078efee5 */
[C---:B------:R-:W-:Y:S01]  /*554d0*/  ISETP.LT.AND P2, PT, R7.reuse, UR9, !P0 ;  /* 0x0000000907007c0c */ /* 0x040fe2000c741270 */
[----:B------:R-:W-:Y:S01]  /*554e0*/  ULDC UR9, c[0x0][0x22c] ;  /* 0x00008b0000097ab9 */ /* 0x000fe20000000800 */
[----:B--2---:R-:W-:Y:S01]  /*554f0*/  IMAD R9, R7, UR4, RZ ;  /* 0x0000000407097c24 */ /* 0x004fe2000f8e02ff */
[----:B------:R-:W-:Y:S01]  /*55500*/  LEA.HI.X.SX32 R25, R3, R5, 0x1, P1 ;  /* 0x0000000503197211 */ /* 0x000fe200008f0eff */
[----:B------:R-:W-:Y:S01]  /*55510*/  ULDC UR4, c[0x0][0x248] ;  /* 0x0000920000047ab9 */ /* 0x000fe20000000800 */
[----:B------:R-:W-:Y:S02]  /*55520*/  PRMT R27, R15, 0x7770, RZ ;  /* 0x000077700f1b7816 */ /* 0x000fe400000000ff */
[----:B------:R-:W-:-:S02]  /*55530*/  LOP3.LUT R7, R0, 0x2c, R229, 0xfe, !PT ;  /* 0x0000002c00077812 */ /* 0x000fc400078efee5 */
[C---:B------:R-:W-:Y:S01]  /*55540*/  ISETP.LT.AND P3, PT, R6.reuse, UR10, !P0 ;  /* 0x0000000a06007c0c */ /* 0x040fe2000c761270 */
[----:B-1----:R-:W-:Y:S01]  /*55550*/  IMAD R11, R6, UR6, RZ ;  /* 0x00000006060b7c24 */ /* 0x002fe2000f8e02ff */
[----:B------:R-:W-:Y:S01]  /*55560*/  LOP3.LUT R3, R0, UR49, RZ, 0xfc, !PT ;  /* 0x0000003100037c12 */ /* 0x000fe2000f8efcff */
[----:B------:R1:W-:Y:S01]  /*55570*/  @P4 STG.E.U8 desc[UR44][R24.64], R27 ;  /* 0x0000001b18004986 */ /* 0x0003e2000c10112c */
[-C--:B------:R-:W-:Y:S01]  /*55580*/  IADD3 R6, P6, R9, R2.reuse, RZ ;  /* 0x0000000209067210 */ /* 0x080fe20007fde0ff */
[----:B------:R-:W-:Y:S01]  /*55590*/  ULDC UR6, c[0x0][0x248] ;  /* 0x0000920000067ab9 */ /* 0x000fe20000000800 */
[----:B------:R-:W-:Y:S01]  /*555a0*/  ISETP.LT.AND P4, PT, R7, UR11, !P0 ;  /* 0x0000000b07007c0c */ /* 0x000fe2000c781270 */
[----:B------:R-:W-:Y:S01]  /*555b0*/  ULDC UR10, c[0x0][0x22c] ;  /* 0x00008b00000a7ab9 */ /* 0x000fe20000000800 */
[C---:B------:R-:W-:Y:S01]  /*555c0*/  ISETP.LT.AND P1, PT, R3.reuse, UR12, !P0 ;  /* 0x0000000c03007c0c */ /* 0x040fe2000c721270 */
[----:B------:R-:W-:Y:S01]  /*555d0*/  IMAD R3, R3, UR8, RZ ;  /* 0x0000000803037c24 */ /* 0x000fe2000f8e02ff */
[----:B------:R-:W-:Y:S01]  /*555e0*/  PRMT R33, R12, 0x7771, RZ ;  /* 0x000077710c217816 */ /* 0x000fe200000000ff */
[----:B------:R-:W-:Y:S01]  /*555f0*/  ULDC UR11, c[0x0][0x22c] ;  /* 0x00008b00000b7ab9 */ /* 0x000fe20000000800 */
[-C--:B------:R-:W-:Y:S01]  /*55600*/  IADD3 R8, P5, R11, R2.reuse, RZ ;  /* 0x000000020b087210 */ /* 0x080fe20007fbe0ff */
[----:B------:R-:W-:Y:S01]  /*55610*/  ULDC UR12, c[0x0][0x22c] ;  /* 0x00008b00000c7ab9 */ /* 0x000fe20000000800 */
[----:B------:R-:W-:Y:S01]  /*55620*/  PRMT R31, R13, 0x7771, RZ ;  /* 0x000077710d1f7816 */ /* 0x000fe200000000ff */
[----:B-1----:R-:W-:Y:S01]  /*55630*/  IMAD R25, R7, UR7, RZ ;  /* 0x0000000707197c24 */ /* 0x002fe2000f8e02ff */
[----:B------:R-:W-:Y:S01]  /*55640*/  LEA.HI.X.SX32 R7, R9, R5, 0x1, P6 ;  /* 0x0000000509077211 */ /* 0x000fe200030f0eff */
[----:B------:R-:W-:Y:S01]  /*55650*/  ULDC UR7, c[0x0][0x248] ;  /* 0x0000920000077ab9 */ /* 0x000fe20000000800 */
[----:B------:R-:W-:Y:S01]  /*55660*/  PRMT R29, R14, 0x7771, RZ ;  /* 0x000077710e1d7816 */ /* 0x000fe200000000ff */
[----:B------:R-:W-:Y:S01]  /*55670*/  ULDC UR8, c[0x0][0x248] ;  /* 0x0000920000087ab9 */ /* 0x000fe20000000800 */
[-C--:B------:R-:W-:Y:S01]  /*55680*/  IADD3 R10, P6, R25, R2.reuse, RZ ;  /* 0x00000002190a7210 */ /* 0x080fe20007fde0ff */
[----:B------:R1:W-:Y:S01]  /*55690*/  @P2 STG.E.U8 desc[UR44][R6.64], R33 ;  /* 0x0000002106002986 */ /* 0x0003e2000c10112c */
[----:B------:R-:W-:-:S02]  /*556a0*/  IADD3 R24, P2, R3, R2, RZ ;  /* 0x0000000203187210 */ /* 0x000fc40007f5e0ff */
[-C--:B------:R-:W-:Y:S02]  /*556b0*/  LEA.HI.X.SX32 R9, R11, R5.reuse, 0x1, P5 ;  /* 0x000000050b097211 */ /* 0x080fe400028f0eff */
[-C--:B------:R-:W-:Y:S02]  /*556c0*/  LEA.HI.X.SX32 R11, R25, R5.reuse, 0x1, P6 ;  /* 0x00000005190b7211 */ /* 0x080fe400030f0eff */
[----:B------:R-:W-:Y:S02]  /*556d0*/  LEA.HI.X.SX32 R25, R3, R5, 0x1, P2 ;  /* 0x0000000503197211 */ /* 0x000fe400010f0eff */
[----:B------:R-:W-:Y:S02]  /*556e0*/  PRMT R27, R15, 0x7771, RZ ;  /* 0x000077710f1b7816 */ /* 0x000fe400000000ff */
[C-C-:B------:R-:W-:Y:S02]  /*556f0*/  LOP3.LUT R3, R0.reuse, 0x30, R229.reuse, 0xfe, !PT ;  /* 0x0000003000037812 */ /* 0x140fe400078efee5 */
[C-C-:B-1----:R-:W-:Y:S01]  /*55700*/  LOP3.LUT R6, R0.reuse, 0x32, R229.reuse, 0xfe, !PT ;  /* 0x0000003200067812 */ /* 0x142fe200078efee5 */
        /* <DEDUP_REMOVED lines=8> */
[----:B-1----:R-:W-:Y:S02]  /*55790*/  IMAD R9, R3, UR4, RZ ;  /* 0x0000000403097c24 */ /* 0x002fe4000f8e02ff */
[----:B--2---:R-:W-:Y:S01]  /*557a0*/  IMAD R11, R6, UR6, RZ ;  /* 0x00000006060b7c24 */ /* 0x004fe2000f8e02ff */
[----:B------:R-:W-:Y:S01]  /*557b0*/  LOP3.LUT R3, R0, 0x36, R229, 0xfe, !PT ;  /* 0x0000003600037812 */ /* 0x000fe200078efee5 */
[----:B------:R-:W-:Y:S01]  /*557c0*/  ULDC UR4, c[0x0][0x248] ;  /* 0x0000920000047ab9 */ /* 0x000fe20000000800 */
[-C--:B------:R-:W-:Y:S01]  /*557d0*/  IADD3 R6, P6, R9, R2.reuse, RZ ;  /* 0x0000000209067210 */ /* 0x080fe20007fde0ff */
[----:B---3--:R-:W-:Y:S01]  /*557e0*/  IMAD R25, R7, UR7, RZ ;  /* 0x0000000707197c24 */ /* 0x008fe2000f8e02ff */
        /* <DEDUP_REMOVED lines=26> */
[----:B------:R-:W-:Y:S01]  /*55990*/  IMAD R9, R8, UR4, RZ ;  /* 0x0000000408097c24 */ /* 0x000fe2000f8e02ff */
[----:B------:R2:W-:Y:S01]  /*559a0*/  @P4 STG.E.U8 desc[UR44][R24.64], R27 ;  /* 0x0000001b18004986 */ /* 0x0005e2000c10112c */
[----:B------:R-:W-:Y:S01]  /*559b0*/  ISETP.LT.AND P2, PT, R6, UR11, !P0 ;  /* 0x0000000b06007c0c */ /* 0x000fe2000c741270 */
[----:B------:R-:W-:Y:S01]  /*559c0*/  ULDC UR4, c[0x0][0x248] ;  /* 0x0000920000047ab9 */ /* 0x000fe20000000800 */
[----:B------:R-:W-:Y:S01]  /*559d0*/  ISETP.LT.AND P1, PT, R8, UR9, !P0 ;  /* 0x0000000908007c0c */ /* 0x000fe2000c721270 */
[----:B------:R-:W-:Y:S01]  /*559e0*/  ULDC UR9, c[0x0][0x22c] ;  /* 0x00008b0000097ab9 */ /* 0x000fe20000000800 */
[----:B-1----:R-:W-:Y:S01]  /*559f0*/  IMAD R11, R7, UR6, RZ ;  /* 0x00000006070b7c24 */ /* 0x002fe2000f8e02ff */
[C---:B------:R-:W-:Y:S01]  /*55a00*/  ISETP.LT.AND P4, PT, R3.reuse, UR12, !P0 ;  /* 0x0000000c03007c0c */ /* 0x040fe2000c781270 */
[----:B------:R-:W-:Y:S01]  /*55a10*/  IMAD R3, R3, UR8, RZ ;  /* 0x0000000803037c24 */ /* 0x000fe2000f8e02ff */
[----:B------:R-:W-:Y:S01]  /*55a20*/  ISETP.LT.AND P3, PT, R7, UR10, !P0 ;  /* 0x0000000a07007c0c */ /* 0x000fe2000c761270 */
[----:B------:R-:W-:Y:S01]  /*55a30*/  ULDC UR6, c[0x0][0x248] ;  /* 0x0000920000067ab9 */ /* 0x000fe20000000800 */
[----:B--2---:R-:W-:Y:S01]  /*55a40*/  IMAD R24, R6, UR7, RZ ;  /* 0x0000000706187c24 */ /* 0x004fe2000f8e02ff */
[-C--:B------:R-:W-:Y:S01]  /*55a50*/  IADD3 R6, P6, R9, R2.reuse, RZ ;  /* 0x0000000209067210 */ /* 0x080fe20007fde0ff */
[----:B------:R-:W-:Y:S01]  /*55a60*/  ULDC UR10, c[0x0][0x22c] ;  /* 0x00008b00000a7ab9 */ /* 0x000fe20000000800 */
[-C--:B------:R-:W-:Y:S01]  /*55a70*/  IADD3 R8, P5, R11, R2.reuse, RZ ;  /* 0x000000020b087210 */ /* 0x080fe20007fbe0ff */
[----:B------:R-:W-:Y:S01]  /*55a80*/  ULDC UR7, c[0x0][0x248] ;  /* 0x0000920000077ab9 */ /* 0x000fe20000000800 */
[-C--:B------:R-:W-:Y:S01]  /*55a90*/  LEA.HI.X.SX32 R7, R9, R5.reuse, 0x1, P6 ;  /* 0x0000000509077211 */ /* 0x080fe200030f0eff */
[----:B------:R-:W-:Y:S01]  /*55aa0*/  ULDC UR11, c[0x0][0x22c] ;  /* 0x00008b00000b7ab9 */ /* 0x000fe20000000800 */
[----:B------:R-:W-:Y:S01]  /*55ab0*/  PRMT R29, R12, 0x7773, RZ ;  /* 0x000077730c1d7816 */ /* 0x000fe200000000ff */
[----:B------:R-:W-:Y:S01]  /*55ac0*/  ULDC UR12, c[0x0][0x22c] ;  /* 0x00008b00000c7ab9 */ /* 0x000fe20000000800 */
[----:B------:R-:W-:Y:S01]  /*55ad0*/  LEA.HI.X.SX32 R9, R11, R5, 0x1, P5 ;  /* 0x000000050b097211 */ /* 0x000fe200028f0eff */
[----:B------:R-:W-:Y:S01]  /*55ae0*/  ULDC UR8, c[0x0][0x248] ;  /* 0x0000920000087ab9 */ /* 0x000fe20000000800 */
[----:B------:R-:W-:-:S02]  /*55af0*/  IADD3 R12, P5, R3, R2, RZ ;  /* 0x00000002030c7210 */ /* 0x000fc40007fbe0ff */
[----:B------:R-:W-:Y:S02]  /*55b00*/  PRMT R27, R13, 0x7773, RZ ;  /* 0x000077730d1b7816 */ /* 0x000fe400000000ff */
[----:B------:R-:W-:Y:S02]  /*55b10*/  IADD3 R10, P6, R24, R2, RZ ;  /* 0x00000002180a7210 */ /* 0x000fe40007fde0ff */
[-C--:B------:R-:W-:Y:S02]  /*55b20*/  LEA.HI.X.SX32 R13, R3, R5.reuse, 0x1, P5 ;  /* 0x00000005030d7211 */ /* 0x080fe400028f0eff */
[----:B------:R-:W-:Y:S01]  /*55b30*/  LOP3.LUT R3, R0, 0x40, R229, 0xfe, !PT ;  /* 0x0000004000037812 */ /* 0x000fe200078efee5 */
[----:B------:R1:W-:Y:S01]  /*55b40*/  @P1 STG.E.U8 desc[UR44][R6.64], R29 ;  /* 0x0000001d06001986 */ /* 0x0003e2000c10112c */
[----:B------:R-:W-:Y:S02]  /*55b50*/  PRMT R25, R14, 0x7773, RZ ;  /* 0x000077730e197816 */ /* 0x000fe400000000ff */
[----:B------:R-:W-:Y:S01]  /*55b60*/  LEA.HI.X.SX32 R11, R24, R5, 0x1, P6 ;  /* 0x00000005180b7211 */ /* 0x000fe200030f0eff */
[----:B------:R2:W-:Y:S01]  /*55b70*/  @P3 STG.E.U8 desc[UR44][R8.64], R27 ;  /* 0x0000001b08003986 */ /* 0x0005e2000c10112c */
[----:B------:R-:W-:-:S02]  /*55b80*/  PRMT R15, R15, 0x7773, RZ ;  /* 0x000077730f0f7816 */ /* 0x000fc400000000ff */
[C---:B------:R-:W-:Y:S01]  /*55b90*/  ISETP.LT.AND P1, PT, R3.reuse, UR9, !P0 ;  /* 0x0000000903007c0c */ /* 0x040fe2000c721270 */
[----:B------:R3:W-:Y:S01]  /*55ba0*/  @P2 STG.E.U8 desc[UR44][R10.64], R25 ;  /* 0x000000190a002986 */ /* 0x0007e2000c10112c */
[----:B------:R-:W-:Y:S01]  /*55bb0*/  ULDC UR9, c[0x0][0x22c] ;  /* 0x00008b0000097ab9 */ /* 0x000fe20000000800 */
[C-C-:B-1----:R-:W-:Y:S02]  /*55bc0*/  LOP3.LUT R6, R0.reuse, 0x42, R229.reuse, 0xfe, !PT ;  /* 0x0000004200067812 */ /* 0x142fe400078efee5 */
[--C-:B------:R-:W-:Y:S01]  /*55bd0*/  LOP3.LUT R7, R0, 0x44, R229.reuse, 0xfe, !PT ;  /* 0x0000004400077812 */ /* 0x100fe200078efee5 */
[----:B--2---:R-:W-:Y:S01]  /*55be0*/  IMAD R9, R3, UR4, RZ ;  /* 0x0000000403097c24 */ /* 0x004fe2000f8e02ff */
[C---:B------:R-:W-:Y:S01]  /*55bf0*/  ISETP.LT.AND P3, PT, R6.reuse, UR10, !P0 ;  /* 0x0000000a06007c0c */ /* 0x040fe2000c761270 */
[----:B------:R1:W-:Y:S01]  /*55c00*/  @P4 STG.E.U8 desc[UR44][R12.64], R15 ;  /* 0x0000000f0c004986 */ /* 0x0003e2000c10112c */
[----:B---3--:R-:W-:Y:S02]  /*55c10*/  IMAD R11, R6, UR6, RZ ;  /* 0x00000006060b7c24 */ /* 0x008fe4000f8e02ff */
[-C--:B------:R-:W-:Y:S01]  /*55c20*/  IADD3 R6, P6, R9, R2.reuse, RZ ;  /* 0x0000000209067210 */ /* 0x080fe20007fde0ff */
[----:B------:R-:W-:Y:S01]  /*55c30*/  ULDC UR4, c[0x0][0x248] ;  /* 0x0000920000047ab9 */ /* 0x000fe20000000800 */
[C---:B------:R-:W-:Y:S01]  /*55c40*/  ISETP.LT.AND P2, PT, R7.reuse, UR11, !P0 ;  /* 0x0000000b07007c0c */ /* 0x040fe2000c741270 */
[----:B------:R-:W-:Y:S01]  /*55c50*/  ULDC UR6, c[0x0][0x248] ;  /* 0x0000920000067ab9 */ /* 0x000fe20000000800 */
[----:B------:R-:W-:Y:S01]  /*55c60*/  LOP3.LUT R3, R0, 0x46, R229, 0xfe, !PT ;  /* 0x0000004600037812 */ /* 0x000fe200078efee5 */
[----:B------:R-:W-:Y:S01]  /*55c70*/  ULDC UR10, c[0x0][0x22c] ;  /* 0x00008b00000a7ab9 */ /* 0x000fe20000000800 */
[----:B------:R-:W-:Y:S01]  /*55c80*/  PRMT R29, R16, 0x7770, RZ ;  /* 0x00007770101d7816 */ /* 0x000fe200000000ff */
[----:B------:R-:W-:Y:S01]  /*55c90*/  ULDC UR11, c[0x0][0x22c] ;  /* 0x00008b00000b7ab9 */ /* 0x000fe20000000800 */
[----:B-1----:R-:W-:Y:S01]  /*55ca0*/  IMAD R13, R7, UR7, RZ ;  /* 0x00000007070d7c24 */ /* 0x002fe2000f8e02ff */
[----:B------:R-:W-:Y:S01]  /*55cb0*/  LEA.HI.X.SX32 R7, R9, R5, 0x1, P6 ;  /* 0x0000000509077211 */ /* 0x000fe200030f0eff */
        /* <DEDUP_REMOVED lines=111> */
[-C--:B------:R-:W-:Y:S01]  /*563b0*/  IADD3 R10, P6, R13, R2.reuse, RZ ;  /* 0x000000020d0a7210 */ /* 0x080fe20007fde0ff */
[----:B------:R-:W-:Y:S01]  /*563c0*/  ULDC UR12, c[0x0][0x22c] ;  /* 0x00008b00000c7ab9 */ /* 0x000fe20000000800 */
[----:B------:R-:W-:Y:S01]  /*563d0*/  LEA.HI.X.SX32 R9, R11, R5, 0x1, P5 ;  /* 0x000000050b097211 */ /* 0x000fe200028f0eff */
[----:B------:R-:W-:Y:S01]  /*563e0*/  ULDC UR8, c[0x0][0x248] ;  /* 0x0000920000087ab9 */ /* 0x000fe20000000800 */
[----:B------:R-:W-:-:S02]  /*563f0*/  IADD3 R12, P5, R3, R2, RZ ;  /* 0x00000002030c7210 */ /* 0x000fc40007fbe0ff */
[----:B------:R-:W-:Y:S02]  /*56400*/  PRMT R25, R16, 0x7773, RZ ;  /* 0x0000777310197816 */ /* 0x000fe400000000ff */
[-C--:B------:R-:W-:Y:S02]  /*56410*/  LEA.HI.X.SX32 R11, R13, R5.reuse, 0x1, P6 ;  /* 0x000000050d0b7211 */ /* 0x080fe400030f0eff */
[----:B------:R-:W-:Y:S02]  /*56420*/  PRMT R17, R17, 0x7773, RZ ;  /* 0x0000777311117816 */ /* 0x000fe400000000ff */
[----:B------:R-:W-:Y:S02]  /*56430*/  LEA.HI.X.SX32 R13, R3, R5, 0x1, P5 ;  /* 0x00000005030d7211 */ /* 0x000fe400028f0eff */
[----:B------:R-:W-:Y:S01]  /*56440*/  LOP3.LUT R3, R0, 0x60, R229, 0xfe, !PT ;  /* 0x0000006000037812 */ /* 0x000fe200078efee5 */
[----:B------:R1:W-:Y:S01]  /*56450*/  @P1 STG.E.U8 desc[UR44][R6.64], R25 ;  /* 0x0000001906001986 */ /* 0x0003e2000c10112c */
[----:B------:R-:W-:-:S02]  /*56460*/  PRMT R15, R18, 0x7773, RZ ;  /* 0x00007773120f7816 */ /* 0x000fc400000000ff */
[----:B------:R-:W-:Y:S01]  /*56470*/  PRMT R19, R19, 0x7773, RZ ;  /* 0x0000777313137816 */ /* 0x000fe200000000ff */
[----:B------:R2:W-:Y:S01]  /*56480*/  @P3 STG.E.U8 desc[UR44][R8.64], R17 ;  /* 0x0000001108003986 */ /* 0x0005e2000c10112c */
[C---:B------:R-:W-:Y:S01]  /*56490*/  ISETP.LT.AND P1, PT, R3.reuse, UR9, !P0 ;  /* 0x0000000903007c0c */ /* 0x040fe2000c721270 */
[----:B------:R-:W-:Y:S02]  /*564a0*/  ULDC UR9, c[0x0][0x22c] ;  /* 0x00008b0000097ab9 */ /* 0x000fe40000000800 */
[----:B------:R3:W-:Y:S01]  /*564b0*/  @P2 STG.E.U8 desc[UR44][R10.64], R15 ;  /* 0x0000000f0a002986 */ /* 0x0007e2000c10112c */
[C-C-:B-1----:R-:W-:Y:S02]  /*564c0*/  LOP3.LUT R6, R0.reuse, 0x62, R229.reuse, 0xfe, !PT ;  /* 0x0000006200067812 */ /* 0x142fe400078efee5 */
[----:B------:R-:W-:Y:S01]  /*564d0*/  LOP3.LUT R7, R0, 0x64, R229, 0xfe, !PT ;  /* 0x0000006400077812 */ /* 0x000fe200078efee5 */
[----:B--2---:R-:W-:Y:S01]  /*564e0*/  IMAD R9, R3, UR4, RZ ;  /* 0x0000000403097c24 */ /* 0x004fe2000f8e02ff */
[C---:B------:R-:W-:Y:S01]  /*564f0*/  ISETP.LT.AND P3, PT, R6.reuse, UR10, !P0 ;  /* 0x0000000a06007c0c */ /* 0x040fe2000c761270 */
[----:B------:R1:W-:Y:S01]  /*56500*/  @P4 STG.E.U8 desc[UR44][R12.64], R19 ;  /* 0x000000130c004986 */ /* 0x0003e2000c10112c */
[----:B---3--:R-:W-:-:S02]  /*56510*/  IMAD R11, R6, UR6, RZ ;  /* 0x00000006060b7c24 */ /* 0x008fc4000f8e02ff */
        /* <DEDUP_REMOVED lines=46> */
[----:B------:R-:W-:Y:S01]  /*56800*/  IADD3 R8, P5, R11, R2, RZ ;  /* 0x000000020b087210 */ /* 0x000fe20007fbe0ff */
[----:B------:R-:W-:Y:S01]  /*56810*/  ULDC UR11, c[0x0][0x22c] ;  /* 0x00008b00000b7ab9 */ /* 0x000fe20000000800 */
[----:B-1----:R-:W-:Y:S01]  /*56820*/  IMAD R13, R7, UR7, RZ ;  /* 0x00000007070d7c24 */ /* 0x002fe2000f8e02ff */
[----:B------:R-:W-:Y:S01]  /*56830*/  LEA.HI.X.SX32 R7, R9, R5, 0x1, P6 ;  /* 0x0000000509077211 */ /* 0x000fe200030f0eff */
[----:B------:R-:W-:-:S03]  /*56840*/  ULDC UR7, c[0x0][0x248] ;  /* 0x0000920000077ab9 */ /* 0x000fc60000000800 */
[-C--:B------:R-:W-:Y:S01]  /*56850*/  IADD3 R10, P6, R13, R2.reuse, RZ ;  /* 0x000000020d0a7210 */ /* 0x080fe20007fde0ff */
[----:B------:R1:W-:Y:S01]  /*56860*/  @P2 STG.E.U8 desc[UR44][R6.64], R25 ;  /* 0x0000001906002986 */ /* 0x0003e2000c10112c */
[----:B------:R-:W-:Y:S02]  /*56870*/  IADD3 R12, P2, R3, R2, RZ ;  /* 0x00000002030c7210 */ /* 0x000fe40007f5e0ff */
[-C--:B------:R-:W-:Y:S02]  /*56880*/  LEA.HI.X.SX32 R9, R11, R5.reuse, 0x1, P5 ;  /* 0x000000050b097211 */ /* 0x080fe400028f0eff */
[-C--:B------:R-:W-:Y:S02]  /*56890*/  LEA.HI.X.SX32 R11, R13, R5.reuse, 0x1, P6 ;  /* 0x000000050d0b7211 */ /* 0x080fe400030f0eff */
[----:B------:R-:W-:Y:S02]  /*568a0*/  PRMT R19, R21, 0x7771, RZ ;  /* 0x0000777115137816 */ /* 0x000fe400000000ff */
[----:B------:R-:W-:-:S02]  /*568b0*/  LEA.HI.X.SX32 R13, R3, R5, 0x1, P2 ;  /* 0x00000005030d7211 */ /* 0x000fc400010f0eff */
[----:B------:R-:W-:Y:S02]  /*568c0*/  PRMT R17, R22, 0x7771, RZ ;  /* 0x0000777116117816 */ /* 0x000fe400000000ff */
[C-C-:B------:R-:W-:Y:S01]  /*568d0*/  LOP3.LUT R3, R0.reuse, 0x70, R229.reuse, 0xfe, !PT ;  /* 0x0000007000037812 */ /* 0x140fe200078efee5 */
[----:B------:R2:W-:Y:S01]  /*568e0*/  @P3 STG.E.U8 desc[UR44][R8.64], R19 ;  /* 0x0000001308003986 */ /* 0x0005e2000c10112c */
[----:B-1----:R-:W-:-:S03]  /*568f0*/  LOP3.LUT R6, R0, 0x72, R229, 0xfe, !PT ;  /* 0x0000007200067812 */ /* 0x002fc600078efee5 */
[----:B------:R1:W-:Y:S01]  /*56900*/  @P4 STG.E.U8 desc[UR44][R10.64], R17 ;  /* 0x000000110a004986 */ /* 0x0003e2000c10112c */
[C---:B------:R-:W-:Y:S01]  /*56910*/  IMAD R7, R3.reuse, UR4, RZ ;  /* 0x0000000403077c24 */ /* 0x040fe2000f8e02ff */
[----:B------:R-:W-:Y:S01]  /*56920*/  ISETP.LT.AND P4, PT, R3, UR8, !P0 ;  /* 0x0000000803007c0c */ /* 0x000fe2000c781270 */
[----:B------:R-:W-:Y:S01]  /*56930*/  ULDC UR8, c[0x0][0x22c] ;  /* 0x00008b0000087ab9 */ /* 0x000fe20000000800 */
[----:B------:R-:W-:Y:S01]  /*56940*/  PRMT R15, R23, 0x7771, RZ ;  /* 0x00007771170f7816 */ /* 0x000fe200000000ff */
[----:B------:R-:W-:Y:S01]  /*56950*/  ULDC UR4, c[0x0][0x248] ;  /* 0x0000920000047ab9 */ /* 0x000fe20000000800 */
[--C-:B------:R-:W-:Y:S02]  /*56960*/  LOP3.LUT R3, R0, 0x74, R229.reuse, 0xfe, !PT ;  /* 0x0000007400037812 */ /* 0x100fe400078efee5 */
[C---:B------:R-:W-:Y:S01]  /*56970*/  ISETP.LT.AND P2, PT, R6.reuse, UR9, !P0 ;  /* 0x0000000906007c0c */ /* 0x040fe2000c741270 */
[----:B--2---:R-:W-:Y:S01]  /*56980*/  IMAD R9, R6, UR6, RZ ;  /* 0x0000000606097c24 */ /* 0x004fe2000f8e02ff */
[-C--:B------:R-:W-:Y:S01]  /*56990*/  IADD3 R6, P3, R7, R2.reuse, RZ ;  /* 0x0000000207067210 */ /* 0x080fe20007f7e0ff */
[----:B------:R2:W-:Y:S01]  /*569a0*/  @P1 STG.E.U8 desc[UR44][R12.64], R15 ;  /* 0x0000000f0c001986 */ /* 0x0005e2000c10112c */
[C---:B------:R-:W-:Y:S01]  /*569b0*/  ISETP.LT.AND P1, PT, R3.reuse, UR10, !P0 ;  /* 0x0000000a03007c0c */ /* 0x040fe2000c721270 */
[----:B------:R-:W-:Y:S01]  /*569c0*/  IMAD R3, R3, UR7, RZ ;  /* 0x0000000703037c24 */ /* 0x000fe2000f8e02ff */
[----:B-1----:R-:W-:Y:S01]  /*569d0*/  LOP3.LUT R10, R0, 0x82, R229, 0xfe, !PT ;  /* 0x00000082000a7812 */ /* 0x002fe200078efee5 */
[----:B------:R-:W-:Y:S01]  /*569e0*/  ULDC UR6, c[0x0][0x248] ;  /* 0x0000920000067ab9 */ /* 0x000fe20000000800 */
[----:B------:R-:W-:Y:S01]  /*569f0*/  LEA.HI.X.SX32 R7, R7, R5, 0x1, P3 ;  /* 0x0000000507077211 */ /* 0x000fe200018f0eff */
[----:B------:R-:W-:Y:S01]  /*56a00*/  ULDC UR9, c[0x0][0x22c] ;  /* 0x00008b0000097ab9 */ /* 0x000fe20000000800 */
[----:B------:R-:W-:Y:S01]  /*56a10*/  PRMT R17, R20, 0x7772, RZ ;  /* 0x0000777214117816 */ /* 0x000fe200000000ff */
[----:B------:R-:W-:Y:S01]  /*56a20*/  ULDC UR10, c[0x0][0x22c] ;  /* 0x00008b00000a7ab9 */ /* 0x000fe20000000800 */
[-C--:B------:R-:W-:Y:S01]  /*56a30*/  IADD3 R8, P5, R9, R2.reuse, RZ ;  /* 0x0000000209087210 */ /* 0x080fe20007fbe0ff */
[----:B------:R-:W-:Y:S01]  /*56a40*/  ULDC UR7, c[0x0][0x248] ;  /* 0x0000920000077ab9 */ /* 0x000fe20000000800 */
[----:B------:R-:W-:Y:S01]  /*56a50*/  ISETP.LT.AND P3, PT, R10, UR11, !P0 ;  /* 0x0000000b0a007c0c */ /* 0x000fe2000c761270 */
[----:B------:R1:W-:Y:S01]  /*56a60*/  @P4 STG.E.U8 desc[UR44][R6.64], R17 ;  /* 0x0000001106004986 */ /* 0x0003e2000c10112c */
[----:B------:R-:W-:-:S02]  /*56a70*/  IADD3 R10, P6, R3, R2, RZ ;  /* 0x00000002030a7210 */ /* 0x000fc40007fde0ff */
[-C--:B------:R-:W-:Y:S02]  /*56a80*/  LEA.HI.X.SX32 R9, R9, R5.reuse, 0x1, P5 ;  /* 0x0000000509097211 */ /* 0x080fe400028f0eff */
[----:B--2---:R-:W-:Y:S02]  /*56a90*/  PRMT R15, R21, 0x7772, RZ ;  /* 0x00007772150f7816 */ /* 0x004fe400000000ff */
[C-C-:B------:R-:W-:Y:S02]  /*56aa0*/  LOP3.LUT R12, R0.reuse, 0x76, R229.reuse, 0xfe, !PT ;  /* 0x00000076000c7812 */ /* 0x140fe400078efee5 */
[----:B------:R-:W-:Y:S02]  /*56ab0*/  LEA.HI.X.SX32 R11, R3, R5, 0x1, P6 ;  /* 0x00000005030b7211 */ /* 0x000fe400030f0eff */
[----:B-1----:R-:W-:Y:S01]  /*56ac0*/  LOP3.LUT R6, R0, 0x78, R229, 0xfe, !PT ;  /* 0x0000007800067812 */ /* 0x002fe200078efee5 */
[----:B------:R1:W-:Y:S01]  /*56ad0*/  @P2 STG.E.U8 desc[UR44][R8.64], R15 ;  /* 0x0000000f08002986 */ /* 0x0003e2000c10112c */
[----:B------:R-:W-:-:S02]  /*56ae0*/  PRMT R13, R22, 0x7772, RZ ;  /* 0x00007772160d7816 */ /* 0x000fc400000000ff */
[C---:B------:R-:W-:Y:S01]  /*56af0*/  ISETP.LT.AND P5, PT, R12.reuse, UR8, !P0 ;  /* 0x000000080c007c0c */ /* 0x040fe2000c7a1270 */
[----:B------:R-:W-:Y:S01]  /*56b00*/  IMAD R12, R12, UR4, RZ ;  /* 0x000000040c0c7c24 */ /* 0x000fe2000f8e02ff */
[--C-:B------:R-:W-:Y:S01]  /*56b10*/  LOP3.LUT R3, R0, 0x7a, R229.reuse, 0xfe, !PT ;  /* 0x0000007a00037812 */ /* 0x100fe200078efee5 */
[----:B------:R2:W-:Y:S01]  /*56b20*/  @P1 STG.E.U8 desc[UR44][R10.64], R13 ;  /* 0x0000000d0a001986 */ /* 0x0005e2000c10112c */
[C---:B------:R-:W-:Y:S01]  /*56b30*/  ISETP.LT.AND P2, PT, R6.reuse, UR9, !P0 ;  /* 0x0000000906007c0c */ /* 0x040fe2000c741270 */
[----:B------:R-:W-:Y:S01]  /*56b40*/  ULDC UR4, c[0x0][0x22c] ;  /* 0x00008b0000047ab9 */ /* 0x000fe20000000800 */
[----:B-1----:R-:W-:Y:S01]  /*56b50*/  IMAD R9, R6, UR6, RZ ;  /* 0x0000000606097c24 */ /* 0x002fe2000f8e02ff */
[C---:B------:R-:W-:Y:S01]  /*56b60*/  ISETP.LT.AND P1, PT, R3.reuse, UR10, !P0 ;  /* 0x0000000a03007c0c */ /* 0x040fe2000c721270 */
[----:B------:R-:W-:Y:S01]  /*56b70*/  IMAD R3, R3, UR7, RZ ;  /* 0x0000000703037c24 */ /* 0x000fe2000f8e02ff */
[-C--:B------:R-:W-:Y:S01]  /*56b80*/  IADD3 R6, P4, R12, R2.reuse, RZ ;  /* 0x000000020c067210 */ /* 0x080fe20007f9e0ff */
[----:B------:R-:W-:Y:S01]  /*56b90*/  ULDC UR6, c[0x0][0x22c] ;  /* 0x00008b0000067ab9 */ /* 0x000fe20000000800 */
[----:B------:R-:W-:Y:S01]  /*56ba0*/  IADD3 R8, P6, R9, R2, RZ ;  /* 0x0000000209087210 */ /* 0x000fe20007fde0ff */
[----:B------:R-:W-:Y:S01]  /*56bb0*/  ULDC UR7, c[0x0][0x22c] ;  /* 0x00008b0000077ab9 */ /* 0x000fe20000000800 */
[----:B--2---:R-:W-:Y:S01]  /*56bc0*/  LOP3.LUT R10, R0, 0x84, R229, 0xfe, !PT ;  /* 0x00000084000a7812 */ /* 0x004fe200078efee5 */
[----:B------:R-:W-:Y:S01]  /*56bd0*/  ULDC UR8, c[0x0][0x22c] ;  /* 0x00008b0000087ab9 */ /* 0x000fe20000000800 */
[----:B------:R-:W-:-:S02]  /*56be0*/  LEA.HI.X.SX32 R7, R12, R5, 0x1, P4 ;  /* 0x000000050c077211 */ /* 0x000fc400020f0eff */
[----:B------:R-:W-:Y:S01]  /*56bf0*/  ISETP.LT.AND P4, PT, R10, UR4, !P0 ;  /* 0x000000040a007c0c */ /* 0x000fe2000c781270 */
[----:B------:R-:W-:Y:S01]  /*56c00*/  ULDC UR4, c[0x0][0x248] ;  /* 0x0000920000047ab9 */ /* 0x000fe20000000800 */
[----:B------:R-:W-:Y:S02]  /*56c10*/  LEA.HI.X.SX32 R9, R9, R5, 0x1, P6 ;  /* 0x0000000509097211 */ /* 0x000fe400030f0eff */
[----:B------:R-:W-:Y:S02]  /*56c20*/  IADD3 R10, P6, R3, R2, RZ ;  /* 0x00000002030a7210 */ /* 0x000fe40007fde0ff */
[----:B------:R-:W-:Y:S02]  /*56c30*/  PRMT R15, R23, 0x7772, RZ ;  /* 0x00007772170f7816 */ /* 0x000fe400000000ff */
[----:B------:R-:W-:Y:S02]  /*56c40*/  LOP3.LUT R148, R0, 0x7c, R229, 0xfe, !PT ;  /* 0x0000007c00947812 */ /* 0x000fe400078efee5 */
[----:B------:R-:W-:-:S02]  /*56c50*/  PRMT R13, R20, 0x7773, RZ ;  /* 0x00007773140d7816 */ /* 0x000fc400000000ff */
[----:B------:R-:W-:Y:S02]  /*56c60*/  PRMT R21, R21, 0x7773, RZ ;  /* 0x0000777315157816 */ /* 0x000fe400000000ff */
[----:B------:R-:W-:Y:S01]  /*56c70*/  LEA.HI.X.SX32 R11, R3, R5, 0x1, P6 ;  /* 0x00000005030b7211 */ /* 0x000fe200030f0eff */
[----:B------:R-:W-:Y:S01]  /*56c80*/  @P5 STG.E.U8 desc[UR44][R6.64], R15 ;  /* 0x0000000f06005986 */ /* 0x000fe2000c10112c */
[----:B------:R-:W-:Y:S01]  /*56c90*/  SHF.R.U32.HI R17, RZ, 0x6, R195 ;  /* 0x00000006ff117819 */ /* 0x000fe200000116c3 */
[C---:B------:R-:W-:Y:S02]  /*56ca0*/  IMAD R149, R148.reuse, UR4, RZ ;  /* 0x0000000494957c24 */ /* 0x040fe4000f8e02ff */
[----:B------:R-:W-:Y:S01]  /*56cb0*/  @P2 STG.E.U8 desc[UR44][R8.64], R13 ;  /* 0x0000000d08002986 */ /* 0x000fe2000c10112c */
[----:B------:R-:W-:Y:S01]  /*56cc0*/  ISETP.LT.AND P2, PT, R148, UR6, !P0 ;  /* 0x0000000694007c0c */ /* 0x000fe2000c741270 */
[----:B------:R-:W-:Y:S01]  /*56cd0*/  ULDC UR6, c[0x0][0x22c] ;  /* 0x00008b0000067ab9 */ /* 0x000fe20000000800 */
[----:B------:R-:W-:Y:S01]  /*56ce0*/  PRMT R151, R22, 0x7773, RZ ;  /* 0x0000777316977816 */ /* 0x000fe200000000ff */
[----:B------:R1:W-:Y:S01]  /*56cf0*/  @P1 STG.E.U8 desc[UR44][R10.64], R21 ;  /* 0x000000150a001986 */ /* 0x0003e2000c10112c */
[----:B------:R-:W-:Y:S01]  /*56d00*/  PRMT R233, R23, 0x7773, RZ ;  /* 0x0000777317e97816 */ /* 0x000fe200000000ff */
[----:B------:R-:W-:Y:S01]  /*56d10*/  ULDC UR4, c[0x0][0x248] ;  /* 0x0000920000047ab9 */ /* 0x000fe20000000800 */
[----:B------:R-:W-:-:S02]  /*56d20*/  LOP3.LUT R3, R0, 0x1fe, R17, 0xfe, !PT ;  /* 0x000001fe00037812 */ /* 0x000fc400078efe11 */
[C-C-:B------:R-:W-:Y:S02]  /*56d30*/  LOP3.LUT R232, R0.reuse, 0x8e, R17.reuse, 0xfe, !PT ;  /* 0x0000008e00e87812 */ /* 0x140fe400078efe11 */
[C-C-:B------:R-:W-:Y:S02]  /*56d40*/  LOP3.LUT R221, R0.reuse, 0x9e, R17.reuse, 0xfe, !PT ;  /* 0x0000009e00dd7812 */ /* 0x140fe400078efe11 */
[C-C-:B------:R-:W-:Y:S02]  /*56d50*/  LOP3.LUT R205, R0.reuse, 0xae, R17.reuse, 0xfe, !PT ;  /* 0x000000ae00cd7812 */ /* 0x140fe400078efe11 */
[C-C-:B------:R-:W-:Y:S02]  /*56d60*/  LOP3.LUT R191, R0.reuse, 0xbe, R17.reuse, 0xfe, !PT ;  /* 0x000000be00bf7812 */ /* 0x140fe400078efe11 */
[C-C-:B------:R-:W-:Y:S02]  /*56d70*/  LOP3.LUT R174, R0.reuse, 0xce, R17.reuse, 0xfe, !PT ;  /* 0x000000ce00ae7812 */ /* 0x140fe400078efe11 */
        /* <DEDUP_REMOVED lines=13> */
[C-C-:B-1----:R-:W-:Y:S02]  /*56e50*/  LOP3.LUT R11, R0.reuse, 0x1ae, R17.reuse, 0xfe, !PT ;  /* 0x000001ae000b7812 */ /* 0x142fe400078efe11 */
[C-C-:B------:R-:W-:Y:S02]  /*56e60*/  LOP3.LUT R9, R0.reuse, 0x1be, R17.reuse, 0xfe, !PT ;  /* 0x000001be00097812 */ /* 0x140fe400078efe11 */
[C-C-:B------:R-:W-:Y:S02]  /*56e70*/  LOP3.LUT R8, R0.reuse, 0x1ce, R17.reuse, 0xfe, !PT ;  /* 0x000001ce00087812 */ /* 0x140fe400078efe11 */
[C-C-:B------:R-:W-:Y:S02]  /*56e80*/  LOP3.LUT R6, R0.reuse, 0x1ee, R17.reuse, 0xfe, !PT ;  /* 0x000001ee00067812 */ /* 0x140fe400078efe11 */
[C---:B------:R-:W-:Y:S02]  /*56e90*/  LOP3.LUT R7, R0.reuse, 0x1de, R17, 0xfe, !PT ;  /* 0x000001de00077812 */ /* 0x040fe400078efe11 */
        /* <DEDUP_REMOVED lines=165> */
[C---:B------:R-:W-:Y:S02]  /*578f0*/  IADD3 R148, P1, R149.reuse, R2, RZ ;  /* 0x0000000295947210 */ /* 0x040fe40007f3e0ff */
[C---:B------:R-:W-:Y:S02]  /*57900*/  LOP3.LUT R229, R0.reuse, 0x1fc, R229, 0xfe, !PT ;  /* 0x000001fc00e57812 */ /* 0x040fe400078efee5 */
[----:B------:R-:W-:Y:S02]  /*57910*/  LOP3.LUT R238, R0, UR40, RZ, 0xfc, !PT ;  /* 0x0000002800ee7c12 */ /* 0x000fe4000f8efcff */
[----:B------:R-:W1:Y:S01]  /*57920*/  LDC R0, c[0x0][0x248] ;  /* 0x00009200ff007b82 */ /* 0x000e620000000800 */
[----:B------:R-:W-:-:S02]  /*57930*/  LEA.HI.X.SX32 R149, R149, R5, 0x1, P1 ;  /* 0x0000000595957211 */ /* 0x000fc400008f0eff */
[C---:B------:R-:W-:Y:S01]  /*57940*/  ISETP.LT.AND P1, PT, R238.reuse, UR6, !P0 ;  /* 0x00000006ee007c0c */ /* 0x040fe2000c721270 */
[----:B------:R-:W-:Y:S01]  /*57950*/  IMAD R238, R238, UR4, RZ ;  /* 0x00000004eeee7c24 */ /* 0x000fe2000f8e02ff */
[----:B------:R-:W-:Y:S01]  /*57960*/  ISETP.LT.AND P5, PT, R240, UR7, !P0 ;  /* 0x00000007f0007c0c */ /* 0x000fe2000c7a1270 */
[----:B------:R2:W-:Y:S01]  /*57970*/  @P2 STG.E.U8 desc[UR44][R148.64], R151 ;  /* 0x0000009794002986 */ /* 0x0005e2000c10112c */
[----:B------:R-:W-:Y:S01]  /*57980*/  ULDC UR6, c[0x0][0x22c] ;  /* 0x00008b0000067ab9 */ /* 0x000fe20000000800 */
[----:B------:R-:W3:Y:S01]  /*57990*/  LDC R240, c[0x0][0x248] ;  /* 0x00009200fff07b82 */ /* 0x000ee20000000800 */
[----:B------:R-:W-:Y:S01]  /*579a0*/  ULDC UR4, c[0x0][0x248] ;  /* 0x0000920000047ab9 */ /* 0x000fe20000000800 */
[C---:B------:R-:W-:Y:S01]  /*579b0*/  ISETP.LT.AND P6, PT, R150.reuse, UR6, !P0 ;  /* 0x0000000696007c0c */ /* 0x040fe2000c7c1270 */
[----:B------:R-:W-:Y:S01]  /*579c0*/  IMAD R150, R150, UR4, RZ ;  /* 0x0000000496967c24 */ /* 0x000fe2000f8e02ff */
[----:B------:R-:W-:Y:S01]  /*579d0*/  PRMT R249, R56, 0x7770, RZ ;  /* 0x0000777038f97816 */ /* 0x000fe200000000ff */
[----:B------:R-:W-:Y:S01]  /*579e0*/  ULDC UR4, c[0x0][0x22c] ;  /* 0x00008b0000047ab9 */ /* 0x000fe20000000800 */
[----:B------:R-:W-:Y:S01]  /*579f0*/  PRMT R247, R57, 0x7770, RZ ;  /* 0x0000777039f77816 */ /* 0x000fe200000000ff */
[----:B------:R-:W-:Y:S01]  /*57a00*/  ULDC UR6, c[0x0][0x22c] ;  /* 0x00008b0000067ab9 */ /* 0x000fe20000000800 */
[----:B------:R-:W-:Y:S01]  /*57a10*/  ULDC UR7, c[0x0][0x22c] ;  /* 0x00008b0000077ab9 */ /* 0x000fe20000000800 */
[----:B--2---:R-:W-:-:S04]  /*57a20*/  IADD3 R148, P2, R238, R2, RZ ;  /* 0x00000002ee947210 */ /* 0x004fc80007f5e0ff */
[----:B------:R-:W-:Y:S02]  /*57a30*/  LEA.HI.X.SX32 R149, R238, R5, 0x1, P2 ;  /* 0x00000005ee957211 */ /* 0x000fe400010f0eff */
[----:B------:R-:W2:Y:S01]  /*57a40*/  LDC R238, c[0x0][0x248] ;  /* 0x00009200ffee7b82 */ /* 0x000ea20000000800 */
[----:B------:R-:W-:Y:S02]  /*57a50*/  IMAD R151, R245, 0x2, R150 ;  /* 0x00000002f5977824 */ /* 0x000fe400078e0296 */
[----:B------:R4:W-:Y:S02]  /*57a60*/  @P1 STG.E.U8 desc[UR44][R148.64], R233 ;  /* 0x000000e994001986 */ /* 0x0009e4000c10112c */
[----:B-1----:R-:W-:Y:S01]  /*57a70*/  IMAD R0, R0, 0x2, R151 ;  /* 0x0000000200007824 */ /* 0x002fe200078e0297 */
[----:B----4-:R-:W-:-:S04]  /*57a80*/  IADD3 R148, P1, R150, R2, RZ ;  /* 0x0000000296947210 */ /* 0x010fc80007f3e0ff */
[-C--:B------:R-:W-:Y:S02]  /*57a90*/  LEA.HI.X.SX32 R149, R150, R5.reuse, 0x1, P1 ;  /* 0x0000000596957211 */ /* 0x080fe400008f0eff */
[-C--:B------:R-:W-:Y:S01]  /*57aa0*/  IADD3 R150, P1, R151, R2.reuse, RZ ;  /* 0x0000000297967210 */ /* 0x080fe20007f3e0ff */
[----:B------:R-:W-:Y:S02]  /*57ab0*/  IMAD R239, R239, 0x2, R0 ;  /* 0x00000002efef7824 */ /* 0x000fe400078e0200 */
[----:B------:R1:W-:Y:S01]  /*57ac0*/  @P6 STG.E.U8 desc[UR44][R148.64], R249 ;  /* 0x000000f994006986 */ /* 0x0003e2000c10112c */
[----:B------:R-:W-:Y:S01]  /*57ad0*/  LEA.HI.X.SX32 R151, R151, R5, 0x1, P1 ;  /* 0x0000000597977211 */ /* 0x000fe200008f0eff */
[----:B---3--:R-:W-:Y:S01]  /*57ae0*/  IMAD R233, R240, 0x2, R239 ;  /* 0x00000002f0e97824 */ /* 0x008fe200078e02ef */
[----:B------:R-:W-:Y:S01]  /*57af0*/  ISETP.LT.AND P1, PT, R243, UR4, !P0 ;  /* 0x00000004f3007c0c */ /* 0x000fe2000c721270 */
[----:B------:R-:W-:Y:S02]  /*57b00*/  ULDC UR4, c[0x0][0x22c] ;  /* 0x00008b0000047ab9 */ /* 0x000fe40000000800 */
[----:B------:R3:W-:Y:S01]  /*57b10*/  @P3 STG.E.U8 desc[UR44][R150.64], R247 ;  /* 0x000000f796003986 */ /* 0x0007e2000c10112c */
[----:B-1----:R-:W-:-:S04]  /*57b20*/  IADD3 R148, P6, R0, R2, RZ ;  /* 0x0000000200947210 */ /* 0x002fc80007fde0ff */
[-C--:B------:R-:W-:Y:S02]  /*57b30*/  LEA.HI.X.SX32 R149, R0, R5.reuse, 0x1, P6 ;  /* 0x0000000500957211 */ /* 0x080fe400030f0eff */
[C---:B---3--:R-:W-:Y:S02]  /*57b40*/  IADD3 R150, P6, R239.reuse, R2, RZ ;  /* 0x00000002ef967210 */ /* 0x048fe40007fde0ff */
[----:B------:R-:W-:Y:S01]  /*57b50*/  PRMT R245, R58, 0x7770, RZ ;  /* 0x000077703af57816 */ /* 0x000fe200000000ff */
[----:B--2---:R-:W-:Y:S01]  /*57b60*/  IMAD R238, R238, 0x2, R233 ;  /* 0x00000002eeee7824 */ /* 0x004fe200078e02e9 */
[----:B------:R-:W-:Y:S02]  /*57b70*/  LEA.HI.X.SX32 R151, R239, R5, 0x1, P6 ;  /* 0x00000005ef977211 */ /* 0x000fe400030f0eff */
[----:B------:R-:W-:Y:S02]  /*57b80*/  PRMT R243, R59, 0x7770, RZ ;  /* 0x000077703bf37816 */ /* 0x000fe400000000ff */
[----:B------:R-:W-:Y:S01]  /*57b90*/  ISETP.LT.AND P3, PT, R242, UR4, !P0 ;  /* 0x00000004f2007c0c */ /* 0x000fe2000c761270 */
[----:B------:R-:W-:Y:S01]  /*57ba0*/  ULDC UR4, c[0x0][0x22c] ;  /* 0x00008b0000047ab9 */ /* 0x000fe20000000800 */
[----:B------:R-:W-:Y:S01]  /*57bb0*/  ISETP.LT.AND P2, PT, R244, UR8, !P0 ;  /* 0x00000008f4007c0c */ /* 0x000fe2000c741270 */
[----:B------:R1:W-:Y:S01]  /*57bc0*/  @P4 STG.E.U8 desc[UR44][R148.64], R245 ;  /* 0x000000f594004986 */ /* 0x0003e2000c10112c */
[----:B------:R-:W-:Y:S01]  /*57bd0*/  ISETP.LT.AND P6, PT, R241, UR4, !P0 ;  /* 0x00000004f1007c0c */ /* 0x000fe2000c7c1270 */
[----:B------:R-:W-:Y:S01]  /*57be0*/  ULDC UR4, c[0x0][0x22c] ;  /* 0x00008b0000047ab9 */ /* 0x000fe20000000800 */
[----:B------:R-:W2:Y:S01]  /*57bf0*/  LDC R241, c[0x0][0x248] ;  /* 0x00009200fff17b82 */ /* 0x000ea20000000800 */
[----:B------:R3:W-:Y:S01]  /*57c00*/  @P5 STG.E.U8 desc[UR44][R150.64], R243 ;  /* 0x000000f396005986 */ /* 0x0007e2000c10112c */
[----:B------:R-:W-:-:S02]  /*57c10*/  PRMT R239, R56, 0x7771, RZ ;  /* 0x0000777138ef7816 */ /* 0x000fc400000000ff */
[----:B-1----:R-:W-:-:S04]  /*57c20*/  IADD3 R148, P4, R233, R2, RZ ;  /* 0x00000002e9947210 */ /* 0x002fc80007f9e0ff */
[----:B------:R-:W1:Y:S01]  /*57c30*/  LDC R245, c[0x0][0x248] ;  /* 0x00009200fff57b82 */ /* 0x000e620000000800 */
[C---:B---3--:R-:W-:Y:S02]  /*57c40*/  IADD3 R150, P5, R238.reuse, R2, RZ ;  /* 0x00000002ee967210 */ /* 0x048fe40007fbe0ff */
[-C--:B------:R-:W-:Y:S02]  /*57c50*/  LEA.HI.X.SX32 R149, R233, R5.reuse, 0x1, P4 ;  /* 0x00000005e9957211 */ /* 0x080fe400020f0eff */
[----:B------:R-:W-:-:S03]  /*57c60*/  LEA.HI.X.SX32 R151, R238, R5, 0x1, P5 ;  /* 0x00000005ee977211 */ /* 0x000fc600028f0eff */
[----:B------:R-:W3:Y:S01]  /*57c70*/  LDC R243, c[0x0][0x248] ;  /* 0x00009200fff37b82 */ /* 0x000ee20000000800 */
[----:B------:R-:W-:Y:S01]  /*57c80*/  IMAD R238, R251, 0x2, R238 ;  /* 0x00000002fbee7824 */ /* 0x000fe200078e02ee */
[----:B------:R-:W-:Y:S01]  /*57c90*/  PRMT R233, R57, 0x7771, RZ ;  /* 0x0000777139e97816 */ /* 0x000fe200000000ff */
[----:B------:R4:W-:Y:S01]  /*57ca0*/  @P2 STG.E.U8 desc[UR44][R148.64], R239 ;  /* 0x000000ef94002986 */ /* 0x0009e2000c10112c */
[----:B------:R-:W-:Y:S01]  /*57cb0*/  ISETP.LT.AND P4, PT, R237, UR4, !P0 ;  /* 0x00000004ed007c0c */ /* 0x000fe2000c781270 */
[----:B------:R-:W-:Y:S02]  /*57cc0*/  ULDC UR4, c[0x0][0x248] ;  /* 0x0000920000047ab9 */ /* 0x000fe40000000800 */
[----:B------:R0:W-:Y:S01]  /*57cd0*/  @P1 STG.E.U8 desc[UR44][R150.64], R233 ;  /* 0x000000e996001986 */ /* 0x0001e2000c10112c */
[C---:B------:R-:W-:Y:S01]  /*57ce0*/  ISETP.LT.AND P1, PT, R232.reuse, UR6, !P0 ;  /* 0x00000006e8007c0c */ /* 0x040fe2000c721270 */
[----:B------:R-:W-:Y:S01]  /*57cf0*/  IMAD R232, R232, UR4, RZ ;  /* 0x00000004e8e87c24 */ /* 0x000fe2000f8e02ff */
[----:B------:R-:W-:Y:S01]  /*57d00*/  PRMT R237, R58, 0x7771, RZ ;  /* 0x000077713aed7816 */ /* 0x000fe200000000ff */
[----:B------:R-:W-:Y:S01]  /*57d10*/  ULDC UR4, c[0x0][0x22c] ;  /* 0x00008b0000047ab9 */ /* 0x000fe20000000800 */
[----:B------:R-:W-:Y:S01]  /*57d20*/  ISETP.LT.AND P5, PT, R236, UR7, !P0 ;  /* 0x00000007ec007c0c */ /* 0x000fe2000c7a1270 */
[----:B------:R-:W-:Y:S01]  /*57d30*/  ULDC UR6, c[0x0][0x22c] ;  /* 0x00008b0000067ab9 */ /* 0x000fe20000000800 */
[----:B------:R-:W-:Y:S01]  /*57d40*/  ULDC UR7, c[0x0][0x22c] ;  /* 0x00008b0000077ab9 */ /* 0x000fe20000000800 */
[C---:B----4-:R-:W-:Y:S01]  /*57d50*/  IADD3 R148, P2, R238.reuse, R2, RZ ;  /* 0x00000002ee947210 */ /* 0x050fe20007f5e0ff */
[----:B------:R-:W4:Y:S03]  /*57d60*/  LDC R239, c[0x0][0x248] ;  /* 0x00009200ffef7b82 */ /* 0x000f260000000800 */
[----:B------:R-:W-:-:S02]  /*57d70*/  LEA.HI.X.SX32 R149, R238, R5, 0x1, P2 ;  /* 0x00000005ee957211 */ /* 0x000fc400010f0eff */
[----:B0-----:R-:W-:-:S03]  /*57d80*/  IADD3 R150, P2, R232, R2, RZ ;  /* 0x00000002e8967210 */ /* 0x001fc60007f5e0ff */
[----:B------:R0:W-:Y:S01]  /*57d90*/  @P3 STG.E.U8 desc[UR44][R148.64], R237 ;  /* 0x000000ed94003986 */ /* 0x0001e2000c10112c */
[-C--:B------:R-:W-:Y:S01]  /*57da0*/  LEA.HI.X.SX32 R151, R232, R5.reuse, 0x1, P2 ;  /* 0x00000005e8977211 */ /* 0x080fe200010f0eff */
[----:B--2---:R-:W-:Y:S01]  /*57db0*/  IMAD R238, R241, 0x4, R238 ;  /* 0x00000004f1ee7824 */ /* 0x004fe200078e02ee */
[----:B------:R-:W-:Y:S01]  /*57dc0*/  PRMT R233, R59, 0x7771, RZ ;  /* 0x000077713be97816 */ /* 0x000fe200000000ff */
[----:B------:R-:W2:Y:S08]  /*57dd0*/  LDC R241, c[0x0][0x248] ;  /* 0x00009200fff17b82 */ /* 0x000eb00000000800 */
[----:B0-----:R-:W0:Y:S01]  /*57de0*/  LDC R237, c[0x0][0x248] ;  /* 0x00009200ffed7b82 */ /* 0x001e220000000800 */
[----:B------:R1:W-:Y:S01]  /*57df0*/  @P1 STG.E.U8 desc[UR44][R150.64], R233 ;  /* 0x000000e996001986 */ /* 0x0003e2000c10112c */
[----:B------:R-:W-:Y:S01]  /*57e00*/  IADD3 R148, P1, R238, R2, RZ ;  /* 0x00000002ee947210 */ /* 0x000fe20007f3e0ff */
[----:B---3--:R-:W-:Y:S01]  /*57e10*/  IMAD R0, R243, 0x2, R238 ;  /* 0x00000002f3007824 */ /* 0x008fe200078e02ee */
[----:B------:R-:W-:Y:S01]  /*57e20*/  ISETP.LT.AND P3, PT, R234, UR4, !P0 ;  /* 0x00000004ea007c0c */ /* 0x000fe2000c761270 */
[----:B------:R-:W-:Y:S01]  /*57e30*/  ULDC UR4, c[0x0][0x22c] ;  /* 0x00008b0000047ab9 */ /* 0x000fe20000000800 */
[----:B------:R-:W-:-:S02]  /*57e40*/  LEA.HI.X.SX32 R149, R238, R5, 0x1, P1 ;  /* 0x00000005ee957211 */ /* 0x000fc400008f0eff */
[----:B------:R-:W-:Y:S01]  /*57e50*/  ISETP.LT.AND P2, PT, R235, UR4, !P0 ;  /* 0x00000004eb007c0c */ /* 0x000fe2000c741270 */
[----:B-1----:R-:W-:Y:S01]  /*57e60*/  IMAD R232, R245, 0x2, R0 ;  /* 0x00000002f5e87824 */ /* 0x002fe200078e0200 */
[----:B------:R-:W-:Y:S01]  /*57e70*/  PRMT R235, R56, 0x7772, RZ ;  /* 0x0000777238eb7816 */ /* 0x000fe200000000ff */
[----:B------:R-:W-:Y:S01]  /*57e80*/  ULDC UR4, c[0x0][0x22c] ;  /* 0x00008b0000047ab9 */ /* 0x000fe20000000800 */
[C---:B------:R-:W-:Y:S02]  /*57e90*/  IADD3 R150, P1, R0.reuse, R2, RZ ;  /* 0x0000000200967210 */ /* 0x040fe40007f3e0ff */
[----:B------:R-:W-:Y:S01]  /*57ea0*/  PRMT R233, R57, 0x7772, RZ ;  /* 0x0000777239e97816 */ /* 0x000fe200000000ff */
[----:B------:R1:W-:Y:S01]  /*57eb0*/  @P6 STG.E.U8 desc[UR44][R148.64], R235 ;  /* 0x000000eb94006986 */ /* 0x0003e2000c10112c */
[----:B------:R-:W-:Y:S01]  /*57ec0*/  LEA.HI.X.SX32 R151, R0, R5, 0x1, P1 ;  /* 0x0000000500977211 */ /* 0x000fe200008f0eff */
[----:B----4-:R-:W-:Y:S01]  /*57ed0*/  IMAD R0, R239, 0x2, R232 ;  /* 0x00000002ef007824 */ /* 0x010fe200078e02e8 */
[----:B------:R-:W-:Y:S01]  /*57ee0*/  ISETP.LT.AND P1, PT, R231, UR4, !P0 ;  /* 0x00000004e7007c0c */ /* 0x000fe2000c721270 */
[----:B------:R-:W-:Y:S01]  /*57ef0*/  ULDC UR4, c[0x0][0x22c] ;  /* 0x00008b0000047ab9 */ /* 0x000fe20000000800 */
[----:B------:R-:W3:Y:S01]  /*57f00*/  LDC R239, c[0x0][0x248] ;  /* 0x00009200ffef7b82 */ /* 0x000ee20000000800 */
[----:B------:R4:W-:Y:S01]  /*57f10*/  @P4 STG.E.U8 desc[UR44][R150.64], R233 ;  /* 0x000000e996004986 */ /* 0x0009e2000c10112c */
[----:B------:R-:W-:-:S02]  /*57f20*/  PRMT R231, R58, 0x7772, RZ ;  /* 0x000077723ae77816 */ /* 0x000fc400000000ff */
[-C--:B-1----:R-:W-:Y:S02]  /*57f30*/  IADD3 R148, P6, R232, R2.reuse, RZ ;  /* 0x00000002e8947210 */ /* 0x082fe40007fde0ff */
[----:B------:R-:W-:Y:S01]  /*57f40*/  ISETP.LT.AND P4, PT, R230, UR4, !P0 ;  /* 0x00000004e6007c0c */ /* 0x000fe2000c781270 */
[----:B0-----:R-:W-:Y:S01]  /*57f50*/  IMAD R230, R237, 0x2, R0 ;  /* 0x00000002ede67824 */ /* 0x001fe200078e0200 */
[-C--:B------:R-:W-:Y:S01]  /*57f60*/  LEA.HI.X.SX32 R149, R232, R5.reuse, 0x1, P6 ;  /* 0x00000005e8957211 */ /* 0x080fe200030f0eff */
[----:B------:R-:W-:Y:S01]  /*57f70*/  ULDC UR4, c[0x0][0x22c] ;  /* 0x00008b0000047ab9 */ /* 0x000fe20000000800 */
[C---:B----4-:R-:W-:Y:S01]  /*57f80*/  IADD3 R150, P6, R0.reuse, R2, RZ ;  /* 0x0000000200967210 */ /* 0x050fe20007fde0ff */
[----:B------:R-:W0:Y:S01]  /*57f90*/  LDC R237, c[0x0][0x248] ;  /* 0x00009200ffed7b82 */ /* 0x000e220000000800 */
[----:B------:R-:W-:Y:S01]  /*57fa0*/  PRMT R235, R59, 0x7772, RZ ;  /* 0x000077723beb7816 */ /* 0x000fe200000000ff */
[----:B------:R1:W-:Y:S01]  /*57fb0*/  @P5 STG.E.U8 desc[UR44][R148.64], R231 ;  /* 0x000000e794005986 */ /* 0x0003e2000c10112c */
[----:B------:R-:W-:Y:S01]  /*57fc0*/  LEA.HI.X.SX32 R151, R0, R5, 0x1, P6 ;  /* 0x0000000500977211 */ /* 0x000fe200030f0eff */
[----:B--2---:R-:W-:Y:S01]  /*57fd0*/  IMAD R0, R241, 0x2, R230 ;  /* 0x00000002f1007824 */ /* 0x004fe200078e02e6 */
[----:B------:R-:W-:-:S02]  /*57fe0*/  PRMT R233, R56, 0x7773, RZ ;  /* 0x0000777338e97816 */ /* 0x000fc400000000ff */
[----:B------:R-:W-:Y:S01]  /*57ff0*/  ISETP.LT.AND P6, PT, R228, UR4, !P0 ;  /* 0x00000004e4007c0c */ /* 0x000fe2000c7c1270 */
[----:B------:R2:W-:Y:S01]  /*58000*/  @P3 STG.E.U8 desc[UR44][R150.64], R235 ;  /* 0x000000eb96003986 */ /* 0x0005e2000c10112c */
[----:B------:R-:W-:Y:S01]  /*58010*/  ULDC UR4, c[0x0][0x22c] ;  /* 0x00008b0000047ab9 */ /* 0x000fe20000000800 */
[----:B-1----:R-:W-:-:S04]  /*58020*/  IADD3 R148, P5, R230, R2, RZ ;  /* 0x00000002e6947210 */ /* 0x002fc80007fbe0ff */
[-C--:B------:R-:W-:Y:S02]  /*58030*/  LEA.HI.X.SX32 R149, R230, R5.reuse, 0x1, P5 ;  /* 0x00000005e6957211 */ /* 0x080fe400028f0eff */
[----:B--2---:R-:W-:Y:S01]  /*58040*/  IADD3 R150, P3, R0, R2, RZ ;  /* 0x0000000200967210 */ /* 0x004fe20007f7e0ff */
[----:B------:R-:W1:Y:S01]  /*58050*/  LDC R235, c[0x0][0x248] ;  /* 0x00009200ffeb7b82 */ /* 0x000e620000000800 */
[----:B------:R-:W-:Y:S01]  /*58060*/  ISETP.LT.AND P5, PT, R224, UR4, !P0 ;  /* 0x00000004e0007c0c */ /* 0x000fe2000c7a1270 */
[----:B------:R2:W-:Y:S01]  /*58070*/  @P2 STG.E.U8 desc[UR44][R148.64], R233 ;  /* 0x000000e994002986 */ /* 0x0005e2000c10112c */
[----:B------:R-:W-:Y:S01]  /*58080*/  LEA.HI.X.SX32 R151, R0, R5, 0x1, P3 ;  /* 0x0000000500977211 */ /* 0x000fe200018f0eff */
[----:B------:R-:W-:Y:S01]  /*58090*/  ULDC UR4, c[0x0][0x248] ;  /* 0x0000920000047ab9 */ /* 0x000fe20000000800 */
[----:B------:R-:W-:Y:S02]  /*580a0*/  PRMT R231, R57, 0x7773, RZ ;  /* 0x0000777339e77816 */ /* 0x000fe400000000ff */
[C---:B------:R-:W-:Y:S01]  /*580b0*/  ISETP.LT.AND P2, PT, R221.reuse, UR6, !P0 ;  /* 0x00000006dd007c0c */ /* 0x040fe2000c741270 */
[----:B------:R-:W-:Y:S01]  /*580c0*/  IMAD R221, R221, UR4, RZ ;  /* 0x00000004dddd7c24 */ /* 0x000fe2000f8e02ff */
[----:B------:R-:W-:Y:S01]  /*580d0*/  ULDC UR4, c[0x0][0x22c] ;  /* 0x00008b0000047ab9 */ /* 0x000fe20000000800 */
[----:B------:R4:W-:Y:S01]  /*580e0*/  @P1 STG.E.U8 desc[UR44][R150.64], R231 ;  /* 0x000000e796001986 */ /* 0x0009e2000c10112c */
[----:B---3--:R-:W-:Y:S01]  /*580f0*/  IMAD R0, R239, 0x2, R0 ;  /* 0x00000002ef007824 */ /* 0x008fe200078e0200 */
[----:B------:R-:W-:Y:S01]  /*58100*/  ULDC UR6, c[0x0][0x22c] ;  /* 0x00008b0000067ab9 */ /* 0x000fe20000000800 */
[----:B------:R-:W3:Y:S01]  /*58110*/  LDC R239, c[0x0][0x248] ;  /* 0x00009200ffef7b82 */ /* 0x000ee20000000800 */
[----:B--2---:R-:W-:-:S07]  /*58120*/  PRMT R149, R59, 0x7773, RZ ;  /* 0x000077733b957816 */ /* 0x004fce00000000ff */
[----:B------:R-:W2:Y:S01]  /*58130*/  LDC R233, c[0x0][0x248] ;  /* 0x00009200ffe97b82 */ /* 0x000ea20000000800 */
[----:B----4-:R-:W-:Y:S02]  /*58140*/  PRMT R151, R58, 0x7773, RZ ;  /* 0x000077733a977816 */ /* 0x010fe400000000ff */
[----:B------:R-:W-:-:S04]  /*58150*/  IADD3 R58, P3, R221, R2, RZ ;  /* 0x00000002dd3a7210 */ /* 0x000fc80007f7e0ff */
[----:B------:R-:W-:Y:S01]  /*58160*/  LEA.HI.X.SX32 R59, R221, R5, 0x1, P3 ;  /* 0x00000005dd3b7211 */ /* 0x000fe200018f0eff */
[----:B------:R-:W4:Y:S01]  /*58170*/  LDC R231, c[0x0][0x248] ;  /* 0x00009200ffe77b82 */ /* 0x000f220000000800 */
[----:B------:R-:W-:-:S07]  /*58180*/  IADD3 R56, P1, R0, R2, RZ ;  /* 0x0000000200387210 */ /* 0x000fce0007f3e0ff */
[----:B------:R-:W2:Y:S01]  /*58190*/  LDC R221, c[0x0][0x248] ;  /* 0x00009200ffdd7b82 */ /* 0x000ea20000000800 */
[----:B------:R-:W-:Y:S01]  /*581a0*/  LEA.HI.X.SX32 R57, R0, R5, 0x1, P1 ;  /* 0x0000000500397211 */ /* 0x000fe200008f0eff */
[----:B0-----:R-:W-:-:S04]  /*581b0*/  IMAD R0, R237, 0x4, R0 ;  /* 0x00000004ed007824 */ /* 0x001fc800078e0200 */
[----:B------:R0:W-:Y:S01]  /*581c0*/  @P4 STG.E.U8 desc[UR44][R56.64], R151 ;  /* 0x0000009738004986 */ /* 0x0001e2000c10112c */
[----:B-1----:R-:W-:-:S03]  /*581d0*/  IMAD R148, R235, 0x2, R0 ;  /* 0x00000002eb947824 */ /* 0x002fc600078e0200 */
[----:B------:R1:W-:Y:S01]  /*581e0*/  @P2 STG.E.U8 desc[UR44][R58.64], R149 ;  /* 0x000000953a002986 */ /* 0x0003e2000c10112c */
[----:B------:R-:W-:Y:S01]  /*581f0*/  ISETP.LT.AND P4, PT, R219, UR4, !P0 ;  /* 0x00000004db007c0c */ /* 0x000fe2000c781270 */
[----:B------:R-:W-:Y:S01]  /*58200*/  ULDC UR4, c[0x0][0x22c] ;  /* 0x00008b0000047ab9 */ /* 0x000fe20000000800 */
[----:B------:R-:W-:Y:S02]  /*58210*/  PRMT R219, R68, 0x7770, RZ ;  /* 0x0000777044db7816 */ /* 0x000fe400000000ff */
[----:B0-----:R-:W-:-:S04]  /*58220*/  IADD3 R56, P2, R0, R2, RZ ;  /* 0x0000000200387210 */ /* 0x001fc80007f5e0ff */
[-C--:B------:R-:W-:Y:S01]  /*58230*/  LEA.HI.X.SX32 R57, R0, R5.reuse, 0x1, P2 ;  /* 0x0000000500397211 */ /* 0x080fe200010f0eff */
[----:B---3--:R-:W-:Y:S01]  /*58240*/  IMAD R0, R239, 0x2, R148 ;  /* 0x00000002ef007824 */ /* 0x008fe200078e0294 */
[CC--:B-1----:R-:W-:Y:S02]  /*58250*/  IADD3 R58, P2, R148.reuse, R2.reuse, RZ ;  /* 0x00000002943a7210 */ /* 0x0c2fe40007f5e0ff */
[----:B------:R-:W-:Y:S01]  /*58260*/  PRMT R151, R69, 0x7770, RZ ;  /* 0x0000777045977816 */ /* 0x000fe200000000ff */
[----:B------:R0:W-:Y:S01]  /*58270*/  @P6 STG.E.U8 desc[UR44][R56.64], R219 ;  /* 0x000000db38006986 */ /* 0x0001e2000c10112c */
[----:B------:R-:W-:Y:S01]  /*58280*/  LEA.HI.X.SX32 R59, R148, R5, 0x1, P2 ;  /* 0x00000005943b7211 */ /* 0x000fe200010f0eff */
[----:B--2---:R-:W-:Y:S01]  /*58290*/  IMAD R148, R221, 0x2, R0 ;  /* 0x00000002dd947824 */ /* 0x004fe200078e0200 */
[----:B------:R-:W-:Y:S01]  /*582a0*/  ISETP.LT.AND P1, PT, R222, UR7, !P0 ;  /* 0x00000007de007c0c */ /* 0x000fe2000c721270 */
[----:B------:R-:W1:Y:S01]  /*582b0*/  LDC R221, c[0x0][0x248] ;  /* 0x00009200ffdd7b82 */ /* 0x000e620000000800 */
[----:B------:R-:W-:Y:S01]  /*582c0*/  ISETP.LT.AND P3, PT, R220, UR4, !P0 ;  /* 0x00000004dc007c0c */ /* 0x000fe2000c761270 */
[----:B------:R2:W-:Y:S01]  /*582d0*/  @P5 STG.E.U8 desc[UR44][R58.64], R151 ;  /* 0x000000973a005986 */ /* 0x0005e2000c10112c */
[----:B------:R-:W-:Y:S01]  /*582e0*/  PRMT R149, R70, 0x7770, RZ ;  /* 0x0000777046957816 */ /* 0x000fe200000000ff */
[----:B------:R-:W-:Y:S01]  /*582f0*/  ULDC UR4, c[0x0][0x22c] ;  /* 0x00008b0000047ab9 */ /* 0x000fe20000000800 */
[----:B------:R-:W-:Y:S01]  /*58300*/  ULDC UR7, c[0x0][0x22c] ;  /* 0x00008b0000077ab9 */ /* 0x000fe20000000800 */
[----:B0-----:R-:W-:-:S04]  /*58310*/  IADD3 R56, P6, R0, R2, RZ ;  /* 0x0000000200387210 */ /* 0x001fc80007fde0ff */
[-C--:B------:R-:W-:Y:S01]  /*58320*/  LEA.HI.X.SX32 R57, R0, R5.reuse, 0x1, P6 ;  /* 0x0000000500397211 */ /* 0x080fe200030f0eff */
[----:B----4-:R-:W-:Y:S01]  /*58330*/  IMAD R0, R231, 0x2, R148 ;  /* 0x00000002e7007824 */ /* 0x010fe200078e0294 */
[CC--:B--2---:R-:W-:Y:S01]  /*58340*/  IADD3 R58, P6, R148.reuse, R2.reuse, RZ ;  /* 0x00000002943a7210 */ /* 0x0c4fe20007fde0ff */
[----:B------:R-:W0:Y:S01]  /*58350*/  LDC R231, c[0x0][0x248] ;  /* 0x00009200ffe77b82 */ /* 0x000e220000000800 */
[----:B------:R-:W-:Y:S02]  /*58360*/  PRMT R219, R71, 0x7770, RZ ;  /* 0x0000777047db7816 */ /* 0x000fe400000000ff */
[----:B------:R-:W-:Y:S01]  /*58370*/  LEA.HI.X.SX32 R59, R148, R5, 0x1, P6 ;  /* 0x00000005943b7211 */ /* 0x000fe200030f0eff */
[----:B------:R-:W-:Y:S01]  /*58380*/  IMAD R148, R233, 0x2, R0 ;  /* 0x00000002e9947824 */ /* 0x000fe200078e0200 */
[----:B------:R-:W-:Y:S01]  /*58390*/  ISETP.LT.AND P2, PT, R216, UR4, !P0 ;  /* 0x00000004d8007c0c */ /* 0x000fe2000c741270 */
[----:B------:R2:W-:Y:S01]  /*583a0*/  @P1 STG.E.U8 desc[UR44][R56.64], R149 ;  /* 0x0000009538001986 */ /* 0x0005e2000c10112c */
[----:B------:R-:W-:Y:S01]  /*583b0*/  ULDC UR4, c[0x0][0x22c] ;  /* 0x00008b0000047ab9 */ /* 0x000fe20000000800 */
[----:B------:R-:W-:Y:S01]  /*583c0*/  PRMT R151, R68, 0x7771, RZ ;  /* 0x0000777144977816 */ /* 0x000fe200000000ff */
[----:B------:R-:W3:Y:S01]  /*583d0*/  LDC R233, c[0x0][0x248] ;  /* 0x00009200ffe97b82 */ /* 0x000ee20000000800 */
[----:B------:R4:W-:Y:S01]  /*583e0*/  @P4 STG.E.U8 desc[UR44][R58.64], R219 ;  /* 0x000000db3a004986 */ /* 0x0009e2000c10112c */
[----:B------:R-:W-:Y:S01]  /*583f0*/  ISETP.LT.AND P5, PT, R214, UR4, !P0 ;  /* 0x00000004d6007c0c */ /* 0x000fe2000c7a1270 */
[----:B------:R-:W-:Y:S01]  /*58400*/  ULDC UR4, c[0x0][0x22c] ;  /* 0x00008b0000047ab9 */ /* 0x000fe20000000800 */
[----:B--2---:R-:W-:-:S02]  /*58410*/  IADD3 R56, P1, R0, R2, RZ ;  /* 0x0000000200387210 */ /* 0x004fc40007f3e0ff */
[-C--:B----4-:R-:W-:Y:S02]  /*58420*/  IADD3 R58, P4, R148, R2.reuse, RZ ;  /* 0x00000002943a7210 */ /* 0x090fe40007f9e0ff */
[----:B------:R-:W2:Y:S01]  /*58430*/  LDC R219, c[0x0][0x248] ;  /* 0x00009200ffdb7b82 */ /* 0x000ea20000000800 */
[-C--:B------:R-:W-:Y:S02]  /*58440*/  LEA.HI.X.SX32 R57, R0, R5.reuse, 0x1, P1 ;  /* 0x0000000500397211 */ /* 0x080fe400008f0eff */
[----:B------:R-:W-:Y:S02]  /*58450*/  LEA.HI.X.SX32 R59, R148, R5, 0x1, P4 ;  /* 0x00000005943b7211 */ /* 0x000fe400020f0eff */
[----:B------:R-:W-:Y:S02]  /*58460*/  PRMT R149, R69, 0x7771, RZ ;  /* 0x0000777145957816 */ /* 0x000fe400000000ff */
[----:B------:R-:W-:Y:S01]  /*58470*/  ISETP.LT.AND P6, PT, R212, UR4, !P0 ;  /* 0x00000004d4007c0c */ /* 0x000fe2000c7c1270 */
[----:B------:R-:W-:Y:S01]  /*58480*/  ULDC UR4, c[0x0][0x22c] ;  /* 0x00008b0000047ab9 */ /* 0x000fe20000000800 */
[----:B------:R4:W-:Y:S01]  /*58490*/  @P3 STG.E.U8 desc[UR44][R56.64], R151 ;  /* 0x0000009738003986 */ /* 0x0009e2000c10112c */
[----:B------:R-:W-:Y:S01]  /*584a0*/  ISETP.LT.AND P1, PT, R208, UR4, !P0 ;  /* 0x00000004d0007c0c */ /* 0x000fe2000c721270 */
[----:B-1----:R-:W-:Y:S01]  /*584b0*/  IMAD R148, R221, 0x2, R148 ;  /* 0x00000002dd947824 */ /* 0x002fe200078e0294 */
[----:B------:R-:W-:Y:S01]  /*584c0*/  ULDC UR4, c[0x0][0x248] ;  /* 0x0000920000047ab9 */ /* 0x000fe20000000800 */
[----:B------:R1:W-:Y:S01]  /*584d0*/  @P2 STG.E.U8 desc[UR44][R58.64], R149 ;  /* 0x000000953a002986 */ /* 0x0003e2000c10112c */
[----:B------:R-:W3:Y:S01]  /*584e0*/  LDC R221, c[0x0][0x248] ;  /* 0x00009200ffdd7b82 */ /* 0x000ee20000000800 */
[C---:B------:R-:W-:Y:S01]  /*584f0*/  ISETP.LT.AND P2, PT, R205.reuse, UR6, !P0 ;  /* 0x00000006cd007c0c */ /* 0x040fe2000c741270 */
[----:B------:R-:W-:Y:S01]  /*58500*/  IMAD R205, R205, UR4, RZ ;  /* 0x00000004cdcd7c24 */ /* 0x000fe2000f8e02ff */
[----:B------:R-:W-:Y:S01]  /*58510*/  ULDC UR4, c[0x0][0x22c] ;  /* 0x00008b0000047ab9 */ /* 0x000fe20000000800 */
[----:B------:R-:W-:Y:S01]  /*58520*/  ULDC UR6, c[0x0][0x22c] ;  /* 0x00008b0000067ab9 */ /* 0x000fe20000000800 */
[----:B----4-:R-:W-:-:S02]  /*58530*/  IADD3 R56, P3, R148, R2, RZ ;  /* 0x0000000294387210 */ /* 0x010fc40007f7e0ff */
[----:B-1----:R-:W-:Y:S02]  /*58540*/  IADD3 R58, P4, R205, R2, RZ ;  /* 0x00000002cd3a7210 */ /* 0x002fe40007f9e0ff */
[-C--:B------:R-:W-:Y:S01]  /*58550*/  LEA.HI.X.SX32 R57, R148, R5.reuse, 0x1, P3 ;  /* 0x0000000594397211 */ /* 0x080fe200018f0eff */
[----:B0-----:R-:W-:Y:S01]  /*58560*/  IMAD R148, R231, 0x4, R148 ;  /* 0x00000004e7947824 */ /* 0x001fe200078e0294 */
[----:B------:R-:W-:Y:S02]  /*58570*/  LEA.HI.X.SX32 R59, R205, R5, 0x1, P4 ;  /* 0x00000005cd3b7211 */ /* 0x000fe400020f0eff */
[----:B------:R-:W0:Y:S01]  /*58580*/  LDC R205, c[0x0][0x248] ;  /* 0x00009200ffcd7b82 */ /* 0x000e220000000800 */
[----:B------:R-:W-:Y:S01]  /*58590*/  PRMT R151, R70, 0x7771, RZ ;  /* 0x0000777146977816 */ /* 0x000fe200000000ff */
[----:B--2---:R-:W-:Y:S01]  /*585a0*/  IMAD R0, R219, 0x2, R148 ;  /* 0x00000002db007824 */ /* 0x004fe200078e0294 */
[----:B------:R-:W-:-:S03]  /*585b0*/  PRMT R149, R71, 0x7771, RZ ;  /* 0x0000777147957816 */ /* 0x000fc600000000ff */
[----:B------:R1:W-:Y:S02]  /*585c0*/  @P5 STG.E.U8 desc[UR44][R56.64], R151 ;  /* 0x0000009738005986 */ /* 0x0003e4000c10112c */
[----:B------:R-:W2:Y:S02]  /*585d0*/  LDC R219, c[0x0][0x248] ;  /* 0x00009200ffdb7b82 */ /* 0x000ea40000000800 */
[----:B------:R4:W-:Y:S01]  /*585e0*/  @P2 STG.E.U8 desc[UR44][R58.64], R149 ;  /* 0x000000953a002986 */ /* 0x0009e2000c10112c */
[----:B------:R-:W-:Y:S01]  /*585f0*/  ISETP.LT.AND P5, PT, R203, UR4, !P0 ;  /* 0x00000004cb007c0c */ /* 0x000fe2000c7a1270 */
[----:B------:R-:W-:Y:S01]  /*58600*/  ULDC UR4, c[0x0][0x22c] ;  /* 0x00008b0000047ab9 */ /* 0x000fe20000000800 */
[----:B------:R-:W-:Y:S02]  /*58610*/  PRMT R203, R68, 0x7772, RZ ;  /* 0x0000777244cb7816 */ /* 0x000fe400000000ff */
[----:B-1----:R-:W-:-:S04]  /*58620*/  IADD3 R56, P2, R148, R2, RZ ;  /* 0x0000000294387210 */ /* 0x002fc80007f5e0ff */
[-C--:B------:R-:W-:Y:S01]  /*58630*/  LEA.HI.X.SX32 R57, R148, R5.reuse, 0x1, P2 ;  /* 0x0000000594397211 */ /* 0x080fe200010f0eff */
[----:B---3--:R-:W-:Y:S01]  /*58640*/  IMAD R148, R221, 0x2, R0 ;  /* 0x00000002dd947824 */ /* 0x008fe200078e0200 */
[CC--:B----4-:R-:W-:Y:S01]  /*58650*/  IADD3 R58, P2, R0.reuse, R2.reuse, RZ ;  /* 0x00000002003a7210 */ /* 0x0d0fe20007f5e0ff */
[----:B------:R-:W1:Y:S01]  /*58660*/  LDC R221, c[0x0][0x248] ;  /* 0x00009200ffdd7b82 */ /* 0x000e620000000800 */
[----:B------:R-:W-:Y:S01]  /*58670*/  PRMT R151, R69, 0x7772, RZ ;  /* 0x0000777245977816 */ /* 0x000fe200000000ff */
[----:B------:R3:W-:Y:S01]  /*58680*/  @P6 STG.E.U8 desc[UR44][R56.64], R203 ;  /* 0x000000cb38006986 */ /* 0x0007e2000c10112c */
[-C--:B------:R-:W-:Y:S01]  /*58690*/  LEA.HI.X.SX32 R59, R0, R5.reuse, 0x1, P2 ;  /* 0x00000005003b7211 */ /* 0x080fe200010f0eff */
[----:B------:R-:W-:Y:S01]  /*586a0*/  IMAD R0, R233, 0x2, R148 ;  /* 0x00000002e9007824 */ /* 0x000fe200078e0294 */
[----:B------:R-:W-:Y:S01]  /*586b0*/  ISETP.LT.AND P3, PT, R206, UR7, !P0 ;  /* 0x00000007ce007c0c */ /* 0x000fe2000c761270 */
[----:B------:R-:W-:Y:S02]  /*586c0*/  ULDC UR7, c[0x0][0x22c] ;  /* 0x00008b0000077ab9 */ /* 0x000fe40000000800 */
[----:B------:R4:W-:Y:S01]  /*586d0*/  @P1 STG.E.U8 desc[UR44][R58.64], R151 ;  /* 0x000000973a001986 */ /* 0x0009e2000c10112c */
[CC--:B---3--:R-:W-:Y:S01]  /*586e0*/  IADD3 R56, P6, R148.reuse, R2.reuse, RZ ;  /* 0x0000000294387210 */ /* 0x0c8fe20007fde0ff */
[----:B------:R-:W3:Y:S03]  /*586f0*/  LDC R203, c[0x0][0x248] ;  /* 0x00009200ffcb7b82 */ /* 0x000ee60000000800 */
[----:B------:R-:W-:Y:S01]  /*58700*/  LEA.HI.X.SX32 R57, R148, R5, 0x1, P6 ;  /* 0x0000000594397211 */ /* 0x000fe200030f0eff */
[----:B0-----:R-:W-:Y:S01]  /*58710*/  IMAD R148, R205, 0x2, R0 ;  /* 0x00000002cd947824 */ /* 0x001fe200078e0200 */
[----:B----4-:R-:W-:-:S02]  /*58720*/  IADD3 R58, P6, R0, R2, RZ ;  /* 0x00000002003a7210 */ /* 0x010fc40007fde0ff */
[----:B------:R-:W-:Y:S01]  /*58730*/  PRMT R149, R70, 0x7772, RZ ;  /* 0x0000777246957816 */ /* 0x000fe200000000ff */
[----:B------:R-:W0:Y:S01]  /*58740*/  LDC R205, c[0x0][0x248] ;  /* 0x00009200ffcd7b82 */ /* 0x000e220000000800 */
[----:B------:R-:W-:Y:S01]  /*58750*/  LEA.HI.X.SX32 R59, R0, R5, 0x1, P6 ;  /* 0x00000005003b7211 */ /* 0x000fe200030f0eff */
[----:B--2---:R-:W-:Y:S01]  /*58760*/  IMAD R0, R219, 0x2, R148 ;  /* 0x00000002db007824 */ /* 0x004fe200078e0294 */
[----:B------:R-:W-:Y:S02]  /*58770*/  PRMT R151, R71, 0x7772, RZ ;  /* 0x0000777247977816 */ /* 0x000fe400000000ff */
[----:B------:R-:W-:Y:S01]  /*58780*/  ISETP.LT.AND P4, PT, R204, UR4, !P0 ;  /* 0x00000004cc007c0c */ /* 0x000fe2000c781270 */
[----:B------:R-:W-:Y:S01]  /*58790*/  ULDC UR4, c[0x0][0x22c] ;  /* 0x00008b0000047ab9 */ /* 0x000fe20000000800 */
[----:B------:R2:W-:Y:S01]  /*587a0*/  @P3 STG.E.U8 desc[UR44][R56.64], R149 ;  /* 0x0000009538003986 */ /* 0x0005e2000c10112c */
[----:B------:R-:W-:Y:S01]  /*587b0*/  ISETP.LT.AND P2, PT, R200, UR4, !P0 ;  /* 0x00000004c8007c0c */ /* 0x000fe2000c741270 */
[----:B------:R-:W-:-:S02]  /*587c0*/  ULDC UR4, c[0x0][0x22c] ;  /* 0x00008b0000047ab9 */ /* 0x000fc40000000800 */
[----:B------:R4:W-:Y:S01]  /*587d0*/  @P5 STG.E.U8 desc[UR44][R58.64], R151 ;  /* 0x000000973a005986 */ /* 0x0009e2000c10112c */
[----:B------:R-:W-:Y:S01]  /*587e0*/  ISETP.LT.AND P1, PT, R198, UR4, !P0 ;  /* 0x00000004c6007c0c */ /* 0x000fe2000c721270 */
[----:B------:R-:W-:Y:S01]  /*587f0*/  ULDC UR4, c[0x0][0x22c] ;  /* 0x00008b0000047ab9 */ /* 0x000fe20000000800 */
[-C--:B--2---:R-:W-:Y:S02]  /*58800*/  IADD3 R56, P6, R148, R2.reuse, RZ ;  /* 0x0000000294387210 */ /* 0x084fe40007fde0ff */
[-C--:B----4-:R-:W-:Y:S01]  /*58810*/  IADD3 R58, P5, R0, R2.reuse, RZ ;  /* 0x00000002003a7210 */ /* 0x090fe20007fbe0ff */
[----:B------:R-:W2:Y:S01]  /*58820*/  LDC R151, c[0x0][0x248] ;  /* 0x00009200ff977b82 */ /* 0x000ea20000000800 */
[-C--:B------:R-:W-:Y:S02]  /*58830*/  LEA.HI.X.SX32 R57, R148, R5.reuse, 0x1, P6 ;  /* 0x0000000594397211 */ /* 0x080fe400030f0eff */
[----:B------:R-:W-:Y:S02]  /*58840*/  PRMT R149, R68, 0x7773, RZ ;  /* 0x0000777344957816 */ /* 0x000fe400000000ff */
[----:B------:R-:W-:Y:S01]  /*58850*/  ISETP.LT.AND P3, PT, R196, UR4, !P0 ;  /* 0x00000004c4007c0c */ /* 0x000fe2000c761270 */
[----:B------:R-:W-:Y:S01]  /*58860*/  ULDC UR4, c[0x0][0x22c] ;  /* 0x00008b0000047ab9 */ /* 0x000fe20000000800 */
[----:B------:R-:W-:Y:S01]  /*58870*/  LEA.HI.X.SX32 R59, R0, R5, 0x1, P5 ;  /* 0x00000005003b7211 */ /* 0x000fe200028f0eff */
[----:B-1----:R-:W-:Y:S01]  /*58880*/  IMAD R0, R221, 0x2, R0 ;  /* 0x00000002dd007824 */ /* 0x002fe200078e0200 */
[----:B------:R-:W-:Y:S01]  /*58890*/  ISETP.LT.AND P6, PT, R192, UR4, !P0 ;  /* 0x00000004c0007c0c */ /* 0x000fe2000c7c1270 */
[----:B------:R1:W-:Y:S01]  /*588a0*/  @P4 STG.E.U8 desc[UR44][R56.64], R149 ;  /* 0x0000009538004986 */ /* 0x0003e2000c10112c */
[----:B------:R-:W-:Y:S01]  /*588b0*/  ULDC UR4, c[0x0][0x248] ;  /* 0x0000920000047ab9 */ /* 0x000fe20000000800 */
[----:B------:R-:W-:Y:S01]  /*588c0*/  PRMT R69, R69, 0x7773, RZ ;  /* 0x0000777345457816 */ /* 0x000fe200000000ff */
[----:B------:R-:W4:Y:S01]  /*588d0*/  LDC R68, c[0x0][0x248] ;  /* 0x00009200ff447b82 */ /* 0x000f220000000800 */
[C---:B------:R-:W-:Y:S01]  /*588e0*/  ISETP.LT.AND P4, PT, R191.reuse, UR6, !P0 ;  /* 0x00000006bf007c0c */ /* 0x040fe2000c781270 */
[----:B------:R-:W-:Y:S01]  /*588f0*/  IMAD R191, R191, UR4, RZ ;  /* 0x00000004bfbf7c24 */ /* 0x000fe2000f8e02ff */
[----:B------:R-:W-:Y:S01]  /*58900*/  PRMT R71, R71, 0x7773, RZ ;  /* 0x0000777347477816 */ /* 0x000fe200000000ff */
[----:B------:R3:W-:Y:S01]  /*58910*/  @P2 STG.E.U8 desc[UR44][R58.64], R69 ;  /* 0x000000453a002986 */ /* 0x0007e2000c10112c */
[----:B------:R-:W-:Y:S01]  /*58920*/  ULDC UR4, c[0x0][0x22c] ;  /* 0x00008b0000047ab9 */ /* 0x000fe20000000800 */
[----:B------:R-:W-:Y:S01]  /*58930*/  ULDC UR6, c[0x0][0x22c] ;  /* 0x00008b0000067ab9 */ /* 0x000fe20000000800 */
[----:B-1----:R-:W-:-:S04]  /*58940*/  IADD3 R56, P5, R0, R2, RZ ;  /* 0x0000000200387210 */ /* 0x002fc80007fbe0ff */
[-C--:B------:R-:W-:Y:S02]  /*58950*/  LEA.HI.X.SX32 R57, R0, R5.reuse, 0x1, P5 ;  /* 0x0000000500397211 */ /* 0x080fe400028f0eff */
[----:B---3--:R-:W-:Y:S02]  /*58960*/  IADD3 R58, P5, R191, R2, RZ ;  /* 0x00000002bf3a7210 */ /* 0x008fe40007fbe0ff */
[----:B------:R-:W-:Y:S01]  /*58970*/  PRMT R69, R70, 0x7773, RZ ;  /* 0x0000777346457816 */ /* 0x000fe200000000ff */
[----:B------:R-:W-:Y:S01]  /*58980*/  IMAD R0, R203, 0x4, R0 ;  /* 0x00000004cb007824 */ /* 0x000fe200078e0200 */
[----:B------:R-:W-:Y:S01]  /*58990*/  LEA.HI.X.SX32 R59, R191, R5, 0x1, P5 ;  /* 0x00000005bf3b7211 */ /* 0x000fe200028f0eff */
[----:B------:R-:W1:Y:S02]  /*589a0*/  LDC R70, c[0x0][0x248] ;  /* 0x00009200ff467b82 */ /* 0x000e640000000800 */
[----:B------:R3:W-:Y:S01]  /*589b0*/  @P1 STG.E.U8 desc[UR44][R56.64], R69 ;  /* 0x0000004538001986 */ /* 0x0007e2000c10112c */
[----:B------:R-:W-:Y:S01]  /*589c0*/  ISETP.LT.AND P1, PT, R188, UR4, !P0 ;  /* 0x00000004bc007c0c */ /* 0x000fe2000c721270 */
[----:B------:R-:W-:-:S02]  /*589d0*/  ULDC UR4, c[0x0][0x22c] ;  /* 0x00008b0000047ab9 */ /* 0x000fc40000000800 */
[----:B------:R0:W-:Y:S01]  /*589e0*/  @P4 STG.E.U8 desc[UR44][R58.64], R71 ;  /* 0x000000473a004986 */ /* 0x0001e2000c10112c */
[----:B------:R-:W-:Y:S01]  /*589f0*/  ISETP.LT.AND P4, PT, R185, UR4, !P0 ;  /* 0x00000004b9007c0c */ /* 0x000fe2000c781270 */
[----:B------:R-:W1:Y:S01]  /*58a00*/  LDC R191, c[0x0][0x248] ;  /* 0x00009200ffbf7b82 */ /* 0x000e620000000800 */
[----:B------:R-:W-:Y:S01]  /*58a10*/  PRMT R149, R80, 0x7770, RZ ;  /* 0x0000777050957816 */ /* 0x000fe200000000ff */
[----:B------:R-:W-:Y:S01]  /*58a20*/  ULDC UR4, c[0x0][0x22c] ;  /* 0x00008b0000047ab9 */ /* 0x000fe20000000800 */
[----:B---3--:R-:W-:-:S05]  /*58a30*/  IADD3 R56, P5, R0, R2, RZ ;  /* 0x0000000200387210 */ /* 0x008fca0007fbe0ff */
[----:B------:R-:W3:Y:S01]  /*58a40*/  LDC R185, c[0x0][0x248] ;  /* 0x00009200ffb97b82 */ /* 0x000ee20000000800 */
[----:B------:R-:W-:Y:S01]  /*58a50*/  LEA.HI.X.SX32 R57, R0, R5, 0x1, P5 ;  /* 0x0000000500397211 */ /* 0x000fe200028f0eff */
[----:B--2---:R-:W-:-:S06]  /*58a60*/  IMAD R0, R151, 0x2, R0 ;  /* 0x0000000297007824 */ /* 0x004fcc00078e0200 */
[----:B------:R-:W2:Y:S01]  /*58a70*/  LDC R151, c[0x0][0x248] ;  /* 0x00009200ff977b82 */ /* 0x000ea20000000800 */
[----:B------:R4:W-:Y:S01]  /*58a80*/  @P3 STG.E.U8 desc[UR44][R56.64], R149 ;  /* 0x0000009538003986 */ /* 0x0009e2000c10112c */
[----:B0-----:R-:W-:Y:S01]  /*58a90*/  IMAD R59, R205, 0x2, R0 ;  /* 0x00000002cd3b7824 */ /* 0x001fe200078e0200 */
[----:B------:R-:W-:Y:S01]  /*58aa0*/  ISETP.LT.AND P2, PT, R190, UR7, !P0 ;  /* 0x00000007be007c0c */ /* 0x000fe2000c741270 */
[----:B------:R-:W-:Y:S01]  /*58ab0*/  ULDC UR7, c[0x0][0x22c] ;  /* 0x00008b0000077ab9 */ /* 0x000fe20000000800 */
[----:B------:R-:W-:Y:S02]  /*58ac0*/  PRMT R71, R81, 0x7770, RZ ;  /* 0x0000777051477816 */ /* 0x000fe400000000ff */
[----:B----4-:R-:W-:-:S04]  /*58ad0*/  IADD3 R56, P3, R0, R2, RZ ;  /* 0x0000000200387210 */ /* 0x010fc80007f7e0ff */
[-C--:B------:R-:W-:Y:S01]  /*58ae0*/  LEA.HI.X.SX32 R57, R0, R5.reuse, 0x1, P3 ;  /* 0x0000000500397211 */ /* 0x080fe200018f0eff */
[----:B------:R-:W-:Y:S01]  /*58af0*/  IMAD R0, R68, 0x2, R59 ;  /* 0x0000000244007824 */ /* 0x000fe200078e023b */
[C---:B------:R-:W-:Y:S02]  /*58b00*/  IADD3 R58, P3, R59.reuse, R2, RZ ;  /* 0x000000023b3a7210 */ /* 0x040fe40007f7e0ff */
[----:B------:R-:W-:Y:S01]  /*58b10*/  PRMT R69, R82, 0x7770, RZ ;  /* 0x0000777052457816 */ /* 0x000fe200000000ff */
[----:B------:R0:W-:Y:S01]  /*58b20*/  @P6 STG.E.U8 desc[UR44][R56.64], R71 ;  /* 0x0000004738006986 */ /* 0x0001e2000c10112c */
[----:B------:R-:W-:Y:S01]  /*58b30*/  LEA.HI.X.SX32 R59, R59, R5, 0x1, P3 ;  /* 0x000000053b3b7211 */ /* 0x000fe200018f0eff */
[----:B---3--:R-:W-:Y:S01]  /*58b40*/  IMAD R68, R185, 0x2, R0 ;  /* 0x00000002b9447824 */ /* 0x008fe200078e0200 */
[----:B------:R-:W-:-:S03]  /*58b50*/  PRMT R149, R83, 0x7770, RZ ;  /* 0x0000777053957816 */ /* 0x000fc600000000ff */
[----:B------:R3:W-:Y:S01]  /*58b60*/  @P2 STG.E.U8 desc[UR44][R58.64], R69 ;  /* 0x000000453a002986 */ /* 0x0007e2000c10112c */
[-C--:B0-----:R-:W-:Y:S02]  /*58b70*/  IADD3 R56, P6, R0, R2.reuse, RZ ;  /* 0x0000000200387210 */ /* 0x081fe40007fde0ff */
[----:B------:R-:W-:Y:S01]  /*58b80*/  ISETP.LT.AND P5, PT, R186, UR4, !P0 ;  /* 0x00000004ba007c0c */ /* 0x000fe2000c7a1270 */
[----:B------:R-:W-:Y:S01]  /*58b90*/  ULDC UR4, c[0x0][0x22c] ;  /* 0x00008b0000047ab9 */ /* 0x000fe20000000800 */
[-C--:B------:R-:W-:Y:S01]  /*58ba0*/  LEA.HI.X.SX32 R57, R0, R5.reuse, 0x1, P6 ;  /* 0x0000000500397211 */ /* 0x080fe200030f0eff */
[----:B--2---:R-:W-:Y:S01]  /*58bb0*/  IMAD R0, R151, 0x2, R68 ;  /* 0x0000000297007824 */ /* 0x004fe200078e0244 */
[C---:B---3--:R-:W-:Y:S01]  /*58bc0*/  IADD3 R58, P6, R68.reuse, R2, RZ ;  /* 0x00000002443a7210 */ /* 0x048fe20007fde0ff */
[----:B------:R-:W0:Y:S02]  /*58bd0*/  LDC R151, c[0x0][0x248] ;  /* 0x00009200ff977b82 */ /* 0x000e240000000800 */
[----:B------:R2:W-:Y:S01]  /*58be0*/  @P1 STG.E.U8 desc[UR44][R56.64], R149 ;  /* 0x0000009538001986 */ /* 0x0005e2000c10112c */
[----:B------:R-:W-:-:S02]  /*58bf0*/  LEA.HI.X.SX32 R59, R68, R5, 0x1, P6 ;  /* 0x00000005443b7211 */ /* 0x000fc400030f0eff */
[----:B------:R-:W-:Y:S02]  /*58c00*/  PRMT R71, R80, 0x7771, RZ ;  /* 0x0000777150477816 */ /* 0x000fe400000000ff */
[----:B------:R-:W-:Y:S01]  /*58c10*/  PRMT R69, R81, 0x7771, RZ ;  /* 0x0000777151457816 */ /* 0x000fe200000000ff */
[----:B------:R-:W3:Y:S01]  /*58c20*/  LDC R68, c[0x0][0x248] ;  /* 0x00009200ff447b82 */ /* 0x000ee20000000800 */
[-C--:B--2---:R-:W-:Y:S02]  /*58c30*/  IADD3 R56, P6, R0, R2.reuse, RZ ;  /* 0x0000000200387210 */ /* 0x084fe40007fde0ff */
[----:B------:R-:W-:Y:S01]  /*58c40*/  ISETP.LT.AND P3, PT, R182, UR4, !P0 ;  /* 0x00000004b6007c0c */ /* 0x000fe2000c761270 */
[----:B------:R-:W-:Y:S01]  /*58c50*/  ULDC UR4, c[0x0][0x22c] ;  /* 0x00008b0000047ab9 */ /* 0x000fe20000000800 */
[----:B------:R-:W-:Y:S01]  /*58c60*/  LEA.HI.X.SX32 R57, R0, R5, 0x1, P6 ;  /* 0x0000000500397211 */ /* 0x000fe200030f0eff */
[----:B-1----:R-:W-:Y:S01]  /*58c70*/  IMAD R0, R191, 0x2, R0 ;  /* 0x00000002bf007824 */ /* 0x002fe200078e0200 */
[----:B------:R-:W-:Y:S01]  /*58c80*/  @P4 STG.E.U8 desc[UR44][R58.64], R71 ;  /* 0x000000473a004986 */ /* 0x000fe2000c10112c */
[----:B------:R-:W1:Y:S01]  /*58c90*/  LDC R149, c[0x0][0x248] ;  /* 0x00009200ff957b82 */ /* 0x000e620000000800 */
[----:B------:R-:W-:Y:S01]  /*58ca0*/  ISETP.LT.AND P2, PT, R180, UR4, !P0 ;  /* 0x00000004b4007c0c */ /* 0x000fe2000c741270 */
[----:B------:R-:W-:Y:S01]  /*58cb0*/  ULDC UR4, c[0x0][0x22c] ;  /* 0x00008b0000047ab9 */ /* 0x000fe20000000800 */
[----:B------:R2:W-:Y:S01]  /*58cc0*/  @P5 STG.E.U8 desc[UR44][R56.64], R69 ;  /* 0x0000004538005986 */ /* 0x0005e2000c10112c */
[----:B------:R-:W-:Y:S01]  /*58cd0*/  ISETP.LT.AND P1, PT, R176, UR4, !P0 ;  /* 0x00000004b0007c0c */ /* 0x000fe2000c721270 */
[----:B------:R-:W-:Y:S01]  /*58ce0*/  ULDC UR4, c[0x0][0x248] ;  /* 0x0000920000047ab9 */ /* 0x000fe20000000800 */
[C---:B------:R-:W-:Y:S01]  /*58cf0*/  ISETP.LT.AND P6, PT, R174.reuse, UR6, !P0 ;  /* 0x00000006ae007c0c */ /* 0x040fe2000c7c1270 */
[----:B------:R-:W-:Y:S01]  /*58d00*/  IMAD R174, R174, UR4, RZ ;  /* 0x00000004aeae7c24 */ /* 0x000fe2000f8e02ff */
[----:B------:R-:W-:Y:S01]  /*58d10*/  ULDC UR4, c[0x0][0x22c] ;  /* 0x00008b0000047ab9 */ /* 0x000fe20000000800 */
[----:B------:R-:W-:Y:S01]  /*58d20*/  ULDC UR6, c[0x0][0x22c] ;  /* 0x00008b0000067ab9 */ /* 0x000fe20000000800 */
[----:B--2---:R-:W-:-:S02]  /*58d30*/  IADD3 R56, P4, R0, R2, RZ ;  /* 0x0000000200387210 */ /* 0x004fc40007f9e0ff */
[----:B------:R-:W-:Y:S02]  /*58d40*/  PRMT R59, R82, 0x7771, RZ ;  /* 0x00007771523b7816 */ /* 0x000fe400000000ff */
[----:B------:R-:W-:Y:S02]  /*58d50*/  LEA.HI.X.SX32 R57, R0, R5, 0x1, P4 ;  /* 0x0000000500397211 */ /* 0x000fe400020f0eff */
[----:B------:R-:W-:Y:S01]  /*58d60*/  ISETP.LT.AND P4, PT, R173, UR7, !P0 ;  /* 0x00000007ad007c0c */ /* 0x000fe2000c781270 */
[----:B0-----:R-:W-:Y:S01]  /*58d70*/  IMAD R0, R151, 0x4, R0 ;  /* 0x0000000497007824 */ /* 0x001fe200078e0200 */
[----:B------:R-:W0:Y:S01]  /*58d80*/  LDC R173, c[0x0][0x248] ;  /* 0x00009200ffad7b82 */ /* 0x000e220000000800 */
[----:B------:R2:W-:Y:S01]  /*58d90*/  @P3 STG.E.U8 desc[UR44][R56.64], R59 ;  /* 0x0000003b38003986 */ /* 0x0005e2000c10112c */
[----:B------:R-:W-:Y:S01]  /*58da0*/  PRMT R69, R83, 0x7771, RZ ;  /* 0x0000777153457816 */ /* 0x000fe200000000ff */
[----:B------:R-:W-:Y:S01]  /*58db0*/  ULDC UR7, c[0x0][0x22c] ;  /* 0x00008b0000077ab9 */ /* 0x000fe20000000800 */
[----:B------:R-:W-:Y:S01]  /*58dc0*/  ISETP.LT.AND P5, PT, R171, UR4, !P0 ;  /* 0x00000004ab007c0c */ /* 0x000fe2000c7a1270 */
[----:B------:R-:W-:-:S03]  /*58dd0*/  ULDC UR4, c[0x0][0x22c] ;  /* 0x00008b0000047ab9 */ /* 0x000fc60000000800 */
[----:B------:R-:W4:Y:S01]  /*58de0*/  LDC R151, c[0x0][0x248] ;  /* 0x00009200ff977b82 */ /* 0x000f220000000800 */
[----:B--2---:R-:W-:Y:S01]  /*58df0*/  IADD3 R56, P3, R174, R2, RZ ;  /* 0x00000002ae387210 */ /* 0x004fe20007f7e0ff */
[----:B-1----:R-:W-:-:S06]  /*58e00*/  IMAD R59, R149, 0x2, R0 ;  /* 0x00000002953b7824 */ /* 0x002fcc00078e0200 */
[----:B------:R-:W1:Y:S01]  /*58e10*/  LDC R171, c[0x0][0x248] ;  /* 0x00009200ffab7b82 */ /* 0x000e620000000800 */
[----:B------:R-:W-:-:S05]  /*58e20*/  LEA.HI.X.SX32 R57, R174, R5, 0x1, P3 ;  /* 0x00000005ae397211 */ /* 0x000fca00018f0eff */
[----:B------:R2:W-:Y:S01]  /*58e30*/  @P6 STG.E.U8 desc[UR44][R56.64], R69 ;  /* 0x0000004538006986 */ /* 0x0005e2000c10112c */
[----:B------:R-:W-:Y:S02]  /*58e40*/  PRMT R149, R80, 0x7772, RZ ;  /* 0x0000777250957816 */ /* 0x000fe400000000ff */
[----:B--2---:R-:W-:-:S04]  /*58e50*/  IADD3 R56, P6, R0, R2, RZ ;  /* 0x0000000200387210 */ /* 0x004fc80007fde0ff */
[----:B------:R-:W-:Y:S01]  /*58e60*/  LEA.HI.X.SX32 R57, R0, R5, 0x1, P6 ;  /* 0x0000000500397211 */ /* 0x000fe200030f0eff */
[----:B---3--:R-:W-:Y:S01]  /*58e70*/  IMAD R0, R68, 0x2, R59 ;  /* 0x0000000244007824 */ /* 0x008fe200078e023b */
[----:B------:R-:W-:-:S03]  /*58e80*/  IADD3 R58, P6, R59, R2, RZ ;  /* 0x000000023b3a7210 */ /* 0x000fc60007fde0ff */
[----:B0-----:R-:W-:Y:S02]  /*58e90*/  IMAD R68, R173, 0x2, R0 ;  /* 0x00000002ad447824 */ /* 0x001fe400078e0200 */
[----:B------:R-:W0:Y:S01]  /*58ea0*/  LDC R173, c[0x0][0x248] ;  /* 0x00009200ffad7b82 */ /* 0x000e220000000800 */
[----:B------:R-:W-:Y:S01]  /*58eb0*/  PRMT R71, R81, 0x7772, RZ ;  /* 0x0000777251477816 */ /* 0x000fe200000000ff */
[----:B------:R2:W-:Y:S01]  /*58ec0*/  @P2 STG.E.U8 desc[UR44][R56.64], R149 ;  /* 0x0000009538002986 */ /* 0x0005e2000c10112c */
[----:B------:R-:W-:-:S05]  /*58ed0*/  LEA.HI.X.SX32 R59, R59, R5, 0x1, P6 ;  /* 0x000000053b3b7211 */ /* 0x000fca00030f0eff */
[----:B------:R3:W-:Y:S01]  /*58ee0*/  @P1 STG.E.U8 desc[UR44][R58.64], R71 ;  /* 0x000000473a001986 */ /* 0x0007e2000c10112c */
[CC--:B--2---:R-:W-:Y:S01]  /*58ef0*/  IADD3 R56, P6, R0.reuse, R2.reuse, RZ ;  /* 0x0000000200387210 */ /* 0x0c4fe20007fde0ff */
[----:B------:R-:W2:Y:S03]  /*58f00*/  LDC R149, c[0x0][0x248] ;  /* 0x00009200ff957b82 */ /* 0x000ea60000000800 */
[-C--:B------:R-:W-:Y:S01]  /*58f10*/  LEA.HI.X.SX32 R57, R0, R5.reuse, 0x1, P6 ;  /* 0x0000000500397211 */ /* 0x080fe200030f0eff */
[----:B----4-:R-:W-:Y:S01]  /*58f20*/  IMAD R0, R151, 0x2, R68 ;  /* 0x0000000297007824 */ /* 0x010fe200078e0244 */
[----:B---3--:R-:W-:Y:S02]  /*58f30*/  IADD3 R58, P6, R68, R2, RZ ;  /* 0x00000002443a7210 */ /* 0x008fe40007fde0ff */
[----:B------:R-:W-:Y:S01]  /*58f40*/  PRMT R69, R82, 0x7772, RZ ;  /* 0x0000777252457816 */ /* 0x000fe200000000ff */
[----:B------:R-:W3:Y:S01]  /*58f50*/  LDC R151, c[0x0][0x248] ;  /* 0x00009200ff977b82 */ /* 0x000ee20000000800 */
[----:B------:R-:W-:Y:S01]  /*58f60*/  LEA.HI.X.SX32 R59, R68, R5, 0x1, P6 ;  /* 0x00000005443b7211 */ /* 0x000fe200030f0eff */
[----:B-1----:R-:W-:Y:S01]  /*58f70*/  IMAD R68, R171, 0x2, R0 ;  /* 0x00000002ab447824 */ /* 0x002fe200078e0200 */
[----:B------:R-:W-:-:S02]  /*58f80*/  PRMT R71, R83, 0x7772, RZ ;  /* 0x0000777253477816 */ /* 0x000fc400000000ff */
[----:B------:R-:W-:Y:S01]  /*58f90*/  ISETP.LT.AND P3, PT, R172, UR6, !P0 ;  /* 0x00000006ac007c0c */ /* 0x000fe2000c761270 */
[----:B------:R1:W-:Y:S01]  /*58fa0*/  @P4 STG.E.U8 desc[UR44][R56.64], R69 ;  /* 0x0000004538004986 */ /* 0x0003e2000c10112c */
[----:B------:R-:W-:Y:S01]  /*58fb0*/  ISETP.LT.AND P2, PT, R168, UR4, !P0 ;  /* 0x00000004a8007c0c */ /* 0x000fe2000c741270 */
[----:B------:R-:W-:Y:S01]  /*58fc0*/  ULDC UR4, c[0x0][0x22c] ;  /* 0x00008b0000047ab9 */ /* 0x000fe20000000800 */
[----:B------:R-:W-:Y:S01]  /*58fd0*/  ULDC UR6, c[0x0][0x22c] ;  /* 0x00008b0000067ab9 */ /* 0x000fe20000000800 */
[----:B------:R4:W-:Y:S01]  /*58fe0*/  @P5 STG.E.U8 desc[UR44][R58.64], R71 ;  /* 0x000000473a005986 */ /* 0x0009e2000c10112c */
[----:B------:R-:W-:Y:S01]  /*58ff0*/  ISETP.LT.AND P1, PT, R166, UR4, !P0 ;  /* 0x00000004a6007c0c */ /* 0x000fe2000c721270 */
[----:B------:R-:W-:Y:S01]  /*59000*/  ULDC UR4, c[0x0][0x22c] ;  /* 0x00008b0000047ab9 */ /* 0x000fe20000000800 */
[-C--:B-1----:R-:W-:Y:S02]  /*59010*/  IADD3 R56, P6, R0, R2.reuse, RZ ;  /* 0x0000000200387210 */ /* 0x082fe40007fde0ff */
[----:B----4-:R-:W-:Y:S01]  /*59020*/  IADD3 R58, P5, R68, R2, RZ ;  /* 0x00000002443a7210 */ /* 0x010fe20007fbe0ff */
[----:B------:R-:W1:Y:S01]  /*59030*/  LDC R71, c[0x0][0x248] ;  /* 0x00009200ff477b82 */ /* 0x000e620000000800 */
[----:B------:R-:W-:-:S02]  /*59040*/  LEA.HI.X.SX32 R57, R0, R5, 0x1, P6 ;  /* 0x0000000500397211 */ /* 0x000fc400030f0eff */
[----:B------:R-:W-:Y:S02]  /*59050*/  PRMT R69, R80, 0x7773, RZ ;  /* 0x0000777350457816 */ /* 0x000fe400000000ff */
[----:B------:R-:W-:Y:S01]  /*59060*/  ISETP.LT.AND P4, PT, R164, UR4, !P0 ;  /* 0x00000004a4007c0c */ /* 0x000fe2000c781270 */
[----:B------:R-:W-:Y:S01]  /*59070*/  ULDC UR4, c[0x0][0x22c] ;  /* 0x00008b0000047ab9 */ /* 0x000fe20000000800 */
[----:B------:R-:W-:Y:S01]  /*59080*/  LEA.HI.X.SX32 R59, R68, R5, 0x1, P5 ;  /* 0x00000005443b7211 */ /* 0x000fe200028f0eff */
[----:B0-----:R-:W-:Y:S01]  /*59090*/  IMAD R68, R173, 0x2, R68 ;  /* 0x00000002ad447824 */ /* 0x001fe200078e0244 */
        /* <DEDUP_REMOVED lines=10> */
[----:B0-----:R-:W-:Y:S01]  /*59140*/  IADD3 R56, P5, R68, R2, RZ ;  /* 0x0000000244387210 */ /* 0x001fe20007fbe0ff */
[----:B------:R-:W-:Y:S01]  /*59150*/  ULDC UR6, c[0x0][0x22c] ;  /* 0x00008b0000067ab9 */ /* 0x000fe20000000800 */
[----:B------:R-:W-:-:S02]  /*59160*/  PRMT R69, R82, 0x7773, RZ ;  /* 0x0000777352457816 */ /* 0x000fc400000000ff */
[----:B------:R-:W-:Y:S01]  /*59170*/  LEA.HI.X.SX32 R57, R68, R5, 0x1, P5 ;  /* 0x0000000544397211 */ /* 0x000fe200028f0eff */
[----:B------:R-:W0:Y:S01]  /*59180*/  LDC R82, c[0x0][0x248] ;  /* 0x00009200ff527b82 */ /* 0x000e220000000800 */
[----:B--2---:R-:W-:-:S03]  /*59190*/  IADD3 R58, P5, R159, R2, RZ ;  /* 0x000000029f3a7210 */ /* 0x004fc60007fbe0ff */
[----:B------:R2:W-:Y:S01]  /*591a0*/  @P1 STG.E.U8 desc[UR44][R56.64], R69 ;  /* 0x0000004538001986 */ /* 0x0005e2000c10112c */
[----:B------:R-:W-:-:S03]  /*591b0*/  LEA.HI.X.SX32 R59, R159, R5, 0x1, P5 ;  /* 0x000000059f3b7211 */ /* 0x000fc600028f0eff */
[----:B------:R-:W4:Y:S01]  /*591c0*/  LDC R159, c[0x0][0x248] ;  /* 0x00009200ff9f7b82 */ /* 0x000f220000000800 */
[----:B------:R-:W-:Y:S01]  /*591d0*/  ISETP.LT.AND P1, PT, R156, UR4, !P0 ;  /* 0x000000049c007c0c */ /* 0x000fe2000c721270 */
[----:B------:R-:W-:Y:S01]  /*591e0*/  ULDC UR4, c[0x0][0x22c] ;  /* 0x00008b0000047ab9 */ /* 0x000fe20000000800 */
[----:B------:R3:W-:Y:S01]  /*591f0*/  @P3 STG.E.U8 desc[UR44][R58.64], R83 ;  /* 0x000000533a003986 */ /* 0x0007e2000c10112c */
[----:B------:R-:W-:Y:S01]  /*59200*/  IMAD R68, R149, 0x4, R68 ;  /* 0x0000000495447824 */ /* 0x000fe200078e0244 */
[----:B------:R-:W-:Y:S01]  /*59210*/  ISETP.LT.AND P3, PT, R141, UR4, !P0 ;  /* 0x000000048d007c0c */ /* 0x000fe2000c761270 */
[----:B------:R-:W-:Y:S02]  /*59220*/  ULDC UR4, c[0x0][0x22c] ;  /* 0x00008b0000047ab9 */ /* 0x000fe40000000800 */
[----:B------:R-:W0:Y:S01]  /*59230*/  LDC R141, c[0x0][0x248] ;  /* 0x00009200ff8d7b82 */ /* 0x000e220000000800 */
[----:B--2---:R-:W-:Y:S02]  /*59240*/  IADD3 R56, P5, R68, R2, RZ ;  /* 0x0000000244387210 */ /* 0x004fe40007fbe0ff */
[----:B------:R-:W-:-:S02]  /*59250*/  PRMT R81, R92, 0x7770, RZ ;  /* 0x000077705c517816 */ /* 0x000fc400000000ff */
[----:B------:R-:W-:-:S03]  /*59260*/  LEA.HI.X.SX32 R57, R68, R5, 0x1, P5 ;  /* 0x0000000544397211 */ /* 0x000fc600028f0eff */
[----:B------:R-:W2:Y:S01]  /*59270*/  LDC R149, c[0x0][0x248] ;  /* 0x00009200ff957b82 */ /* 0x000ea20000000800 */
[----:B-1----:R-:W-:Y:S01]  /*59280*/  IMAD R68, R71, 0x2, R68 ;  /* 0x0000000247447824 */ /* 0x002fe200078e0244 */
[----:B------:R1:W-:Y:S01]  /*59290*/  @P4 STG.E.U8 desc[UR44][R56.64], R81 ;  /* 0x0000005138004986 */ /* 0x0003e2000c10112c */
[----:B------:R-:W-:Y:S01]  /*592a0*/  ISETP.LT.AND P2, PT, R158, UR7, !P0 ;  /* 0x000000079e007c0c */ /* 0x000fe2000c741270 */
[----:B------:R-:W-:Y:S01]  /*592b0*/  ULDC UR7, c[0x0][0x22c] ;  /* 0x00008b0000077ab9 */ /* 0x000fe20000000800 */
[----:B---3--:R-:W-:-:S03]  /*592c0*/  IMAD R0, R151, 0x2, R68 ;  /* 0x0000000297007824 */ /* 0x008fc600078e0244 */
[----:B------:R-:W3:Y:S01]  /*592d0*/  LDC R83, c[0x0][0x248] ;  /* 0x00009200ff537b82 */ /* 0x000ee20000000800 */
[----:B------:R-:W-:Y:S02]  /*592e0*/  PRMT R71, R93, 0x7770, RZ ;  /* 0x000077705d477816 */ /* 0x000fe400000000ff */
[----:B-1----:R-:W-:-:S04]  /*592f0*/  IADD3 R56, P4, R68, R2, RZ ;  /* 0x0000000244387210 */ /* 0x002fc80007f9e0ff */
[-C--:B------:R-:W-:Y:S01]  /*59300*/  LEA.HI.X.SX32 R57, R68, R5.reuse, 0x1, P4 ;  /* 0x0000000544397211 */ /* 0x080fe200020f0eff */
[----:B----4-:R-:W-:Y:S01]  /*59310*/  IMAD R68, R159, 0x2, R0 ;  /* 0x000000029f447824 */ /* 0x010fe200078e0200 */
[-C--:B------:R-:W-:Y:S02]  /*59320*/  IADD3 R58, P4, R0, R2.reuse, RZ ;  /* 0x00000002003a7210 */ /* 0x080fe40007f9e0ff */
[----:B------:R-:W-:Y:S01]  /*59330*/  PRMT R69, R94, 0x7770, RZ ;  /* 0x000077705e457816 */ /* 0x000fe200000000ff */
[----:B------:R1:W-:Y:S01]  /*59340*/  @P6 STG.E.U8 desc[UR44][R56.64], R71 ;  /* 0x0000004738006986 */ /* 0x0003e2000c10112c */
[----:B------:R-:W-:Y:S01]  /*59350*/  LEA.HI.X.SX32 R59, R0, R5, 0x1, P4 ;  /* 0x00000005003b7211 */ /* 0x000fe200020f0eff */
[----:B0-----:R-:W-:Y:S01]  /*59360*/  IMAD R0, R141, 0x2, R68 ;  /* 0x000000028d007824 */ /* 0x001fe200078e0244 */
[----:B------:R-:W-:Y:S01]  /*59370*/  PRMT R81, R95, 0x7770, RZ ;  /* 0x000077705f517816 */ /* 0x000fe200000000ff */
[----:B------:R-:W0:Y:S02]  /*59380*/  LDC R141, c[0x0][0x248] ;  /* 0x00009200ff8d7b82 */ /* 0x000e240000000800 */
[----:B------:R4:W-:Y:S01]  /*59390*/  @P2 STG.E.U8 desc[UR44][R58.64], R69 ;  /* 0x000000453a002986 */ /* 0x0009e2000c10112c */
[----:B-1----:R-:W-:-:S04]  /*593a0*/  IADD3 R56, P6, R68, R2, RZ ;  /* 0x0000000244387210 */ /* 0x002fc80007fde0ff */
[-C--:B------:R-:W-:Y:S01]  /*593b0*/  LEA.HI.X.SX32 R57, R68, R5.reuse, 0x1, P6 ;  /* 0x0000000544397211 */ /* 0x080fe200030f0eff */
[----:B--2---:R-:W-:Y:S01]  /*593c0*/  IMAD R68, R149, 0x2, R0 ;  /* 0x0000000295447824 */ /* 0x004fe200078e0200 */
[CC--:B----4-:R-:W-:Y:S01]  /*593d0*/  IADD3 R58, P6, R0.reuse, R2.reuse, RZ ;  /* 0x00000002003a7210 */ /* 0x0d0fe20007fde0ff */
[----:B------:R-:W1:Y:S02]  /*593e0*/  LDC R149, c[0x0][0x248] ;  /* 0x00009200ff957b82 */ /* 0x000e640000000800 */
[----:B------:R2:W-:Y:S01]  /*593f0*/  @P1 STG.E.U8 desc[UR44][R56.64], R81 ;  /* 0x0000005138001986 */ /* 0x0005e2000c10112c */
[-C--:B------:R-:W-:Y:S02]  /*59400*/  LEA.HI.X.SX32 R59, R0, R5.reuse, 0x1, P6 ;  /* 0x00000005003b7211 */ /* 0x080fe400030f0eff */
[----:B------:R-:W-:Y:S01]  /*59410*/  ISETP.LT.AND P5, PT, R153, UR4, !P0 ;  /* 0x0000000499007c0c */ /* 0x000fe2000c7a1270 */
[----:B------:R-:W-:Y:S01]  /*59420*/  ULDC UR4, c[0x0][0x22c] ;  /* 0x00008b0000047ab9 */ /* 0x000fe20000000800 */
[C---:B--2---:R-:W-:Y:S01]  /*59430*/  IADD3 R56, P6, R68.reuse, R2, RZ ;  /* 0x0000000244387210 */ /* 0x044fe20007fde0ff */
[----:B------:R-:W2:Y:S03]  /*59440*/  LDC R81, c[0x0][0x248] ;  /* 0x00009200ff517b82 */ /* 0x000ea60000000800 */
[----:B------:R-:W-:Y:S01]  /*59450*/  LEA.HI.X.SX32 R57, R68, R5, 0x1, P6 ;  /* 0x0000000544397211 */ /* 0x000fe200030f0eff */
[----:B---3--:R-:W-:-:S04]  /*59460*/  IMAD R68, R83, 0x2, R68 ;  /* 0x0000000253447824 */ /* 0x008fc800078e0244 */
[----:B------:R-:W3:Y:S01]  /*59470*/  LDC R83, c[0x0][0x248] ;  /* 0x00009200ff537b82 */ /* 0x000ee20000000800 */
[----:B------:R-:W-:Y:S02]  /*59480*/  PRMT R71, R92, 0x7771, RZ ;  /* 0x000077715c477816 */ /* 0x000fe400000000ff */
[----:B------:R-:W-:Y:S02]  /*59490*/  PRMT R69, R93, 0x7771, RZ ;  /* 0x000077715d457816 */ /* 0x000fe400000000ff */
[----:B------:R-:W-:Y:S01]  /*594a0*/  ISETP.LT.AND P4, PT, R154, UR4, !P0 ;  /* 0x000000049a007c0c */ /* 0x000fe2000c781270 */
[----:B------:R-:W-:Y:S01]  /*594b0*/  ULDC UR4, c[0x0][0x22c] ;  /* 0x00008b0000047ab9 */ /* 0x000fe20000000800 */
[----:B------:R4:W-:Y:S01]  /*594c0*/  @P3 STG.E.U8 desc[UR44][R58.64], R71 ;  /* 0x000000473a003986 */ /* 0x0009e2000c10112c */
[----:B------:R-:W-:Y:S01]  /*594d0*/  ISETP.LT.AND P2, PT, R155, UR4, !P0 ;  /* 0x000000049b007c0c */ /* 0x000fe2000c741270 */
[----:B------:R-:W-:Y:S02]  /*594e0*/  ULDC UR4, c[0x0][0x22c] ;  /* 0x00008b0000047ab9 */ /* 0x000fe40000000800 */
[----:B------:R0:W-:Y:S01]  /*594f0*/  @P5 STG.E.U8 desc[UR44][R56.64], R69 ;  /* 0x0000004538005986 */ /* 0x0001e2000c10112c */
[----:B------:R-:W-:Y:S01]  /*59500*/  ISETP.LT.AND P1, PT, R152, UR4, !P0 ;  /* 0x0000000498007c0c */ /* 0x000fe2000c721270 */
[----:B------:R-:W-:Y:S01]  /*59510*/  ULDC UR4, c[0x0][0x248] ;  /* 0x0000920000047ab9 */ /* 0x000fe20000000800 */
[C---:B------:R-:W-:Y:S01]  /*59520*/  ISETP.LT.AND P6, PT, R146.reuse, UR6, !P0 ;  /* 0x0000000692007c0c */ /* 0x040fe2000c7c1270 */
[----:B------:R-:W-:Y:S01]  /*59530*/  IMAD R146, R146, UR4, RZ ;  /* 0x0000000492927c24 */ /* 0x000fe2000f8e02ff */
[----:B------:R-:W-:Y:S01]  /*59540*/  ULDC UR6, c[0x0][0x22c] ;  /* 0x00008b0000067ab9 */ /* 0x000fe20000000800 */
[----:B------:R-:W-:Y:S01]  /*59550*/  ULDC UR4, c[0x0][0x22c] ;  /* 0x00008b0000047ab9 */ /* 0x000fe20000000800 */
[----:B----4-:R-:W-:-:S02]  /*59560*/  PRMT R59, R94, 0x7771, RZ ;  /* 0x000077715e3b7816 */ /* 0x010fc400000000ff */
[----:B0-----:R-:W-:-:S04]  /*59570*/  IADD3 R56, P3, R68, R2, RZ ;  /* 0x0000000244387210 */ /* 0x001fc80007f7e0ff */
[----:B------:R-:W-:Y:S01]  /*59580*/  LEA.HI.X.SX32 R57, R68, R5, 0x1, P3 ;  /* 0x0000000544397211 */ /* 0x000fe200018f0eff */
[----:B---3--:R-:W-:Y:S02]  /*59590*/  IMAD R68, R83, 0x4, R68 ;  /* 0x0000000453447824 */ /* 0x008fe400078e0244 */
[----:B------:R-:W0:Y:S02]  /*595a0*/  LDC R83, c[0x0][0x248] ;  /* 0x00009200ff537b82 */ /* 0x000e240000000800 */
[----:B------:R3:W-:Y:S01]  /*595b0*/  @P4 STG.E.U8 desc[UR44][R56.64], R59 ;  /* 0x0000003b38004986 */ /* 0x0007e2000c10112c */
[----:B------:R-:W-:Y:S01]  /*595c0*/  PRMT R69, R95, 0x7771, RZ ;  /* 0x000077715f457816 */ /* 0x000fe200000000ff */
[----:B--2---:R-:W-:Y:S01]  /*595d0*/  IMAD R0, R81, 0x2, R68 ;  /* 0x0000000251007824 */ /* 0x004fe200078e0244 */
[----:B---3--:R-:W-:-:S04]  /*595e0*/  IADD3 R56, P4, R146, R2, RZ ;  /* 0x0000000292387210 */ /* 0x008fc80007f9e0ff */
[----:B------:R-:W-:Y:S02]  /*595f0*/  LEA.HI.X.SX32 R57, R146, R5, 0x1, P4 ;  /* 0x0000000592397211 */ /* 0x000fe400020f0eff */
[----:B------:R-:W-:Y:S01]  /*59600*/  ISETP.LT.AND P4, PT, R139, UR6, !P0 ;  /* 0x000000068b007c0c */ /* 0x000fe2000c781270 */
[----:B------:R-:W-:Y:S01]  /*59610*/  ULDC UR6, c[0x0][0x22c] ;  /* 0x00008b0000067ab9 */ /* 0x000fe20000000800 */
[----:B------:R-:W2:Y:S01]  /*59620*/  LDC R139, c[0x0][0x248] ;  /* 0x00009200ff8b7b82 */ /* 0x000ea20000000800 */
[----:B------:R3:W-:Y:S01]  /*59630*/  @P6 STG.E.U8 desc[UR44][R56.64], R69 ;  /* 0x0000004538006986 */ /* 0x0007e2000c10112c */
[----:B------:R-:W-:Y:S02]  /*59640*/  PRMT R81, R92, 0x7772, RZ ;  /* 0x000077725c517816 */ /* 0x000fe400000000ff */
[----:B------:R-:W-:Y:S02]  /*59650*/  PRMT R71, R93, 0x7772, RZ ;  /* 0x000077725d477816 */ /* 0x000fe400000000ff */
[----:B---3--:R-:W-:-:S04]  /*59660*/  IADD3 R56, P6, R68, R2, RZ ;  /* 0x0000000244387210 */ /* 0x008fc80007fde0ff */
[-C--:B------:R-:W-:Y:S01]  /*59670*/  LEA.HI.X.SX32 R57, R68, R5.reuse, 0x1, P6 ;  /* 0x0000000544397211 */ /* 0x080fe200030f0eff */
[----:B------:R-:W-:Y:S01]  /*59680*/  IMAD R68, R141, 0x2, R0 ;  /* 0x000000028d447824 */ /* 0x000fe200078e0200 */
[-C--:B------:R-:W-:Y:S01]  /*59690*/  IADD3 R58, P6, R0, R2.reuse, RZ ;  /* 0x00000002003a7210 */ /* 0x080fe20007fde0ff */
[----:B------:R-:W3:Y:S01]  /*596a0*/  LDC R141, c[0x0][0x248] ;  /* 0x00009200ff8d7b82 */ /* 0x000ee20000000800 */
[----:B------:R-:W-:Y:S01]  /*596b0*/  ISETP.LT.AND P3, PT, R142, UR7, !P0 ;  /* 0x000000078e007c0c */ /* 0x000fe2000c761270 */
[----:B------:R4:W-:Y:S01]  /*596c0*/  @P2 STG.E.U8 desc[UR44][R56.64], R81 ;  /* 0x0000005138002986 */ /* 0x0009e2000c10112c */
[-C--:B------:R-:W-:Y:S01]  /*596d0*/  LEA.HI.X.SX32 R59, R0, R5.reuse, 0x1, P6 ;  /* 0x00000005003b7211 */ /* 0x080fe200030f0eff */
[----:B-1----:R-:W-:Y:S01]  /*596e0*/  IMAD R0, R149, 0x2, R68 ;  /* 0x0000000295007824 */ /* 0x002fe200078e0244 */
[----:B------:R-:W-:Y:S01]  /*596f0*/  ISETP.LT.AND P5, PT, R147, UR4, !P0 ;  /* 0x0000000493007c0c */ /* 0x000fe2000c7a1270 */
[----:B------:R-:W-:Y:S01]  /*59700*/  ULDC UR4, c[0x0][0x22c] ;  /* 0x00008b0000047ab9 */ /* 0x000fe20000000800 */
[----:B------:R-:W-:Y:S01]  /*59710*/  PRMT R69, R94, 0x7772, RZ ;  /* 0x000077725e457816 */ /* 0x000fe200000000ff */
[----:B------:R1:W-:Y:S01]  /*59720*/  @P1 STG.E.U8 desc[UR44][R58.64], R71 ;  /* 0x000000473a001986 */ /* 0x0003e2000c10112c */
[----:B------:R-:W-:Y:S01]  /*59730*/  PRMT R93, R93, 0x7773, RZ ;  /* 0x000077735d5d7816 */ /* 0x000fe200000000ff */
[----:B------:R-:W-:Y:S01]  /*59740*/  ULDC UR7, c[0x0][0x22c] ;  /* 0x00008b0000077ab9 */ /* 0x000fe20000000800 */
[CC--:B----4-:R-:W-:Y:S01]  /*59750*/  IADD3 R56, P6, R68.reuse, R2.reuse, RZ ;  /* 0x0000000244387210 */ /* 0x0d0fe20007fde0ff */
[----:B------:R-:W4:Y:S03]  /*59760*/  LDC R81, c[0x0][0x248] ;  /* 0x00009200ff517b82 */ /* 0x000f260000000800 */
[----:B------:R-:W-:Y:S01]  /*59770*/  LEA.HI.X.SX32 R57, R68, R5, 0x1, P6 ;  /* 0x0000000544397211 */ /* 0x000fe200030f0eff */
[----:B0-----:R-:W-:Y:S01]  /*59780*/  IMAD R68, R83, 0x2, R0 ;  /* 0x0000000253447824 */ /* 0x001fe200078e0200 */
[----:B-1----:R-:W-:-:S02]  /*59790*/  IADD3 R58, P6, R0, R2, RZ ;  /* 0x00000002003a7210 */ /* 0x002fc40007fde0ff */
[----:B------:R-:W-:Y:S01]  /*597a0*/  PRMT R71, R95, 0x7772, RZ ;  /* 0x000077725f477816 */ /* 0x000fe200000000ff */
[----:B------:R0:W-:Y:S01]  /*597b0*/  @P3 STG.E.U8 desc[UR44][R56.64], R69 ;  /* 0x0000004538003986 */ /* 0x0001e2000c10112c */
[----:B------:R-:W-:Y:S01]  /*597c0*/  LEA.HI.X.SX32 R59, R0, R5, 0x1, P6 ;  /* 0x00000005003b7211 */ /* 0x000fe200030f0eff */
[----:B--2---:R-:W-:Y:S01]  /*597d0*/  IMAD R0, R139, 0x2, R68 ;  /* 0x000000028b007824 */ /* 0x004fe200078e0244 */
[----:B------:R-:W-:Y:S01]  /*597e0*/  ISETP.LT.AND P2, PT, R145, UR4, !P0 ;  /* 0x0000000491007c0c */ /* 0x000fe2000c741270 */
[----:B------:R-:W-:Y:S01]  /*597f0*/  ULDC UR4, c[0x0][0x22c] ;  /* 0x00008b0000047ab9 */ /* 0x000fe20000000800 */
[----:B------:R-:W1:Y:S01]  /*59800*/  LDC R83, c[0x0][0x248] ;  /* 0x00009200ff537b82 */ /* 0x000e620000000800 */
[----:B------:R2:W-:Y:S01]  /*59810*/  @P5 STG.E.U8 desc[UR44][R58.64], R71 ;  /* 0x000000473a005986 */ /* 0x0005e2000c10112c */
[----:B------:R-:W-:Y:S01]  /*59820*/  ISETP.LT.AND P1, PT, R140, UR4, !P0 ;  /* 0x000000048c007c0c */ /* 0x000fe2000c721270 */
[----:B------:R-:W-:Y:S01]  /*59830*/  ULDC UR4, c[0x0][0x22c] ;  /* 0x00008b0000047ab9 */ /* 0x000fe20000000800 */
[----:B0-----:R-:W-:-:S02]  /*59840*/  IADD3 R56, P6, R68, R2, RZ ;  /* 0x0000000244387210 */ /* 0x001fc40007fde0ff */
[----:B------:R-:W-:Y:S02]  /*59850*/  PRMT R69, R92, 0x7773, RZ ;  /* 0x000077735c457816 */ /* 0x000fe400000000ff */
[-C--:B--2---:R-:W-:Y:S01]  /*59860*/  IADD3 R58, P5, R0, R2.reuse, RZ ;  /* 0x00000002003a7210 */ /* 0x084fe20007fbe0ff */
[----:B------:R-:W0:Y:S01]  /*59870*/  LDC R71, c[0x0][0x248] ;  /* 0x00009200ff477b82 */ /* 0x000e220000000800 */
[-C--:B------:R-:W-:Y:S02]  /*59880*/  LEA.HI.X.SX32 R57, R68, R5.reuse, 0x1, P6 ;  /* 0x0000000544397211 */ /* 0x080fe400030f0eff */
[----:B------:R-:W-:Y:S01]  /*59890*/  ISETP.LT.AND P3, PT, R144, UR4, !P0 ;  /* 0x0000000490007c0c */ /* 0x000fe2000c761270 */
[----:B------:R-:W-:Y:S01]  /*598a0*/  ULDC UR4, c[0x0][0x22c] ;  /* 0x00008b0000047ab9 */ /* 0x000fe20000000800 */
[----:B------:R-:W-:Y:S01]  /*598b0*/  LEA.HI.X.SX32 R59, R0, R5, 0x1, P5 ;  /* 0x00000005003b7211 */ /* 0x000fe200028f0eff */
[----:B---3--:R-:W-:Y:S01]  /*598c0*/  IMAD R0, R141, 0x2, R0 ;  /* 0x000000028d007824 */ /* 0x008fe200078e0200 */
[----:B------:R-:W-:Y:S01]  /*598d0*/  ISETP.LT.AND P6, PT, R143, UR4, !P0 ;  /* 0x000000048f007c0c */ /* 0x000fe2000c7c1270 */
[----:B------:R2:W-:Y:S01]  /*598e0*/  @P4 STG.E.U8 desc[UR44][R56.64], R69 ;  /* 0x0000004538004986 */ /* 0x0005e2000c10112c */
[----:B------:R-:W-:Y:S01]  /*598f0*/  ULDC UR4, c[0x0][0x248] ;  /* 0x0000920000047ab9 */ /* 0x000fe20000000800 */
[C---:B------:R-:W-:Y:S01]  /*59900*/  ISETP.LT.AND P4, PT, R136.reuse, UR6, !P0 ;  /* 0x0000000688007c0c */ /* 0x040fe2000c781270 */
[----:B------:R-:W-:Y:S01]  /*59910*/  IMAD R136, R136, UR4, RZ ;  /* 0x0000000488887c24 */ /* 0x000fe2000f8e02ff */
[----:B------:R3:W-:Y:S01]  /*59920*/  @P2 STG.E.U8 desc[UR44][R58.64], R93 ;  /* 0x0000005d3a002986 */ /* 0x0007e2000c10112c */
[----:B------:R-:W1:Y:S01]  /*59930*/  LDC R68, c[0x0][0x248] ;  /* 0x00009200ff447b82 */ /* 0x000e620000000800 */
[----:B------:R-:W-:Y:S01]  /*59940*/  PRMT R95, R95, 0x7773, RZ ;  /* 0x000077735f5f7816 */ /* 0x000fe200000000ff */
[----:B------:R-:W-:Y:S01]  /*59950*/  ULDC UR4, c[0x0][0x22c] ;  /* 0x00008b0000047ab9 */ /* 0x000fe20000000800 */
[----:B------:R-:W-:Y:S01]  /*59960*/  ULDC UR6, c[0x0][0x22c] ;  /* 0x00008b0000067ab9 */ /* 0x000fe20000000800 */
[----:B--2---:R-:W-:-:S02]  /*59970*/  IADD3 R56, P5, R0, R2, RZ ;  /* 0x0000000200387210 */ /* 0x004fc40007fbe0ff */
[----:B------:R-:W-:Y:S02]  /*59980*/  PRMT R69, R94, 0x7773, RZ ;  /* 0x000077735e457816 */ /* 0x000fe400000000ff */
[----:B------:R-:W-:Y:S01]  /*59990*/  LEA.HI.X.SX32 R57, R0, R5, 0x1, P5 ;  /* 0x0000000500397211 */ /* 0x000fe200028f0eff */
[----:B---3--:R-:W2:Y:S01]  /*599a0*/  LDC R93, c[0x0][0x248] ;  /* 0x00009200ff5d7b82 */ /* 0x008ea20000000800 */
[----:B------:R-:W-:Y:S01]  /*599b0*/  IADD3 R58, P5, R136, R2, RZ ;  /* 0x00000002883a7210 */ /* 0x000fe20007fbe0ff */
[----:B----4-:R-:W-:-:S03]  /*599c0*/  IMAD R0, R81, 0x4, R0 ;  /* 0x0000000451007824 */ /* 0x010fc600078e0200 */
[----:B------:R-:W-:Y:S01]  /*599d0*/  LEA.HI.X.SX32 R59, R136, R5, 0x1, P5 ;  /* 0x00000005883b7211 */ /* 0x000fe200028f0eff */
[----:B------:R3:W-:Y:S01]  /*599e0*/  @P1 STG.E.U8 desc[UR44][R56.64], R69 ;  /* 0x0000004538001986 */ /* 0x0007e2000c10112c */
[----:B------:R-:W-:Y:S01]  /*599f0*/  ISETP.LT.AND P1, PT, R138, UR4, !P0 ;  /* 0x000000048a007c0c */ /* 0x000fe2000c721270 */
[----:B------:R-:W-:Y:S02]  /*59a00*/  ULDC UR4, c[0x0][0x22c] ;  /* 0x00008b0000047ab9 */ /* 0x000fe40000000800 */
[----:B------:R4:W-:Y:S01]  /*59a10*/  @P4 STG.E.U8 desc[UR44][R58.64], R95 ;  /* 0x0000005f3a004986 */ /* 0x0009e2000c10112c */
[----:B------:R-:W-:Y:S01]  /*59a20*/  ISETP.LT.AND P4, PT, R125, UR4, !P0 ;  /* 0x000000047d007c0c */ /* 0x000fe2000c781270 */
[----:B------:R-:W-:Y:S01]  /*59a30*/  ULDC UR4, c[0x0][0x22c] ;  /* 0x00008b0000047ab9 */ /* 0x000fe20000000800 */
[----:B------:R-:W2:Y:S01]  /*59a40*/  LDC R125, c[0x0][0x248] ;  /* 0x00009200ff7d7b82 */ /* 0x000ea20000000800 */
[----:B------:R-:W-:Y:S02]  /*59a50*/  PRMT R81, R88, 0x7770, RZ ;  /* 0x0000777058517816 */ /* 0x000fe400000000ff */
[----:B---3--:R-:W-:-:S04]  /*59a60*/  IADD3 R56, P5, R0, R2, RZ ;  /* 0x0000000200387210 */ /* 0x008fc80007fbe0ff */
[----:B------:R-:W-:Y:S01]  /*59a70*/  LEA.HI.X.SX32 R57, R0, R5, 0x1, P5 ;  /* 0x0000000500397211 */ /* 0x000fe200028f0eff */
[----:B0-----:R-:W-:Y:S01]  /*59a80*/  IMAD R0, R71, 0x2, R0 ;  /* 0x0000000247007824 */ /* 0x001fe200078e0200 */
[----:B------:R-:W-:Y:S01]  /*59a90*/  ISETP.LT.AND P2, PT, R137, UR7, !P0 ;  /* 0x0000000789007c0c */ /* 0x000fe2000c741270 */
[----:B----4-:R-:W0:Y:S02]  /*59aa0*/  LDC R95, c[0x0][0x248] ;  /* 0x00009200ff5f7b82 */ /* 0x010e240000000800 */
[----:B------:R3:W-:Y:S01]  /*59ab0*/  @P3 STG.E.U8 desc[UR44][R56.64], R81 ;  /* 0x0000005138003986 */ /* 0x0007e2000c10112c */
[----:B-1----:R-:W-:Y:S01]  /*59ac0*/  IMAD R59, R83, 0x2, R0 ;  /* 0x00000002533b7824 */ /* 0x002fe200078e0200 */
[----:B------:R-:W-:Y:S01]  /*59ad0*/  PRMT R71, R89, 0x7770, RZ ;  /* 0x0000777059477816 */ /* 0x000fe200000000ff */
[----:B------:R-:W-:-:S03]  /*59ae0*/  ULDC UR7, c[0x0][0x22c] ;  /* 0x00008b0000077ab9 */ /* 0x000fc60000000800 */
[----:B------:R-:W1:Y:S01]  /*59af0*/  LDC R83, c[0x0][0x248] ;  /* 0x00009200ff537b82 */ /* 0x000e620000000800 */
[----:B---3--:R-:W-:-:S04]  /*59b00*/  IADD3 R56, P3, R0, R2, RZ ;  /* 0x0000000200387210 */ /* 0x008fc80007f7e0ff */
[-C--:B------:R-:W-:Y:S01]  /*59b10*/  LEA.HI.X.SX32 R57, R0, R5.reuse, 0x1, P3 ;  /* 0x0000000500397211 */ /* 0x080fe200018f0eff */
[----:B------:R-:W-:Y:S01]  /*59b20*/  IMAD R0, R68, 0x2, R59 ;  /* 0x0000000244007824 */ /* 0x000fe200078e023b */
[CC--:B------:R-:W-:Y:S02]  /*59b30*/  IADD3 R58, P3, R59.reuse, R2.reuse, RZ ;  /* 0x000000023b3a7210 */ /* 0x0c0fe40007f7e0ff */
[----:B------:R-:W-:Y:S01]  /*59b40*/  PRMT R69, R90, 0x7770, RZ ;  /* 0x000077705a457816 */ /* 0x000fe200000000ff */
[----:B------:R3:W-:Y:S01]  /*59b50*/  @P6 STG.E.U8 desc[UR44][R56.64], R71 ;  /* 0x0000004738006986 */ /* 0x0007e2000c10112c */
[----:B------:R-:W-:Y:S01]  /*59b60*/  LEA.HI.X.SX32 R59, R59, R5, 0x1, P3 ;  /* 0x000000053b3b7211 */ /* 0x000fe200018f0eff */
[----:B--2---:R-:W-:Y:S01]  /*59b70*/  IMAD R68, R93, 0x2, R0 ;  /* 0x000000025d447824 */ /* 0x004fe200078e0200 */
[----:B------:R-:W-:Y:S01]  /*59b80*/  PRMT R81, R91, 0x7770, RZ ;  /* 0x000077705b517816 */ /* 0x000fe200000000ff */
[----:B------:R-:W2:Y:S02]  /*59b90*/  LDC R93, c[0x0][0x248] ;  /* 0x00009200ff5d7b82 */ /* 0x000ea40000000800 */
[----:B------:R4:W-:Y:S01]  /*59ba0*/  @P2 STG.E.U8 desc[UR44][R58.64], R69 ;  /* 0x000000453a002986 */ /* 0x0009e2000c10112c */
[----:B---3--:R-:W-:-:S04]  /*59bb0*/  IADD3 R56, P6, R0, R2, RZ ;  /* 0x0000000200387210 */ /* 0x008fc80007fde0ff */
[----:B------:R-:W-:Y:S01]  /*59bc0*/  LEA.HI.X.SX32 R57, R0, R5, 0x1, P6 ;  /* 0x0000000500397211 */ /* 0x000fe200030f0eff */
[----:B------:R-:W-:Y:S01]  /*59bd0*/  IMAD R0, R125, 0x2, R68 ;  /* 0x000000027d007824 */ /* 0x000fe200078e0244 */
[----:B----4-:R-:W-:-:S03]  /*59be0*/  IADD3 R58, P6, R68, R2, RZ ;  /* 0x00000002443a7210 */ /* 0x010fc60007fde0ff */
[----:B------:R3:W-:Y:S01]  /*59bf0*/  @P1 STG.E.U8 desc[UR44][R56.64], R81 ;  /* 0x0000005138001986 */ /* 0x0007e2000c10112c */
[----:B------:R-:W-:Y:S02]  /*59c00*/  LEA.HI.X.SX32 R59, R68, R5, 0x1, P6 ;  /* 0x00000005443b7211 */ /* 0x000fe400030f0eff */
[----:B------:R-:W-:Y:S01]  /*59c10*/  ISETP.LT.AND P5, PT, R133, UR4, !P0 ;  /* 0x0000000485007c0c */ /* 0x000fe2000c7a1270 */
[----:B------:R-:W-:Y:S01]  /*59c20*/  ULDC UR4, c[0x0][0x22c] ;  /* 0x00008b0000047ab9 */ /* 0x000fe20000000800 */
[----:B------:R-:W-:Y:S01]  /*59c30*/  PRMT R71, R88, 0x7771, RZ ;  /* 0x0000777158477816 */ /* 0x000fe200000000ff */
[----:B------:R-:W4:Y:S01]  /*59c40*/  LDC R68, c[0x0][0x248] ;  /* 0x00009200ff447b82 */ /* 0x000f220000000800 */
[----:B---3--:R-:W-:Y:S02]  /*59c50*/  IADD3 R56, P6, R0, R2, RZ ;  /* 0x0000000200387210 */ /* 0x008fe40007fde0ff */
[----:B------:R-:W-:-:S05]  /*59c60*/  PRMT R69, R89, 0x7771, RZ ;  /* 0x0000777159457816 */ /* 0x000fca00000000ff */
[----:B------:R-:W3:Y:S01]  /*59c70*/  LDC R81, c[0x0][0x248] ;  /* 0x00009200ff517b82 */ /* 0x000ee20000000800 */
[----:B------:R-:W-:Y:S01]  /*59c80*/  LEA.HI.X.SX32 R57, R0, R5, 0x1, P6 ;  /* 0x0000000500397211 */ /* 0x000fe200030f0eff */
[----:B-1----:R-:W-:Y:S01]  /*59c90*/  IMAD R0, R83, 0x2, R0 ;  /* 0x0000000253007824 */ /* 0x002fe200078e0200 */
[----:B------:R-:W-:Y:S01]  /*59ca0*/  ISETP.LT.AND P3, PT, R134, UR4, !P0 ;  /* 0x0000000486007c0c */ /* 0x000fe2000c761270 */
[----:B------:R-:W-:-:S04]  /*59cb0*/  ULDC UR4, c[0x0][0x22c] ;  /* 0x00008b0000047ab9 */ /* 0x000fc80000000800 */
[----:B------:R-:W1:Y:S01]  /*59cc0*/  LDC R83, c[0x0][0x248] ;  /* 0x00009200ff537b82 */ /* 0x000e620000000800 */
        /* <DEDUP_REMOVED lines=10> */
[----:B0-----:R-:W-:-:S02]  /*59d70*/  PRMT R59, R90, 0x7771, RZ ;  /* 0x000077715a3b7816 */ /* 0x001fc400000000ff */
[----:B--2---:R-:W-:-:S04]  /*59d80*/  IADD3 R56, P4, R0, R2, RZ ;  /* 0x0000000200387210 */ /* 0x004fc80007f9e0ff */
[----:B------:R-:W-:-:S05]  /*59d90*/  LEA.HI.X.SX32 R57, R0, R5, 0x1, P4 ;  /* 0x0000000500397211 */ /* 0x000fca00020f0eff */
[----:B------:R0:W-:Y:S01]  /*59da0*/  @P3 STG.E.U8 desc[UR44][R56.64], R59 ;  /* 0x0000003b38003986 */ /* 0x0001e2000c10112c */
[----:B------:R-:W-:Y:S01]  /*59db0*/  PRMT R69, R91, 0x7771, RZ ;  /* 0x000077715b457816 */ /* 0x000fe200000000ff */
[----:B-1----:R-:W-:Y:S02]  /*59dc0*/  IMAD R0, R83, 0x4, R0 ;  /* 0x0000000453007824 */ /* 0x002fe400078e0200 */
[----:B------:R-:W1:Y:S01]  /*59dd0*/  LDC R83, c[0x0][0x248] ;  /* 0x00009200ff537b82 */ /* 0x000e620000000800 */
[----:B0-----:R-:W-:-:S04]  /*59de0*/  IADD3 R56, P3, R130, R2, RZ ;  /* 0x0000000282387210 */ /* 0x001fc80007f7e0ff */
[----:B------:R-:W-:Y:S01]  /*59df0*/  LEA.HI.X.SX32 R57, R130, R5, 0x1, P3 ;  /* 0x0000000582397211 */ /* 0x000fe200018f0eff */
[----:B---3--:R-:W-:-:S04]  /*59e00*/  IMAD R59, R81, 0x2, R0 ;  /* 0x00000002513b7824 */ /* 0x008fc800078e0200 */
[----:B------:R0:W-:Y:S01]  /*59e10*/  @P6 STG.E.U8 desc[UR44][R56.64], R69 ;  /* 0x0000004538006986 */ /* 0x0001e2000c10112c */
[----:B------:R-:W-:Y:S02]  /*59e20*/  PRMT R81, R88, 0x7772, RZ ;  /* 0x0000777258517816 */ /* 0x000fe400000000ff */
[----:B0-----:R-:W-:-:S04]  /*59e30*/  IADD3 R56, P6, R0, R2, RZ ;  /* 0x0000000200387210 */ /* 0x001fc80007fde0ff */
[----:B------:R-:W-:Y:S01]  /*59e40*/  LEA.HI.X.SX32 R57, R0, R5, 0x1, P6 ;  /* 0x0000000500397211 */ /* 0x000fe200030f0eff */
[----:B----4-:R-:W-:Y:S01]  /*59e50*/  IMAD R0, R68, 0x2, R59 ;  /* 0x0000000244007824 */ /* 0x010fe200078e023b */
[----:B------:R-:W-:-:S03]  /*59e60*/  IADD3 R58, P6, R59, R2, RZ ;  /* 0x000000023b3a7210 */ /* 0x000fc60007fde0ff */
[----:B------:R-:W-:Y:S02]  /*59e70*/  IMAD R68, R93, 0x2, R0 ;  /* 0x000000025d447824 */ /* 0x000fe400078e0200 */
[----:B------:R-:W0:Y:S01]  /*59e80*/  LDC R93, c[0x0][0x248] ;  /* 0x00009200ff5d7b82 */ /* 0x000e220000000800 */
[----:B------:R-:W-:Y:S01]  /*59e90*/  PRMT R71, R89, 0x7772, RZ ;  /* 0x0000777259477816 */ /* 0x000fe200000000ff */
[----:B------:R2:W-:Y:S01]  /*59ea0*/  @P2 STG.E.U8 desc[UR44][R56.64], R81 ;  /* 0x0000005138002986 */ /* 0x0005e2000c10112c */
[-C--:B------:R-:W-:Y:S02]  /*59eb0*/  LEA.HI.X.SX32 R59, R59, R5.reuse, 0x1, P6 ;  /* 0x000000053b3b7211 */ /* 0x080fe400030f0eff */
[----:B------:R-:W-:Y:S01]  /*59ec0*/  ISETP.LT.AND P4, PT, R126, UR7, !P0 ;  /* 0x000000077e007c0c */ /* 0x000fe2000c781270 */
[----:B------:R-:W-:Y:S01]  /*59ed0*/  ULDC UR7, c[0x0][0x22c] ;  /* 0x00008b0000077ab9 */ /* 0x000fe20000000800 */
[----:B------:R-:W-:Y:S01]  /*59ee0*/  ISETP.LT.AND P5, PT, R131, UR4, !P0 ;  /* 0x0000000483007c0c */ /* 0x000fe2000c7a1270 */
[----:B------:R3:W-:Y:S01]  /*59ef0*/  @P1 STG.E.U8 desc[UR44][R58.64], R71 ;  /* 0x000000473a001986 */ /* 0x0007e2000c10112c */
[----:B------:R-:W-:Y:S01]  /*59f00*/  PRMT R69, R90, 0x7772, RZ ;  /* 0x000077725a457816 */ /* 0x000fe200000000ff */
[----:B------:R-:W-:Y:S01]  /*59f10*/  ULDC UR4, c[0x0][0x22c] ;  /* 0x00008b0000047ab9 */ /* 0x000fe20000000800 */
[CC--:B--2---:R-:W-:Y:S01]  /*59f20*/  IADD3 R56, P6, R0.reuse, R2.reuse, RZ ;  /* 0x0000000200387210 */ /* 0x0c4fe20007fde0ff */
[----:B------:R-:W2:Y:S03]  /*59f30*/  LDC R81, c[0x0][0x248] ;  /* 0x00009200ff517b82 */ /* 0x000ea60000000800 */
[----:B------:R-:W-:Y:S01]  /*59f40*/  LEA.HI.X.SX32 R57, R0, R5, 0x1, P6 ;  /* 0x0000000500397211 */ /* 0x000fe200030f0eff */
[----:B-1----:R-:W-:Y:S01]  /*59f50*/  IMAD R0, R83, 0x2, R68 ;  /* 0x0000000253007824 */ /* 0x002fe200078e0244 */
[----:B---3--:R-:W-:-:S02]  /*59f60*/  IADD3 R58, P6, R68, R2, RZ ;  /* 0x00000002443a7210 */ /* 0x008fc40007fde0ff */
[----:B------:R-:W-:Y:S02]  /*59f70*/  PRMT R71, R91, 0x7772, RZ ;  /* 0x000077725b477816 */ /* 0x000fe400000000ff */
[----:B------:R-:W-:Y:S01]  /*59f80*/  ISETP.LT.AND P3, PT, R123, UR6, !P0 ;  /* 0x000000067b007c0c */ /* 0x000fe2000c761270 */
[----:B------:R1:W-:Y:S01]  /*59f90*/  @P4 STG.E.U8 desc[UR44][R56.64], R69 ;  /* 0x0000004538004986 */ /* 0x0003e2000c10112c */
[----:B------:R-:W-:Y:S01]  /*59fa0*/  LEA.HI.X.SX32 R59, R68, R5, 0x1, P6 ;  /* 0x00000005443b7211 */ /* 0x000fe200030f0eff */
[----:B------:R-:W-:Y:S01]  /*59fb0*/  IMAD R68, R95, 0x2, R0 ;  /* 0x000000025f447824 */ /* 0x000fe200078e0200 */
[----:B------:R-:W-:Y:S01]  /*59fc0*/  ISETP.LT.AND P2, PT, R129, UR4, !P0 ;  /* 0x0000000481007c0c */ /* 0x000fe2000c741270 */
[----:B------:R-:W-:Y:S01]  /*59fd0*/  ULDC UR4, c[0x0][0x22c] ;  /* 0x00008b0000047ab9 */ /* 0x000fe20000000800 */
[----:B------:R-:W3:Y:S01]  /*59fe0*/  LDC R83, c[0x0][0x248] ;  /* 0x00009200ff537b82 */ /* 0x000ee20000000800 */
[----:B------:R4:W-:Y:S01]  /*59ff0*/  @P5 STG.E.U8 desc[UR44][R58.64], R71 ;  /* 0x000000473a005986 */ /* 0x0009e2000c10112c */
[----:B------:R-:W-:Y:S01]  /*5a000*/  ISETP.LT.AND P1, PT, R124, UR4, !P0 ;  /* 0x000000047c007c0c */ /* 0x000fe2000c721270 */
[----:B------:R-:W-:Y:S01]  /*5a010*/  ULDC UR4, c[0x0][0x22c] ;  /* 0x00008b0000047ab9 */ /* 0x000fe20000000800 */
[----:B------:R-:W-:Y:S01]  /*5a020*/  ULDC UR6, c[0x0][0x22c] ;  /* 0x00008b0000067ab9 */ /* 0x000fe20000000800 */
[----:B-1----:R-:W-:-:S02]  /*5a030*/  IADD3 R56, P6, R0, R2, RZ ;  /* 0x0000000200387210 */ /* 0x002fc40007fde0ff */
[----:B------:R-:W-:Y:S02]  /*5a040*/  PRMT R69, R88, 0x7773, RZ ;  /* 0x0000777358457816 */ /* 0x000fe400000000ff */
[----:B----4-:R-:W-:Y:S02]  /*5a050*/  IADD3 R58, P5, R68, R2, RZ ;  /* 0x00000002443a7210 */ /* 0x010fe40007fbe0ff */
[-C--:B------:R-:W-:Y:S02]  /*5a060*/  LEA.HI.X.SX32 R57, R0, R5.reuse, 0x1, P6 ;  /* 0x0000000500397211 */ /* 0x080fe400030f0eff */
[----:B------:R-:W-:Y:S01]  /*5a070*/  ISETP.LT.AND P4, PT, R128, UR4, !P0 ;  /* 0x0000000480007c0c */ /* 0x000fe2000c781270 */
[----:B------:R-:W-:Y:S01]  /*5a080*/  ULDC UR4, c[0x0][0x22c] ;  /* 0x00008b0000047ab9 */ /* 0x000fe20000000800 */
[----:B------:R-:W-:Y:S01]  /*5a090*/  LEA.HI.X.SX32 R59, R68, R5, 0x1, P5 ;  /* 0x00000005443b7211 */ /* 0x000fe200028f0eff */
[----:B0-----:R-:W-:Y:S01]  /*5a0a0*/  IMAD R68, R93, 0x2, R68 ;  /* 0x000000025d447824 */ /* 0x001fe200078e0244 */
[----:B------:R-:W-:Y:S01]  /*5a0b0*/  ISETP.LT.AND P6, PT, R127, UR4, !P0 ;  /* 0x000000047f007c0c */ /* 0x000fe2000c7c1270 */
[----:B------:R-:W0:Y:S01]  /*5a0c0*/  LDC R93, c[0x0][0x248] ;  /* 0x00009200ff5d7b82 */ /* 0x000e220000000800 */
[----:B------:R1:W-:Y:S01]  /*5a0d0*/  @P3 STG.E.U8 desc[UR44][R56.64], R69 ;  /* 0x0000004538003986 */ /* 0x0003e2000c10112c */
[----:B------:R-:W-:Y:S01]  /*5a0e0*/  ULDC UR4, c[0x0][0x248] ;  /* 0x0000920000047ab9 */ /* 0x000fe20000000800 */
[----:B------:R-:W-:-:S02]  /*5a0f0*/  PRMT R89, R89, 0x7773, RZ ;  /* 0x0000777359597816 */ /* 0x000fc400000000ff */
[C---:B------:R-:W-:Y:S01]  /*5a100*/  ISETP.LT.AND P3, PT, R120.reuse, UR6, !P0 ;  /* 0x0000000678007c0c */ /* 0x040fe2000c761270 */
[----:B------:R-:W-:Y:S01]  /*5a110*/  IMAD R120, R120, UR4, RZ ;  /* 0x0000000478787c24 */ /* 0x000fe2000f8e02ff */
[----:B------:R-:W-:Y:S01]  /*5a120*/  PRMT R71, R90, 0x7773, RZ ;  /* 0x000077735a477816 */ /* 0x000fe200000000ff */
[----:B------:R4:W-:Y:S01]  /*5a130*/  @P2 STG.E.U8 desc[UR44][R58.64], R89 ;  /* 0x000000593a002986 */ /* 0x0009e2000c10112c */
[----:B--2---:R-:W-:Y:S01]  /*5a140*/  IMAD R0, R81, 0x4, R68 ;  /* 0x0000000451007824 */ /* 0x004fe200078e0244 */
[----:B------:R-:W-:Y:S01]  /*5a150*/  PRMT R91, R91, 0x7773, RZ ;  /* 0x000077735b5b7816 */ /* 0x000fe200000000ff */
[----:B------:R-:W-:Y:S01]  /*5a160*/  ULDC UR4, c[0x0][0x22c] ;  /* 0x00008b0000047ab9 */ /* 0x000fe20000000800 */
[----:B------:R-:W-:Y:S01]  /*5a170*/  ULDC UR6, c[0x0][0x22c] ;  /* 0x00008b0000067ab9 */ /* 0x000fe20000000800 */
[----:B-1----:R-:W-:-:S04]  /*5a180*/  IADD3 R56, P5, R68, R2, RZ ;  /* 0x0000000244387210 */ /* 0x002fc80007fbe0ff */
[-C--:B------:R-:W-:Y:S02]  /*5a190*/  LEA.HI.X.SX32 R57, R68, R5.reuse, 0x1, P5 ;  /* 0x0000000544397211 */ /* 0x080fe400028f0eff */
[CC--:B----4-:R-:W-:Y:S01]  /*5a1a0*/  IADD3 R58, P5, R120.reuse, R2.reuse, RZ ;  /* 0x00000002783a7210 */ /* 0x0d0fe20007fbe0ff */
[----:B------:R-:W1:Y:S03]  /*5a1b0*/  LDC R89, c[0x0][0x248] ;  /* 0x00009200ff597b82 */ /* 0x000e660000000800 */
[-C--:B------:R-:W-:Y:S02]  /*5a1c0*/  LEA.HI.X.SX32 R59, R120, R5.reuse, 0x1, P5 ;  /* 0x00000005783b7211 */ /* 0x080fe400028f0eff */
[C---:B------:R-:W-:Y:S01]  /*5a1d0*/  IADD3 R68, P5, R0.reuse, R2, RZ ;  /* 0x0000000200447210 */ /* 0x040fe20007fbe0ff */
[----:B------:R2:W-:Y:S03]  /*5a1e0*/  @P1 STG.E.U8 desc[UR44][R56.64], R71 ;  /* 0x0000004738001986 */ /* 0x0005e6000c10112c */
[----:B------:R-:W-:Y:S01]  /*5a1f0*/  LEA.HI.X.SX32 R69, R0, R5, 0x1, P5 ;  /* 0x0000000500457211 */ /* 0x000fe200028f0eff */
[----:B---3--:R-:W-:Y:S01]  /*5a200*/  IMAD R0, R83, 0x2, R0 ;  /* 0x0000000253007824 */ /* 0x008fe200078e0200 */
[----:B------:R3:W-:Y:S01]  /*5a210*/  @P3 STG.E.U8 desc[UR44][R58.64], R91 ;  /* 0x0000005b3a003986 */ /* 0x0007e2000c10112c */
[----:B--2---:R-:W-:-:S02]  /*5a220*/  PRMT R71, R84, 0x7770, RZ ;  /* 0x0000777054477816 */ /* 0x004fc400000000ff */
[----:B0-----:R-:W-:Y:S01]  /*5a230*/  IMAD R57, R93, 0x2, R0 ;  /* 0x000000025d397824 */ /* 0x001fe200078e0200 */
[----:B------:R-:W-:Y:S01]  /*5a240*/  PRMT R83, R85, 0x7770, RZ ;  /* 0x0000777055537816 */ /* 0x000fe200000000ff */
[----:B------:R-:W0:Y:S01]  /*5a250*/  LDC R93, c[0x0][0x248] ;  /* 0x00009200ff5d7b82 */ /* 0x000e220000000800 */
[----:B------:R2:W-:Y:S01]  /*5a260*/  @P4 STG.E.U8 desc[UR44][R68.64], R71 ;  /* 0x0000004744004986 */ /* 0x0005e2000c10112c */
[----:B---3--:R-:W-:-:S06]  /*5a270*/  IADD3 R58, P4, R0, R2, RZ ;  /* 0x00000002003a7210 */ /* 0x008fcc0007f9e0ff */
[----:B------:R-:W3:Y:S01]  /*5a280*/  LDC R91, c[0x0][0x248] ;  /* 0x00009200ff5b7b82 */ /* 0x000ee20000000800 */
[-C--:B------:R-:W-:Y:S01]  /*5a290*/  LEA.HI.X.SX32 R59, R0, R5.reuse, 0x1, P4 ;  /* 0x00000005003b7211 */ /* 0x080fe200020f0eff */
[----:B------:R-:W-:Y:S01]  /*5a2a0*/  IMAD R0, R70, 0x2, R57 ;  /* 0x0000000246007824 */ /* 0x000fe200078e0239 */
[----:B------:R-:W-:Y:S01]  /*5a2b0*/  ISETP.LT.AND P2, PT, R121, UR7, !P0 ;  /* 0x0000000779007c0c */ /* 0x000fe2000c741270 */
[----:B------:R-:W-:Y:S01]  /*5a2c0*/  ULDC UR7, c[0x0][0x22c] ;  /* 0x00008b0000077ab9 */ /* 0x000fe20000000800 */
[-C--:B------:R-:W-:Y:S01]  /*5a2d0*/  IADD3 R56, P4, R57, R2.reuse, RZ ;  /* 0x0000000239387210 */ /* 0x080fe20007f9e0ff */
[----:B------:R-:W-:Y:S01]  /*5a2e0*/  @P6 STG.E.U8 desc[UR44][R58.64], R83 ;  /* 0x000000533a006986 */ /* 0x000fe2000c10112c */
[----:B--2---:R-:W-:Y:S01]  /*5a2f0*/  IADD3 R68, P6, R0, R2, RZ ;  /* 0x0000000200447210 */ /* 0x004fe20007fde0ff */
[----:B-1----:R-:W-:Y:S01]  /*5a300*/  IMAD R71, R89, 0x2, R0 ;  /* 0x0000000259477824 */ /* 0x002fe200078e0200 */
[----:B------:R-:W-:Y:S02]  /*5a310*/  PRMT R81, R86, 0x7770, RZ ;  /* 0x0000777056517816 */ /* 0x000fe400000000ff */
[----:B------:R-:W-:-:S02]  /*5a320*/  LEA.HI.X.SX32 R57, R57, R5, 0x1, P4 ;  /* 0x0000000539397211 */ /* 0x000fc400020f0eff */
[-C--:B------:R-:W-:Y:S01]  /*5a330*/  LEA.HI.X.SX32 R69, R0, R5.reuse, 0x1, P6 ;  /* 0x0000000500457211 */ /* 0x080fe200030f0eff */
[----:B------:R-:W-:Y:S01]  /*5a340*/  IMAD R0, R80, 0x2, R71 ;  /* 0x0000000250007824 */ /* 0x000fe200078e0247 */
[CC--:B------:R-:W-:Y:S01]  /*5a350*/  IADD3 R70, P6, R71.reuse, R2.reuse, RZ ;  /* 0x0000000247467210 */ /* 0x0c0fe20007fde0ff */
[----:B------:R1:W-:Y:S01]  /*5a360*/  @P2 STG.E.U8 desc[UR44][R56.64], R81 ;  /* 0x0000005138002986 */ /* 0x0003e2000c10112c */
[----:B------:R-:W-:Y:S01]  /*5a370*/  ISETP.LT.AND P1, PT, R122, UR4, !P0 ;  /* 0x000000047a007c0c */ /* 0x000fe2000c721270 */
[----:B------:R-:W-:Y:S01]  /*5a380*/  ULDC UR4, c[0x0][0x22c] ;  /* 0x00008b0000047ab9 */ /* 0x000fe20000000800 */
[----:B------:R-:W-:Y:S01]  /*5a390*/  LEA.HI.X.SX32 R71, R71, R5, 0x1, P6 ;  /* 0x0000000547477211 */ /* 0x000fe200030f0eff */
[----:B------:R-:W2:Y:S01]  /*5a3a0*/  LDC R80, c[0x0][0x248] ;  /* 0x00009200ff507b82 */ /* 0x000ea20000000800 */
[----:B------:R-:W-:Y:S01]  /*5a3b0*/  ISETP.LT.AND P3, PT, R109, UR4, !P0 ;  /* 0x000000046d007c0c */ /* 0x000fe2000c761270 */
[----:B------:R-:W-:Y:S01]  /*5a3c0*/  ULDC UR4, c[0x0][0x22c] ;  /* 0x00008b0000047ab9 */ /* 0x000fe20000000800 */
[----:B-1----:R-:W-:-:S02]  /*5a3d0*/  IADD3 R56, P6, R0, R2, RZ ;  /* 0x0000000200387210 */ /* 0x002fc40007fde0ff */
[----:B------:R-:W-:Y:S02]  /*5a3e0*/  PRMT R89, R87, 0x7770, RZ ;  /* 0x0000777057597816 */ /* 0x000fe400000000ff */
[----:B------:R-:W-:Y:S01]  /*5a3f0*/  LEA.HI.X.SX32 R57, R0, R5, 0x1, P6 ;  /* 0x0000000500397211 */ /* 0x000fe200030f0eff */
[----:B---3--:R-:W-:Y:S02]  /*5a400*/  IMAD R0, R91, 0x2, R0 ;  /* 0x000000025b007824 */ /* 0x008fe400078e0200 */
[----:B------:R-:W1:Y:S01]  /*5a410*/  LDC R91, c[0x0][0x248] ;  /* 0x00009200ff5b7b82 */ /* 0x000e620000000800 */
[----:B------:R-:W-:Y:S01]  /*5a420*/  ISETP.LT.AND P5, PT, R117, UR4, !P0 ;  /* 0x0000000475007c0c */ /* 0x000fe2000c7a1270 */
[----:B------:R-:W-:Y:S01]  /*5a430*/  ULDC UR4, c[0x0][0x22c] ;  /* 0x00008b0000047ab9 */ /* 0x000fe20000000800 */
[----:B------:R-:W-:Y:S01]  /*5a440*/  PRMT R81, R84, 0x7771, RZ ;  /* 0x0000777154517816 */ /* 0x000fe200000000ff */
[----:B------:R3:W-:Y:S01]  /*5a450*/  @P1 STG.E.U8 desc[UR44][R68.64], R89 ;  /* 0x0000005944001986 */ /* 0x0007e2000c10112c */
[----:B------:R-:W-:Y:S01]  /*5a460*/  ISETP.LT.AND P4, PT, R118, UR4, !P0 ;  /* 0x0000000476007c0c */ /* 0x000fe2000c781270 */
[----:B------:R-:W-:-:S02]  /*5a470*/  ULDC UR4, c[0x0][0x22c] ;  /* 0x00008b0000047ab9 */ /* 0x000fc40000000800 */
[----:B------:R-:W-:Y:S01]  /*5a480*/  ISETP.LT.AND P2, PT, R119, UR4, !P0 ;  /* 0x0000000477007c0c */ /* 0x000fe2000c741270 */
[----:B------:R4:W-:Y:S01]  /*5a490*/  @P3 STG.E.U8 desc[UR44][R70.64], R81 ;  /* 0x0000005146003986 */ /* 0x0009e2000c10112c */
[----:B------:R-:W-:Y:S01]  /*5a4a0*/  ULDC UR4, c[0x0][0x22c] ;  /* 0x00008b0000047ab9 */ /* 0x000fe20000000800 */
[----:B------:R-:W-:Y:S01]  /*5a4b0*/  IADD3 R58, P3, R0, R2, RZ ;  /* 0x00000002003a7210 */ /* 0x000fe20007f7e0ff */
[----:B---3--:R-:W3:Y:S01]  /*5a4c0*/  LDC R89, c[0x0][0x248] ;  /* 0x00009200ff597b82 */ /* 0x008ee20000000800 */
[----:B------:R-:W-:Y:S01]  /*5a4d0*/  ISETP.LT.AND P1, PT, R116, UR4, !P0 ;  /* 0x0000000474007c0c */ /* 0x000fe2000c721270 */
[----:B------:R-:W-:Y:S01]  /*5a4e0*/  ULDC UR4, c[0x0][0x248] ;  /* 0x0000920000047ab9 */ /* 0x000fe20000000800 */
[----:B------:R-:W-:Y:S02]  /*5a4f0*/  PRMT R83, R85, 0x7771, RZ ;  /* 0x0000777155537816 */ /* 0x000fe400000000ff */
[----:B------:R-:W-:-:S03]  /*5a500*/  ISETP.LT.AND P6, PT, R114, UR6, !P0 ;  /* 0x0000000672007c0c */ /* 0x000fc6000c7c1270 */
[----:B----4-:R-:W4:Y:S01]  /*5a510*/  LDC R70, c[0x0][0x248] ;  /* 0x00009200ff467b82 */ /* 0x010f220000000800 */
[----:B------:R-:W-:Y:S01]  /*5a520*/  LEA.HI.X.SX32 R59, R0, R5, 0x1, P3 ;  /* 0x00000005003b7211 */ /* 0x000fe200018f0eff */
[----:B------:R-:W-:Y:S01]  /*5a530*/  IMAD R114, R114, UR4, RZ ;  /* 0x0000000472727c24 */ /* 0x000fe2000f8e02ff */
[----:B------:R-:W-:Y:S01]  /*5a540*/  PRMT R81, R86, 0x7771, RZ ;  /* 0x0000777156517816 */ /* 0x000fe200000000ff */
[----:B------:R0:W-:Y:S01]  /*5a550*/  @P5 STG.E.U8 desc[UR44][R56.64], R83 ;  /* 0x0000005338005986 */ /* 0x0001e2000c10112c */
[----:B------:R-:W-:Y:S01]  /*5a560*/  PRMT R71, R87, 0x7771, RZ ;  /* 0x0000777157477816 */ /* 0x000fe200000000ff */
[----:B-1----:R-:W-:Y:S01]  /*5a570*/  IMAD R0, R91, 0x4, R0 ;  /* 0x000000045b007824 */ /* 0x002fe200078e0200 */
[----:B------:R-:W-:Y:S01]  /*5a580*/  ULDC UR4, c[0x0][0x22c] ;  /* 0x00008b0000047ab9 */ /* 0x000fe20000000800 */
[----:B------:R3:W-:Y:S01]  /*5a590*/  @P4 STG.E.U8 desc[UR44][R58.64], R81 ;  /* 0x000000513a004986 */ /* 0x0007e2000c10112c */
[----:B------:R-:W-:Y:S01]  /*5a5a0*/  IADD3 R68, P4, R114, R2, RZ ;  /* 0x0000000272447210 */ /* 0x000fe20007f9e0ff */
[----:B------:R-:W1:Y:S01]  /*5a5b0*/  LDC R91, c[0x0][0x248] ;  /* 0x00009200ff5b7b82 */ /* 0x000e620000000800 */
[----:B------:R-:W-:-:S02]  /*5a5c0*/  ULDC UR6, c[0x0][0x22c] ;  /* 0x00008b0000067ab9 */ /* 0x000fc40000000800 */
[----:B------:R-:W-:-:S05]  /*5a5d0*/  LEA.HI.X.SX32 R69, R114, R5, 0x1, P4 ;  /* 0x0000000572457211 */ /* 0x000fca00020f0eff */
[----:B------:R2:W-:Y:S01]  /*5a5e0*/  @P6 STG.E.U8 desc[UR44][R68.64], R71 ;  /* 0x0000004744006986 */ /* 0x0005e2000c10112c */
[----:B0-----:R-:W-:Y:S01]  /*5a5f0*/  IADD3 R56, P6, R0, R2, RZ ;  /* 0x0000000200387210 */ /* 0x001fe20007fde0ff */
[----:B---3--:R-:W-:-:S03]  /*5a600*/  IMAD R59, R89, 0x2, R0 ;  /* 0x00000002593b7824 */ /* 0x008fc600078e0200 */
[----:B------:R-:W-:Y:S01]  /*5a610*/  LEA.HI.X.SX32 R57, R0, R5, 0x1, P6 ;  /* 0x0000000500397211 */ /* 0x000fe200030f0eff */
[----:B----4-:R-:W-:Y:S01]  /*5a620*/  IMAD R0, R70, 0x2, R59 ;  /* 0x0000000246007824 */ /* 0x010fe200078e023b */
[----:B------:R-:W-:-:S03]  /*5a630*/  IADD3 R58, P6, R59, R2, RZ ;  /* 0x000000023b3a7210 */ /* 0x000fc60007fde0ff */
[----:B--2---:R-:W-:Y:S02]  /*5a640*/  IMAD R71, R93, 0x2, R0 ;  /* 0x000000025d477824 */ /* 0x004fe400078e0200 */
[----:B------:R-:W0:Y:S01]  /*5a650*/  LDC R93, c[0x0][0x248] ;  /* 0x00009200ff5d7b82 */ /* 0x000e220000000800 */
[----:B------:R-:W-:Y:S02]  /*5a660*/  LEA.HI.X.SX32 R59, R59, R5, 0x1, P6 ;  /* 0x000000053b3b7211 */ /* 0x000fe400030f0eff */
[----:B------:R-:W-:Y:S01]  /*5a670*/  ISETP.LT.AND P3, PT, R110, UR7, !P0 ;  /* 0x000000076e007c0c */ /* 0x000fe2000c761270 */
[----:B------:R-:W-:Y:S01]  /*5a680*/  ULDC UR7, c[0x0][0x22c] ;  /* 0x00008b0000077ab9 */ /* 0x000fe20000000800 */
[----:B------:R-:W-:Y:S02]  /*5a690*/  PRMT R89, R84, 0x7772, RZ ;  /* 0x0000777254597816 */ /* 0x000fe400000000ff */
[----:B------:R-:W-:Y:S02]  /*5a6a0*/  IADD3 R68, P6, R0, R2, RZ ;  /* 0x0000000200447210 */ /* 0x000fe40007fde0ff */
[----:B------:R-:W-:-:S02]  /*5a6b0*/  ISETP.LT.AND P5, PT, R115, UR4, !P0 ;  /* 0x0000000473007c0c */ /* 0x000fc4000c7a1270 */
[----:B------:R-:W-:Y:S01]  /*5a6c0*/  PRMT R83, R85, 0x7772, RZ ;  /* 0x0000777255537816 */ /* 0x000fe200000000ff */
[----:B------:R2:W-:Y:S01]  /*5a6d0*/  @P2 STG.E.U8 desc[UR44][R56.64], R89 ;  /* 0x0000005938002986 */ /* 0x0005e2000c10112c */
[-C--:B------:R-:W-:Y:S01]  /*5a6e0*/  LEA.HI.X.SX32 R69, R0, R5.reuse, 0x1, P6 ;  /* 0x0000000500457211 */ /* 0x080fe200030f0eff */
[----:B------:R-:W-:Y:S01]  /*5a6f0*/  IMAD R0, R80, 0x2, R71 ;  /* 0x0000000250007824 */ /* 0x000fe200078e0247 */
[-C--:B------:R-:W-:Y:S01]  /*5a700*/  IADD3 R70, P6, R71, R2.reuse, RZ ;  /* 0x0000000247467210 */ /* 0x080fe20007fde0ff */
[----:B------:R3:W-:Y:S01]  /*5a710*/  @P1 STG.E.U8 desc[UR44][R58.64], R83 ;  /* 0x000000533a001986 */ /* 0x0007e2000c10112c */
[----:B------:R-:W-:Y:S02]  /*5a720*/  ISETP.LT.AND P4, PT, R107, UR6, !P0 ;  /* 0x000000066b007c0c */ /* 0x000fe4000c781270 */
[----:B------:R-:W-:Y:S01]  /*5a730*/  PRMT R81, R86, 0x7772, RZ ;  /* 0x0000777256517816 */ /* 0x000fe200000000ff */
[----:B-1----:R-:W-:Y:S01]  /*5a740*/  IMAD R80, R91, 0x2, R0 ;  /* 0x000000025b507824 */ /* 0x002fe200078e0200 */
[----:B------:R-:W-:Y:S01]  /*5a750*/  LEA.HI.X.SX32 R71, R71, R5, 0x1, P6 ;  /* 0x0000000547477211 */ /* 0x000fe200030f0eff */
[----:B------:R-:W-:Y:S01]  /*5a760*/  ULDC UR4, c[0x0][0x22c] ;  /* 0x00008b0000047ab9 */ /* 0x000fe20000000800 */
[----:B------:R-:W-:Y:S01]  /*5a770*/  ULDC UR6, c[0x0][0x22c] ;  /* 0x00008b0000067ab9 */ /* 0x000fe20000000800 */
[----:B--2---:R-:W1:Y:S01]  /*5a780*/  LDC R89, c[0x0][0x248] ;  /* 0x00009200ff597b82 */ /* 0x004e620000000800 */
[----:B------:R-:W-:-:S02]  /*5a790*/  IADD3 R56, P6, R0, R2, RZ ;  /* 0x0000000200387210 */ /* 0x000fc40007fde0ff */
[----:B---3--:R-:W-:Y:S01]  /*5a7a0*/  PRMT R83, R87, 0x7772, RZ ;  /* 0x0000777257537816 */ /* 0x008fe200000000ff */
[----:B------:R2:W-:Y:S01]  /*5a7b0*/  @P3 STG.E.U8 desc[UR44][R68.64], R81 ;  /* 0x0000005144003986 */ /* 0x0005e2000c10112c */
[----:B------:R-:W-:Y:S01]  /*5a7c0*/  ISETP.LT.AND P2, PT, R113, UR4, !P0 ;  /* 0x0000000471007c0c */ /* 0x000fe2000c741270 */
[----:B------:R-:W-:Y:S01]  /*5a7d0*/  ULDC UR4, c[0x0][0x22c] ;  /* 0x00008b0000047ab9 */ /* 0x000fe20000000800 */
[----:B------:R-:W-:Y:S01]  /*5a7e0*/  LEA.HI.X.SX32 R57, R0, R5, 0x1, P6 ;  /* 0x0000000500397211 */ /* 0x000fe200030f0eff */
[----:B------:R3:W-:Y:S01]  /*5a7f0*/  @P5 STG.E.U8 desc[UR44][R70.64], R83 ;  /* 0x0000005346005986 */ /* 0x0007e2000c10112c */
[----:B------:R-:W-:Y:S01]  /*5a800*/  IADD3 R58, P5, R80, R2, RZ ;  /* 0x00000002503a7210 */ /* 0x000fe20007fbe0ff */
[----:B------:R-:W4:Y:S01]  /*5a810*/  LDC R91, c[0x0][0x248] ;  /* 0x00009200ff5b7b82 */ /* 0x000f220000000800 */
[----:B------:R-:W-:Y:S01]  /*5a820*/  ISETP.LT.AND P1, PT, R108, UR4, !P0 ;  /* 0x000000046c007c0c */ /* 0x000fe2000c721270 */
[----:B------:R-:W-:Y:S01]  /*5a830*/  ULDC UR4, c[0x0][0x22c] ;  /* 0x00008b0000047ab9 */ /* 0x000fe20000000800 */
[----:B--2---:R-:W-:-:S05]  /*5a840*/  PRMT R81, R84, 0x7773, RZ ;  /* 0x0000777354517816 */ /* 0x004fca00000000ff */
[----:B---3--:R-:W2:Y:S01]  /*5a850*/  LDC R83, c[0x0][0x248] ;  /* 0x00009200ff537b82 */ /* 0x008ea20000000800 */
[----:B------:R-:W-:Y:S01]  /*5a860*/  ISETP.LT.AND P3, PT, R112, UR4, !P0 ;  /* 0x0000000470007c0c */ /* 0x000fe2000c761270 */
[----:B------:R-:W-:Y:S01]  /*5a870*/  ULDC UR4, c[0x0][0x22c] ;  /* 0x00008b0000047ab9 */ /* 0x000fe20000000800 */
[----:B------:R-:W-:Y:S01]  /*5a880*/  LEA.HI.X.SX32 R59, R80, R5, 0x1, P5 ;  /* 0x00000005503b7211 */ /* 0x000fe200028f0eff */
[----:B------:R3:W-:Y:S01]  /*5a890*/  @P4 STG.E.U8 desc[UR44][R56.64], R81 ;  /* 0x0000005138004986 */ /* 0x0007e2000c10112c */
[----:B0-----:R-:W-:Y:S01]  /*5a8a0*/  IMAD R80, R93, 0x2, R80 ;  /* 0x000000025d507824 */ /* 0x001fe200078e0250 */
[----:B------:R-:W-:Y:S01]  /*5a8b0*/  ISETP.LT.AND P6, PT, R111, UR4, !P0 ;  /* 0x000000046f007c0c */ /* 0x000fe2000c7c1270 */
[----:B------:R-:W-:Y:S01]  /*5a8c0*/  ULDC UR4, c[0x0][0x248] ;  /* 0x0000920000047ab9 */ /* 0x000fe20000000800 */
[C---:B------:R-:W-:Y:S01]  /*5a8d0*/  ISETP.LT.AND P4, PT, R104.reuse, UR6, !P0 ;  /* 0x0000000668007c0c */ /* 0x040fe2000c781270 */
[----:B------:R-:W-:Y:S01]  /*5a8e0*/  IMAD R104, R104, UR4, RZ ;  /* 0x0000000468687c24 */ /* 0x000fe2000f8e02ff */
[----:B------:R-:W-:Y:S01]  /*5a8f0*/  IADD3 R68, P5, R80, R2, RZ ;  /* 0x0000000250447210 */ /* 0x000fe20007fbe0ff */
[----:B------:R-:W0:Y:S01]  /*5a900*/  LDC R70, c[0x0][0x248] ;  /* 0x00009200ff467b82 */ /* 0x000e220000000800 */
[----:B------:R-:W-:Y:S01]  /*5a910*/  PRMT R85, R85, 0x7773, RZ ;  /* 0x0000777355557816 */ /* 0x000fe200000000ff */
[----:B------:R-:W-:-:S06]  /*5a920*/  ULDC UR4, c[0x0][0x22c] ;  /* 0x00008b0000047ab9 */ /* 0x000fcc0000000800 */
[----:B---3--:R-:W3:Y:S01]  /*5a930*/  LDC R81, c[0x0][0x248] ;  /* 0x00009200ff517b82 */ /* 0x008ee20000000800 */
[-C--:B------:R-:W-:Y:S01]  /*5a940*/  LEA.HI.X.SX32 R69, R80, R5.reuse, 0x1, P5 ;  /* 0x0000000550457211 */ /* 0x080fe200028f0eff */
[----:B-1----:R-:W-:Y:S01]  /*5a950*/  IMAD R80, R89, 0x4, R80 ;  /* 0x0000000459507824 */ /* 0x002fe200078e0250 */
[-C--:B------:R-:W-:Y:S01]  /*5a960*/  IADD3 R56, P5, R104, R2.reuse, RZ ;  /* 0x0000000268387210 */ /* 0x080fe20007fbe0ff */
[----:B------:R1:W-:Y:S01]  /*5a970*/  @P2 STG.E.U8 desc[UR44][R58.64], R85 ;  /* 0x000000553a002986 */ /* 0x0003e2000c10112c */
[----:B------:R-:W-:Y:S01]  /*5a980*/  PRMT R71, R86, 0x7773, RZ ;  /* 0x0000777356477816 */ /* 0x000fe200000000ff */
[----:B------:R-:W-:Y:S01]  /*5a990*/  ULDC UR6, c[0x0][0x22c] ;  /* 0x00008b0000067ab9 */ /* 0x000fe20000000800 */
[----:B------:R-:W-:Y:S01]  /*5a9a0*/  LEA.HI.X.SX32 R57, R104, R5, 0x1, P5 ;  /* 0x0000000568397211 */ /* 0x000fe200028f0eff */
[----:B------:R-:W0:Y:S01]  /*5a9b0*/  LDC R89, c[0x0][0x248] ;  /* 0x00009200ff597b82 */ /* 0x000e220000000800 */
[----:B------:R-:W-:Y:S01]  /*5a9c0*/  PRMT R87, R87, 0x7773, RZ ;  /* 0x0000777357577816 */ /* 0x000fe200000000ff */
[----:B------:R4:W-:Y:S01]  /*5a9d0*/  @P1 STG.E.U8 desc[UR44][R68.64], R71 ;  /* 0x0000004744001986 */ /* 0x0009e2000c10112c */
[----:B-1----:R-:W-:-:S04]  /*5a9e0*/  IADD3 R58, P5, R80, R2, RZ ;  /* 0x00000002503a7210 */ /* 0x002fc80007fbe0ff */
[-C--:B------:R-:W-:Y:S01]  /*5a9f0*/  LEA.HI.X.SX32 R59, R80, R5.reuse, 0x1, P5 ;  /* 0x00000005503b7211 */ /* 0x080fe200028f0eff */
[----:B--2---:R-:W-:Y:S01]  /*5aa00*/  IMAD R80, R83, 0x2, R80 ;  /* 0x0000000253507824 */ /* 0x004fe200078e0250 */
[----:B----4-:R-:W-:Y:S01]  /*5aa10*/  PRMT R71, R76, 0x7770, RZ ;  /* 0x000077704c477816 */ /* 0x010fe200000000ff */
[----:B------:R1:W-:Y:S01]  /*5aa20*/  @P4 STG.E.U8 desc[UR44][R56.64], R87 ;  /* 0x0000005738004986 */ /* 0x0003e2000c10112c */
[----:B------:R-:W-:Y:S01]  /*5aa30*/  ISETP.LT.AND P1, PT, R106, UR4, !P0 ;  /* 0x000000046a007c0c */ /* 0x000fe2000c721270 */
[----:B---3--:R-:W-:Y:S01]  /*5aa40*/  IMAD R0, R81, 0x2, R80 ;  /* 0x0000000251007824 */ /* 0x008fe200078e0250 */
[----:B------:R-:W-:Y:S01]  /*5aa50*/  ULDC UR4, c[0x0][0x22c] ;  /* 0x00008b0000047ab9 */ /* 0x000fe20000000800 */
[----:B------:R2:W-:Y:S01]  /*5aa60*/  @P3 STG.E.U8 desc[UR44][R58.64], R71 ;  /* 0x000000473a003986 */ /* 0x0005e2000c10112c */
[----:B------:R-:W-:Y:S01]  /*5aa70*/  ISETP.LT.AND P4, PT, R49, UR4, !P0 ;  /* 0x0000000431007c0c */ /* 0x000fe2000c781270 */
[----:B------:R-:W-:Y:S01]  /*5aa80*/  IMAD R49, R91, 0x2, R0 ;  /* 0x000000025b317824 */ /* 0x000fe200078e0200 */
[----:B------:R-:W-:Y:S01]  /*5aa90*/  PRMT R85, R77, 0x7770, RZ ;  /* 0x000077704d557816 */ /* 0x000fe200000000ff */
[----:B------:R-:W-:Y:S01]  /*5aaa0*/  ULDC UR4, c[0x0][0x22c] ;  /* 0x00008b0000047ab9 */ /* 0x000fe20000000800 */
[C---:B-1----:R-:W-:Y:S01]  /*5aab0*/  IADD3 R56, P3, R80.reuse, R2, RZ ;  /* 0x0000000250387210 */ /* 0x042fe20007f7e0ff */
[----:B------:R-:W1:Y:S03]  /*5aac0*/  LDC R87, c[0x0][0x248] ;  /* 0x00009200ff577b82 */ /* 0x000e660000000800 */
[----:B------:R-:W-:-:S02]  /*5aad0*/  LEA.HI.X.SX32 R57, R80, R5, 0x1, P3 ;  /* 0x0000000550397211 */ /* 0x000fc400018f0eff */
[CC--:B------:R-:W-:Y:S02]  /*5aae0*/  IADD3 R68, P3, R0.reuse, R2.reuse, RZ ;  /* 0x0000000200447210 */ /* 0x0c0fe40007f7e0ff */
[----:B------:R-:W-:Y:S01]  /*5aaf0*/  ISETP.LT.AND P2, PT, R105, UR7, !P0 ;  /* 0x0000000769007c0c */ /* 0x000fe2000c741270 */
[----:B------:R3:W-:Y:S01]  /*5ab00*/  @P6 STG.E.U8 desc[UR44][R56.64], R85 ;  /* 0x0000005538006986 */ /* 0x0007e2000c10112c */
[----:B------:R-:W-:Y:S01]  /*5ab10*/  LEA.HI.X.SX32 R69, R0, R5, 0x1, P3 ;  /* 0x0000000500457211 */ /* 0x000fe200018f0eff */
[----:B0-----:R-:W-:Y:S01]  /*5ab20*/  IMAD R0, R70, 0x2, R49 ;  /* 0x0000000246007824 */ /* 0x001fe200078e0231 */
[----:B--2---:R-:W-:Y:S01]  /*5ab30*/  IADD3 R58, P6, R49, R2, RZ ;  /* 0x00000002313a7210 */ /* 0x004fe20007fde0ff */
[----:B------:R-:W-:-:S03]  /*5ab40*/  ULDC UR7, c[0x0][0x22c] ;  /* 0x00008b0000077ab9 */ /* 0x000fc60000000800 */
[-C--:B------:R-:W-:Y:S01]  /*5ab50*/  LEA.HI.X.SX32 R59, R49, R5.reuse, 0x1, P6 ;  /* 0x00000005313b7211 */ /* 0x080fe200030f0eff */
[----:B------:R-:W-:Y:S01]  /*5ab60*/  IMAD R49, R89, 0x2, R0 ;  /* 0x0000000259317824 */ /* 0x000fe200078e0200 */
[-C--:B------:R-:W-:Y:S02]  /*5ab70*/  IADD3 R70, P6, R0, R2.reuse, RZ ;  /* 0x0000000200467210 */ /* 0x080fe40007fde0ff */
[----:B------:R-:W-:Y:S01]  /*5ab80*/  PRMT R81, R78, 0x7770, RZ ;  /* 0x000077704e517816 */ /* 0x000fe200000000ff */
[----:B---3--:R-:W0:Y:S01]  /*5ab90*/  LDC R85, c[0x0][0x248] ;  /* 0x00009200ff557b82 */ /* 0x008e220000000800 */
[----:B------:R-:W-:Y:S02]  /*5aba0*/  LEA.HI.X.SX32 R71, R0, R5, 0x1, P6 ;  /* 0x0000000500477211 */ /* 0x000fe400030f0eff */
[----:B------:R-:W-:Y:S01]  /*5abb0*/  IADD3 R56, P6, R49, R2, RZ ;  /* 0x0000000231387210 */ /* 0x000fe20007fde0ff */
[----:B------:R2:W-:Y:S01]  /*5abc0*/  @P2 STG.E.U8 desc[UR44][R68.64], R81 ;  /* 0x0000005144002986 */ /* 0x0005e2000c10112c */
[----:B------:R-:W-:Y:S01]  /*5abd0*/  ISETP.LT.AND P5, PT, R101, UR4, !P0 ;  /* 0x0000000465007c0c */ /* 0x000fe2000c7a1270 */
[----:B------:R-:W-:-:S02]  /*5abe0*/  ULDC UR4, c[0x0][0x22c] ;  /* 0x00008b0000047ab9 */ /* 0x000fc40000000800 */
[----:B------:R-:W3:Y:S01]  /*5abf0*/  LDC R0, c[0x0][0x248] ;  /* 0x00009200ff007b82 */ /* 0x000ee20000000800 */
[----:B------:R-:W-:Y:S02]  /*5ac00*/  PRMT R83, R79, 0x7770, RZ ;  /* 0x000077704f537816 */ /* 0x000fe400000000ff */
[----:B------:R-:W-:Y:S01]  /*5ac10*/  LEA.HI.X.SX32 R57, R49, R5, 0x1, P6 ;  /* 0x0000000531397211 */ /* 0x000fe200030f0eff */
[----:B------:R-:W-:Y:S01]  /*5ac20*/  IMAD R49, R82, 0x2, R49 ;  /* 0x0000000252317824 */ /* 0x000fe200078e0231 */
[----:B------:R-:W-:Y:S01]  /*5ac30*/  ISETP.LT.AND P3, PT, R102, UR4, !P0 ;  /* 0x0000000466007c0c */ /* 0x000fe2000c761270 */
[----:B------:R-:W-:Y:S01]  /*5ac40*/  ULDC UR4, c[0x0][0x22c] ;  /* 0x00008b0000047ab9 */ /* 0x000fe20000000800 */
[----:B--2---:R-:W-:Y:S01]  /*5ac50*/  PRMT R69, R76, 0x7771, RZ ;  /* 0x000077714c457816 */ /* 0x004fe200000000ff */
[----:B------:R-:W2:Y:S01]  /*5ac60*/  LDC R68, c[0x0][0x248] ;  /* 0x00009200ff447b82 */ /* 0x000ea20000000800 */
[----:B------:R4:W-:Y:S01]  /*5ac70*/  @P1 STG.E.U8 desc[UR44][R58.64], R83 ;  /* 0x000000533a001986 */ /* 0x0009e2000c10112c */
[----:B------:R-:W-:Y:S01]  /*5ac80*/  ISETP.LT.AND P2, PT, R103, UR4, !P0 ;  /* 0x0000000467007c0c */ /* 0x000fe2000c741270 */
[----:B------:R-:W-:-:S02]  /*5ac90*/  ULDC UR4, c[0x0][0x22c] ;  /* 0x00008b0000047ab9 */ /* 0x000fc40000000800 */
[----:B------:R1:W-:Y:S01]  /*5aca0*/  @P4 STG.E.U8 desc[UR44][R70.64], R69 ;  /* 0x0000004546004986 */ /* 0x0003e2000c10112c */
[----:B------:R-:W-:Y:S01]  /*5acb0*/  ISETP.LT.AND P1, PT, R100, UR4, !P0 ;  /* 0x0000000464007c0c */ /* 0x000fe2000c721270 */
[----:B------:R-:W-:Y:S01]  /*5acc0*/  ULDC UR4, c[0x0][0x248] ;  /* 0x0000920000047ab9 */ /* 0x000fe20000000800 */
[----:B------:R-:W-:Y:S02]  /*5acd0*/  PRMT R81, R77, 0x7771, RZ ;  /* 0x000077714d517816 */ /* 0x000fe400000000ff */
[C---:B----4-:R-:W-:Y:S02]  /*5ace0*/  IADD3 R58, P4, R49.reuse, R2, RZ ;  /* 0x00000002313a7210 */ /* 0x050fe40007f9e0ff */
[C---:B------:R-:W-:Y:S01]  /*5acf0*/  ISETP.LT.AND P6, PT, R98.reuse, UR6, !P0 ;  /* 0x0000000662007c0c */ /* 0x040fe2000c7c1270 */
[----:B------:R-:W-:Y:S01]  /*5ad00*/  IMAD R98, R98, UR4, RZ ;  /* 0x0000000462627c24 */ /* 0x000fe2000f8e02ff */
[----:B------:R-:W-:Y:S02]  /*5ad10*/  LEA.HI.X.SX32 R59, R49, R5, 0x1, P4 ;  /* 0x00000005313b7211 */ /* 0x000fe400020f0eff */
[----:B-1----:R-:W-:Y:S01]  /*5ad20*/  PRMT R69, R78, 0x7771, RZ ;  /* 0x000077714e457816 */ /* 0x002fe200000000ff */
[----:B------:R1:W-:Y:S01]  /*5ad30*/  @P5 STG.E.U8 desc[UR44][R56.64], R81 ;  /* 0x0000005138005986 */ /* 0x0003e2000c10112c */
[----:B------:R-:W-:Y:S01]  /*5ad40*/  ISETP.LT.AND P4, PT, R50, UR7, !P0 ;  /* 0x0000000732007c0c */ /* 0x000fe2000c781270 */
[----:B---3--:R-:W-:Y:S01]  /*5ad50*/  IMAD R49, R0, 0x4, R49 ;  /* 0x0000000400317824 */ /* 0x008fe200078e0231 */
[----:B------:R-:W3:Y:S01]  /*5ad60*/  LDC R50, c[0x0][0x248] ;  /* 0x00009200ff327b82 */ /* 0x000ee20000000800 */
[----:B------:R4:W-:Y:S01]  /*5ad70*/  @P3 STG.E.U8 desc[UR44][R58.64], R69 ;  /* 0x000000453a003986 */ /* 0x0009e2000c10112c */
[----:B------:R-:W-:Y:S01]  /*5ad80*/  PRMT R71, R79, 0x7771, RZ ;  /* 0x000077714f477816 */ /* 0x000fe200000000ff */
[----:B------:R-:W-:Y:S01]  /*5ad90*/  ULDC UR6, c[0x0][0x22c] ;  /* 0x00008b0000067ab9 */ /* 0x000fe20000000800 */
[----:B------:R-:W-:Y:S01]  /*5ada0*/  PRMT R83, R76, 0x7772, RZ ;  /* 0x000077724c537816 */ /* 0x000fe200000000ff */
[----:B------:R-:W-:Y:S01]  /*5adb0*/  ULDC UR4, c[0x0][0x22c] ;  /* 0x00008b0000047ab9 */ /* 0x000fe20000000800 */
[----:B------:R-:W-:-:S02]  /*5adc0*/  ULDC UR7, c[0x0][0x22c] ;  /* 0x00008b0000077ab9 */ /* 0x000fc40000000800 */
[----:B------:R-:W3:Y:S01]  /*5add0*/  LDC R70, c[0x0][0x248] ;  /* 0x00009200ff467b82 */ /* 0x000ee20000000800 */
[----:B-1----:R-:W-:-:S04]  /*5ade0*/  IADD3 R56, P3, R98, R2, RZ ;  /* 0x0000000262387210 */ /* 0x002fc80007f7e0ff */
[----:B------:R-:W-:Y:S01]  /*5adf0*/  LEA.HI.X.SX32 R57, R98, R5, 0x1, P3 ;  /* 0x0000000562397211 */ /* 0x000fe200018f0eff */
[----:B--2---:R-:W-:-:S04]  /*5ae00*/  IMAD R0, R68, 0x2, R49 ;  /* 0x0000000244007824 */ /* 0x004fc800078e0231 */
[----:B------:R1:W-:Y:S01]  /*5ae10*/  @P6 STG.E.U8 desc[UR44][R56.64], R71 ;  /* 0x0000004738006986 */ /* 0x0003e2000c10112c */
[-C--:B----4-:R-:W-:Y:S02]  /*5ae20*/  IADD3 R58, P6, R49, R2.reuse, RZ ;  /* 0x00000002313a7210 */ /* 0x090fe40007fde0ff */
[----:B------:R-:W-:Y:S01]  /*5ae30*/  ISETP.LT.AND P3, PT, R47, UR6, !P0 ;  /* 0x000000062f007c0c */ /* 0x000fe2000c761270 */
[----:B0-----:R-:W-:Y:S01]  /*5ae40*/  IMAD R47, R85, 0x2, R0 ;  /* 0x00000002552f7824 */ /* 0x001fe200078e0200 */
[-C--:B------:R-:W-:Y:S01]  /*5ae50*/  LEA.HI.X.SX32 R59, R49, R5.reuse, 0x1, P6 ;  /* 0x00000005313b7211 */ /* 0x080fe200030f0eff */
[----:B------:R-:W0:Y:S01]  /*5ae60*/  LDC R85, c[0x0][0x248] ;  /* 0x00009200ff557b82 */ /* 0x000e220000000800 */
[C---:B------:R-:W-:Y:S01]  /*5ae70*/  IADD3 R68, P6, R0.reuse, R2, RZ ;  /* 0x0000000200447210 */ /* 0x040fe20007fde0ff */
[----:B------:R-:W-:Y:S01]  /*5ae80*/  ULDC UR6, c[0x0][0x22c] ;  /* 0x00008b0000067ab9 */ /* 0x000fe20000000800 */
[----:B------:R-:W-:Y:S01]  /*5ae90*/  ISETP.LT.AND P5, PT, R99, UR4, !P0 ;  /* 0x0000000463007c0c */ /* 0x000fe2000c7a1270 */
[----:B------:R-:W-:Y:S01]  /*5aea0*/  ULDC UR4, c[0x0][0x22c] ;  /* 0x00008b0000047ab9 */ /* 0x000fe20000000800 */
[----:B------:R-:W-:-:S02]  /*5aeb0*/  LEA.HI.X.SX32 R69, R0, R5, 0x1, P6 ;  /* 0x0000000500457211 */ /* 0x000fc400030f0eff */
[-C--:B-1----:R-:W-:Y:S02]  /*5aec0*/  IADD3 R56, P6, R47, R2.reuse, RZ ;  /* 0x000000022f387210 */ /* 0x082fe40007fde0ff */
[----:B------:R-:W-:Y:S01]  /*5aed0*/  PRMT R81, R77, 0x7772, RZ ;  /* 0x000077724d517816 */ /* 0x000fe200000000ff */
[----:B------:R1:W-:Y:S01]  /*5aee0*/  @P2 STG.E.U8 desc[UR44][R58.64], R83 ;  /* 0x000000533a002986 */ /* 0x0003e2000c10112c */
[----:B---3--:R-:W-:Y:S01]  /*5aef0*/  IMAD R0, R50, 0x2, R47 ;  /* 0x0000000232007824 */ /* 0x008fe200078e022f */
[----:B------:R-:W-:Y:S01]  /*5af00*/  ISETP.LT.AND P2, PT, R97, UR4, !P0 ;  /* 0x0000000461007c0c */ /* 0x000fe2000c741270 */
[----:B------:R-:W-:Y:S01]  /*5af10*/  ULDC UR4, c[0x0][0x22c] ;  /* 0x00008b0000047ab9 */ /* 0x000fe20000000800 */
[----:B------:R-:W-:Y:S02]  /*5af20*/  LEA.HI.X.SX32 R57, R47, R5, 0x1, P6 ;  /* 0x000000052f397211 */ /* 0x000fe400030f0eff */
[----:B------:R-:W-:Y:S01]  /*5af30*/  PRMT R71, R78, 0x7772, RZ ;  /* 0x000077724e477816 */ /* 0x000fe200000000ff */
[----:B------:R2:W-:Y:S01]  /*5af40*/  @P1 STG.E.U8 desc[UR44][R68.64], R81 ;  /* 0x0000005144001986 */ /* 0x0005e2000c10112c */
[----:B------:R-:W-:Y:S01]  /*5af50*/  ISETP.LT.AND P1, PT, R48, UR4, !P0 ;  /* 0x0000000430007c0c */ /* 0x000fe2000c721270 */
[----:B------:R-:W-:Y:S01]  /*5af60*/  IMAD R47, R87, 0x2, R0 ;  /* 0x00000002572f7824 */ /* 0x000fe200078e0200 */
[----:B------:R-:W-:Y:S01]  /*5af70*/  IADD3 R48, P6, R0, R2, RZ ;  /* 0x0000000200307210 */ /* 0x000fe20007fde0ff */
[----:B------:R3:W-:Y:S01]  /*5af80*/  @P4 STG.E.U8 desc[UR44][R56.64], R71 ;  /* 0x0000004738004986 */ /* 0x0007e2000c10112c */
[----:B------:R-:W-:-:S02]  /*5af90*/  ULDC UR4, c[0x0][0x22c] ;  /* 0x00008b0000047ab9 */ /* 0x000fc40000000800 */
[----:B------:R-:W-:Y:S01]  /*5afa0*/  LEA.HI.X.SX32 R49, R0, R5, 0x1, P6 ;  /* 0x0000000500317211 */ /* 0x000fe200030f0eff */
[----:B------:R-:W-:Y:S01]  /*5afb0*/  IMAD R0, R70, 0x2, R47 ;  /* 0x0000000246007824 */ /* 0x000fe200078e022f */
[-C--:B-1----:R-:W-:Y:S02]  /*5afc0*/  IADD3 R58, P6, R47, R2.reuse, RZ ;  /* 0x000000022f3a7210 */ /* 0x082fe40007fde0ff */
[----:B--2---:R-:W-:Y:S01]  /*5afd0*/  PRMT R69, R79, 0x7772, RZ ;  /* 0x000077724f457816 */ /* 0x004fe200000000ff */
[----:B---3--:R-:W1:Y:S04]  /*5afe0*/  LDC R71, c[0x0][0x248] ;  /* 0x00009200ff477b82 */ /* 0x008e680000000800 */
[----:B------:R2:W-:Y:S01]  /*5aff0*/  @P5 STG.E.U8 desc[UR44][R48.64], R69 ;  /* 0x0000004530005986 */ /* 0x0005e2000c10112c */
[----:B------:R-:W-:Y:S01]  /*5b000*/  ISETP.LT.AND P4, PT, R96, UR4, !P0 ;  /* 0x0000000460007c0c */ /* 0x000fe2000c781270 */
[----:B------:R-:W-:Y:S01]  /*5b010*/  ULDC UR4, c[0x0][0x22c] ;  /* 0x00008b0000047ab9 */ /* 0x000fe20000000800 */
[----:B------:R-:W-:-:S02]  /*5b020*/  IADD3 R50, P5, R0, R2, RZ ;  /* 0x0000000200327210 */ /* 0x000fc40007fbe0ff */
[-C--:B------:R-:W-:Y:S02]  /*5b030*/  LEA.HI.X.SX32 R59, R47, R5.reuse, 0x1, P6 ;  /* 0x000000052f3b7211 */ /* 0x080fe400030f0eff */
[----:B------:R-:W-:Y:S01]  /*5b040*/  PRMT R57, R76, 0x7773, RZ ;  /* 0x000077734c397816 */ /* 0x000fe200000000ff */
[----:B------:R-:W3:Y:S01]  /*5b050*/  LDC R56, c[0x0][0x248] ;  /* 0x00009200ff387b82 */ /* 0x000ee20000000800 */
[----:B------:R-:W-:Y:S01]  /*5b060*/  ISETP.LT.AND P6, PT, R51, UR4, !P0 ;  /* 0x0000000433007c0c */ /* 0x000fe2000c7c1270 */
[----:B------:R-:W-:Y:S01]  /*5b070*/  ULDC UR4, c[0x0][0x248] ;  /* 0x0000920000047ab9 */ /* 0x000fe20000000800 */
[----:B------:R-:W-:Y:S01]  /*5b080*/  LEA.HI.X.SX32 R51, R0, R5, 0x1, P5 ;  /* 0x0000000500337211 */ /* 0x000fe200028f0eff */
[----:B0-----:R-:W-:-:S04]  /*5b090*/  IMAD R0, R85, 0x2, R0 ;  /* 0x0000000255007824 */ /* 0x001fc800078e0200 */
[----:B--2---:R-:W0:Y:S01]  /*5b0a0*/  LDC R69, c[0x0][0x248] ;  /* 0x00009200ff457b82 */ /* 0x004e220000000800 */
[----:B------:R-:W-:Y:S01]  /*5b0b0*/  PRMT R77, R77, 0x7773, RZ ;  /* 0x000077734d4d7816 */ /* 0x000fe200000000ff */
[----:B------:R2:W-:Y:S01]  /*5b0c0*/  @P3 STG.E.U8 desc[UR44][R58.64], R57 ;  /* 0x000000393a003986 */ /* 0x0005e2000c10112c */
[C---:B------:R-:W-:Y:S01]  /*5b0d0*/  ISETP.LT.AND P3, PT, R44.reuse, UR6, !P0 ;  /* 0x000000062c007c0c */ /* 0x040fe2000c761270 */
[----:B------:R-:W-:Y:S01]  /*5b0e0*/  IMAD R47, R44, UR4, RZ ;  /* 0x000000042c2f7c24 */ /* 0x000fe2000f8e02ff */
[C---:B------:R-:W-:Y:S01]  /*5b0f0*/  IADD3 R44, P5, R0.reuse, R2, RZ ;  /* 0x00000002002c7210 */ /* 0x040fe20007fbe0ff */
[----:B------:R4:W-:Y:S01]  /*5b100*/  @P2 STG.E.U8 desc[UR44][R50.64], R77 ;  /* 0x0000004d32002986 */ /* 0x0009e2000c10112c */
[----:B------:R-:W-:Y:S01]  /*5b110*/  ISETP.LT.AND P2, PT, R45, UR7, !P0 ;  /* 0x000000072d007c0c */ /* 0x000fe2000c741270 */
[----:B------:R-:W-:Y:S01]  /*5b120*/  ULDC UR4, c[0x0][0x22c] ;  /* 0x00008b0000047ab9 */ /* 0x000fe20000000800 */
[----:B--2---:R-:W2:Y:S01]  /*5b130*/  LDC R57, c[0x0][0x248] ;  /* 0x00009200ff397b82 */ /* 0x004ea20000000800 */
[----:B------:R-:W-:Y:S01]  /*5b140*/  LEA.HI.X.SX32 R45, R0, R5, 0x1, P5 ;  /* 0x00000005002d7211 */ /* 0x000fe200028f0eff */
[----:B-1----:R-:W-:Y:S01]  /*5b150*/  IMAD R0, R71, 0x4, R0 ;  /* 0x0000000447007824 */ /* 0x002fe200078e0200 */
[----:B------:R-:W-:Y:S01]  /*5b160*/  PRMT R79, R79, 0x7773, RZ ;  /* 0x000077734f4f7816 */ /* 0x000fe200000000ff */
[----:B------:R-:W-:Y:S01]  /*5b170*/  ULDC UR6, c[0x0][0x22c] ;  /* 0x00008b0000067ab9 */ /* 0x000fe20000000800 */
[----:B----4-:R-:W-:Y:S01]  /*5b180*/  PRMT R51, R78, 0x7773, RZ ;  /* 0x000077734e337816 */ /* 0x010fe200000000ff */
[----:B------:R-:W-:-:S02]  /*5b190*/  ULDC UR7, c[0x0][0x22c] ;  /* 0x00008b0000077ab9 */ /* 0x000fc40000000800 */
[----:B------:R-:W1:Y:S01]  /*5b1a0*/  LDC R50, c[0x0][0x248] ;  /* 0x00009200ff327b82 */ /* 0x000e620000000800 */
[C---:B------:R-:W-:Y:S01]  /*5b1b0*/  IADD3 R48, P5, R47.reuse, R2, RZ ;  /* 0x000000022f307210 */ /* 0x040fe20007fbe0ff */
[----:B------:R4:W-:Y:S01]  /*5b1c0*/  @P1 STG.E.U8 desc[UR44][R44.64], R51 ;  /* 0x000000332c001986 */ /* 0x0009e2000c10112c */
[----:B------:R-:W-:Y:S01]  /*5b1d0*/  ISETP.LT.AND P1, PT, R46, UR4, !P0 ;  /* 0x000000042e007c0c */ /* 0x000fe2000c721270 */
[----:B------:R-:W-:Y:S01]  /*5b1e0*/  ULDC UR4, c[0x0][0x22c] ;  /* 0x00008b0000047ab9 */ /* 0x000fe20000000800 */
[----:B------:R-:W-:-:S03]  /*5b1f0*/  LEA.HI.X.SX32 R49, R47, R5, 0x1, P5 ;  /* 0x000000052f317211 */ /* 0x000fc600028f0eff */
[----:B------:R-:W3:Y:S01]  /*5b200*/  LDC R71, c[0x0][0x248] ;  /* 0x00009200ff477b82 */ /* 0x000ee20000000800 */
[-C--:B------:R-:W-:Y:S02]  /*5b210*/  IADD3 R46, P5, R0, R2.reuse, RZ ;  /* 0x00000002002e7210 */ /* 0x080fe40007fbe0ff */
[----:B------:R-:W-:Y:S02]  /*5b220*/  PRMT R59, R72, 0x7770, RZ ;  /* 0x00007770483b7816 */ /* 0x000fe400000000ff */
[----:B------:R-:W-:Y:S01]  /*5b230*/  LEA.HI.X.SX32 R47, R0, R5, 0x1, P5 ;  /* 0x00000005002f7211 */ /* 0x000fe200028f0eff */
[----:B0-----:R-:W-:Y:S01]  /*5b240*/  IMAD R0, R69, 0x2, R0 ;  /* 0x0000000245007824 */ /* 0x001fe200078e0200 */
[----:B------:R0:W-:Y:S01]  /*5b250*/  @P3 STG.E.U8 desc[UR44][R48.64], R79 ;  /* 0x0000004f30003986 */ /* 0x0001e2000c10112c */
[----:B------:R-:W-:Y:S01]  /*5b260*/  ISETP.LT.AND P3, PT, R33, UR4, !P0 ;  /* 0x0000000421007c0c */ /* 0x000fe2000c761270 */
[----:B------:R-:W3:Y:S01]  /*5b270*/  LDC R69, c[0x0][0x248] ;  /* 0x00009200ff457b82 */ /* 0x000ee20000000800 */
[----:B--2---:R-:W-:Y:S01]  /*5b280*/  IMAD R33, R57, 0x2, R0 ;  /* 0x0000000239217824 */ /* 0x004fe200078e0200 */
[----:B------:R2:W-:Y:S01]  /*5b290*/  @P4 STG.E.U8 desc[UR44][R46.64], R59 ;  /* 0x0000003b2e004986 */ /* 0x0005e2000c10112c */
[----:B----4-:R-:W-:Y:S01]  /*5b2a0*/  IADD3 R44, P4, R0, R2, RZ ;  /* 0x00000002002c7210 */ /* 0x010fe20007f9e0ff */
[----:B------:R-:W-:Y:S01]  /*5b2b0*/  ULDC UR4, c[0x0][0x22c] ;  /* 0x00008b0000047ab9 */ /* 0x000fe20000000800 */
[----:B------:R-:W-:-:S02]  /*5b2c0*/  PRMT R57, R73, 0x7770, RZ ;  /* 0x0000777049397816 */ /* 0x000fc400000000ff */
[----:B------:R-:W-:Y:S01]  /*5b2d0*/  LEA.HI.X.SX32 R45, R0, R5, 0x1, P4 ;  /* 0x00000005002d7211 */ /* 0x000fe200020f0eff */
[----:B-1----:R-:W-:Y:S01]  /*5b2e0*/  IMAD R0, R50, 0x2, R33 ;  /* 0x0000000232007824 */ /* 0x002fe200078e0221 */
[----:B0-----:R-:W-:-:S03]  /*5b2f0*/  IADD3 R48, P4, R33, R2, RZ ;  /* 0x0000000221307210 */ /* 0x001fc60007f9e0ff */
[----:B------:R0:W-:Y:S01]  /*5b300*/  @P6 STG.E.U8 desc[UR44][R44.64], R57 ;  /* 0x000000392c006986 */ /* 0x0001e2000c10112c */
[-C--:B------:R-:W-:Y:S01]  /*5b310*/  LEA.HI.X.SX32 R49, R33, R5.reuse, 0x1, P4 ;  /* 0x0000000521317211 */ /* 0x080fe200020f0eff */
[----:B---3--:R-:W-:Y:S01]  /*5b320*/  IMAD R33, R71, 0x2, R0 ;  /* 0x0000000247217824 */ /* 0x008fe200078e0200 */
[-C--:B--2---:R-:W-:Y:S02]  /*5b330*/  IADD3 R46, P6, R0, R2.reuse, RZ ;  /* 0x00000002002e7210 */ /* 0x084fe40007fde0ff */
[----:B------:R-:W-:Y:S01]  /*5b340*/  ISETP.LT.AND P5, PT, R41, UR4, !P0 ;  /* 0x0000000429007c0c */ /* 0x000fe2000c7a1270 */
[----:B------:R-:W-:Y:S01]  /*5b350*/  ULDC UR4, c[0x0][0x22c] ;  /* 0x00008b0000047ab9 */ /* 0x000fe20000000800 */
[----:B------:R-:W-:Y:S02]  /*5b360*/  PRMT R51, R74, 0x7770, RZ ;  /* 0x000077704a337816 */ /* 0x000fe400000000ff */
[----:B------:R-:W-:Y:S01]  /*5b370*/  ISETP.LT.AND P4, PT, R42, UR4, !P0 ;  /* 0x000000042a007c0c */ /* 0x000fe2000c781270 */
[----:B------:R-:W-:Y:S01]  /*5b380*/  ULDC UR4, c[0x0][0x22c] ;  /* 0x00008b0000047ab9 */ /* 0x000fe20000000800 */
[-C--:B------:R-:W-:Y:S01]  /*5b390*/  LEA.HI.X.SX32 R47, R0, R5.reuse, 0x1, P6 ;  /* 0x00000005002f7211 */ /* 0x080fe200030f0eff */
[----:B------:R-:W-:Y:S01]  /*5b3a0*/  IMAD R0, R56, 0x2, R33 ;  /* 0x0000000238007824 */ /* 0x000fe200078e0221 */
[-C--:B------:R-:W-:Y:S01]  /*5b3b0*/  IADD3 R42, P6, R33, R2.reuse, RZ ;  /* 0x00000002212a7210 */ /* 0x080fe20007fde0ff */
[----:B------:R1:W-:Y:S01]  /*5b3c0*/  @P2 STG.E.U8 desc[UR44][R48.64], R51 ;  /* 0x0000003330002986 */ /* 0x0003e2000c10112c */
[----:B------:R-:W-:Y:S01]  /*5b3d0*/  ISETP.LT.AND P2, PT, R43, UR4, !P0 ;  /* 0x000000042b007c0c */ /* 0x000fe2000c741270 */
[----:B0-----:R-:W0:Y:S01]  /*5b3e0*/  LDC R57, c[0x0][0x248] ;  /* 0x00009200ff397b82 */ /* 0x001e220000000800 */
[----:B------:R-:W-:Y:S01]  /*5b3f0*/  LEA.HI.X.SX32 R43, R33, R5, 0x1, P6 ;  /* 0x00000005212b7211 */ /* 0x000fe200030f0eff */
[----:B------:R-:W-:Y:S01]  /*5b400*/  ULDC UR4, c[0x0][0x22c] ;  /* 0x00008b0000047ab9 */ /* 0x000fe20000000800 */
[----:B------:R-:W-:-:S02]  /*5b410*/  IADD3 R44, P6, R0, R2, RZ ;  /* 0x00000002002c7210 */ /* 0x000fc40007fde0ff */
[----:B------:R-:W-:Y:S02]  /*5b420*/  PRMT R41, R75, 0x7770, RZ ;  /* 0x000077704b297816 */ /* 0x000fe400000000ff */
[----:B------:R-:W-:Y:S01]  /*5b430*/  LEA.HI.X.SX32 R45, R0, R5, 0x1, P6 ;  /* 0x00000005002d7211 */ /* 0x000fe200030f0eff */
[----:B-1----:R-:W1:Y:S01]  /*5b440*/  LDC R51, c[0x0][0x248] ;  /* 0x00009200ff337b82 */ /* 0x002e620000000800 */
[----:B------:R-:W-:Y:S01]  /*5b450*/  PRMT R49, R72, 0x7771, RZ ;  /* 0x0000777148317816 */ /* 0x000fe200000000ff */
[----:B------:R-:W-:Y:S01]  /*5b460*/  IMAD R0, R69, 0x2, R0 ;  /* 0x0000000245007824 */ /* 0x000fe200078e0200 */
[----:B------:R2:W-:Y:S01]  /*5b470*/  @P1 STG.E.U8 desc[UR44][R46.64], R41 ;  /* 0x000000292e001986 */ /* 0x0005e2000c10112c */
[----:B------:R-:W-:Y:S01]  /*5b480*/  ISETP.LT.AND P1, PT, R40, UR4, !P0 ;  /* 0x0000000428007c0c */ /* 0x000fe2000c721270 */
[----:B------:R-:W-:Y:S02]  /*5b490*/  ULDC UR4, c[0x0][0x248] ;  /* 0x0000920000047ab9 */ /* 0x000fe40000000800 */
[----:B------:R3:W-:Y:S01]  /*5b4a0*/  @P3 STG.E.U8 desc[UR44][R42.64], R49 ;  /* 0x000000312a003986 */ /* 0x0007e2000c10112c */
[----:B------:R-:W-:-:S02]  /*5b4b0*/  IADD3 R40, P3, R0, R2, RZ ;  /* 0x0000000200287210 */ /* 0x000fc40007f7e0ff */
[----:B------:R-:W-:Y:S02]  /*5b4c0*/  PRMT R33, R73, 0x7771, RZ ;  /* 0x0000777149217816 */ /* 0x000fe400000000ff */
[----:B------:R-:W-:Y:S01]  /*5b4d0*/  ISETP.LT.AND P6, PT, R38, UR6, !P0 ;  /* 0x0000000626007c0c */ /* 0x000fe2000c7c1270 */
[----:B--2---:R-:W2:Y:S01]  /*5b4e0*/  LDC R46, c[0x0][0x248] ;  /* 0x00009200ff2e7b82 */ /* 0x004ea20000000800 */
[----:B------:R-:W-:Y:S01]  /*5b4f0*/  LEA.HI.X.SX32 R41, R0, R5, 0x1, P3 ;  /* 0x0000000500297211 */ /* 0x000fe200018f0eff */
[----:B------:R-:W-:Y:S01]  /*5b500*/  IMAD R38, R38, UR4, RZ ;  /* 0x0000000426267c24 */ /* 0x000fe2000f8e02ff */
[----:B------:R-:W-:Y:S01]  /*5b510*/  PRMT R47, R74, 0x7771, RZ ;  /* 0x000077714a2f7816 */ /* 0x000fe200000000ff */
[----:B------:R4:W-:Y:S01]  /*5b520*/  @P5 STG.E.U8 desc[UR44][R44.64], R33 ;  /* 0x000000212c005986 */ /* 0x0009e2000c10112c */
[----:B------:R-:W-:Y:S01]  /*5b530*/  ISETP.LT.AND P3, PT, R34, UR7, !P0 ;  /* 0x0000000722007c0c */ /* 0x000fe2000c761270 */
[----:B------:R-:W-:Y:S01]  /*5b540*/  ULDC UR6, c[0x0][0x22c] ;  /* 0x00008b0000067ab9 */ /* 0x000fe20000000800 */
[----:B------:R-:W-:Y:S01]  /*5b550*/  ULDC UR4, c[0x0][0x22c] ;  /* 0x00008b0000047ab9 */ /* 0x000fe20000000800 */
[----:B------:R2:W-:Y:S01]  /*5b560*/  @P4 STG.E.U8 desc[UR44][R40.64], R47 ;  /* 0x0000002f28004986 */ /* 0x0005e2000c10112c */
[----:B---3--:R-:W-:Y:S01]  /*5b570*/  IADD3 R42, P4, R38, R2, RZ ;  /* 0x00000002262a7210 */ /* 0x008fe20007f9e0ff */
[----:B------:R-:W3:Y:S01]  /*5b580*/  LDC R34, c[0x0][0x248] ;  /* 0x00009200ff227b82 */ /* 0x000ee20000000800 */
[----:B-1----:R-:W-:Y:S01]  /*5b590*/  IMAD R0, R51, 0x4, R0 ;  /* 0x0000000433007824 */ /* 0x002fe200078e0200 */
[----:B------:R-:W-:Y:S01]  /*5b5a0*/  PRMT R49, R72, 0x7772, RZ ;  /* 0x0000777248317816 */ /* 0x000fe200000000ff */
[----:B------:R-:W-:-:S05]  /*5b5b0*/  ULDC UR7, c[0x0][0x22c] ;  /* 0x00008b0000077ab9 */ /* 0x000fca0000000800 */
[----:B----4-:R-:W1:Y:S01]  /*5b5c0*/  LDC R45, c[0x0][0x248] ;  /* 0x00009200ff2d7b82 */ /* 0x010e620000000800 */
[----:B------:R-:W-:Y:S02]  /*5b5d0*/  LEA.HI.X.SX32 R43, R38, R5, 0x1, P4 ;  /* 0x00000005262b7211 */ /* 0x000fe400020f0eff */
[----:B------:R-:W-:Y:S02]  /*5b5e0*/  PRMT R33, R75, 0x7771, RZ ;  /* 0x000077714b217816 */ /* 0x000fe400000000ff */
[----:B------:R-:W-:-:S03]  /*5b5f0*/  ISETP.LT.AND P4, PT, R31, UR6, !P0 ;  /* 0x000000061f007c0c */ /* 0x000fc6000c781270 */
[----:B------:R-:W4:Y:S01]  /*5b600*/  LDC R51, c[0x0][0x248] ;  /* 0x00009200ff337b82 */ /* 0x000f220000000800 */
[----:B------:R3:W-:Y:S01]  /*5b610*/  @P6 STG.E.U8 desc[UR44][R42.64], R33 ;  /* 0x000000212a006986 */ /* 0x0007e2000c10112c */
[CC--:B------:R-:W-:Y:S01]  /*5b620*/  IADD3 R38, P6, R0.reuse, R2.reuse, RZ ;  /* 0x0000000200267210 */ /* 0x0c0fe20007fde0ff */
[----:B0-----:R-:W-:Y:S01]  /*5b630*/  IMAD R31, R57, 0x2, R0 ;  /* 0x00000002391f7824 */ /* 0x001fe200078e0200 */
[----:B------:R-:W-:Y:S01]  /*5b640*/  ISETP.LT.AND P5, PT, R39, UR4, !P0 ;  /* 0x0000000427007c0c */ /* 0x000fe2000c7a1270 */
[----:B------:R-:W-:Y:S01]  /*5b650*/  ULDC UR4, c[0x0][0x22c] ;  /* 0x00008b0000047ab9 */ /* 0x000fe20000000800 */
[-C--:B------:R-:W-:Y:S01]  /*5b660*/  LEA.HI.X.SX32 R39, R0, R5.reuse, 0x1, P6 ;  /* 0x0000000500277211 */ /* 0x080fe200030f0eff */
[----:B--2---:R-:W-:Y:S01]  /*5b670*/  IMAD R0, R46, 0x2, R31 ;  /* 0x000000022e007824 */ /* 0x004fe200078e021f */
[-C--:B------:R-:W-:Y:S01]  /*5b680*/  IADD3 R40, P6, R31, R2.reuse, RZ ;  /* 0x000000021f287210 */ /* 0x080fe20007fde0ff */
[----:B------:R-:W0:Y:S01]  /*5b690*/  LDC R44, c[0x0][0x248] ;  /* 0x00009200ff2c7b82 */ /* 0x000e220000000800 */
[----:B------:R-:W-:Y:S01]  /*5b6a0*/  PRMT R47, R73, 0x7772, RZ ;  /* 0x00007772492f7816 */ /* 0x000fe200000000ff */
[----:B------:R-:W-:Y:S01]  /*5b6b0*/  ULDC UR6, c[0x0][0x22c] ;  /* 0x00008b0000067ab9 */ /* 0x000fe20000000800 */
[-C--:B------:R-:W-:Y:S01]  /*5b6c0*/  LEA.HI.X.SX32 R41, R31, R5.reuse, 0x1, P6 ;  /* 0x000000051f297211 */ /* 0x080fe200030f0eff */
[----:B------:R2:W-:Y:S01]  /*5b6d0*/  @P2 STG.E.U8 desc[UR44][R38.64], R49 ;  /* 0x0000003126002986 */ /* 0x0005e2000c10112c */
[C---:B---3--:R-:W-:Y:S01]  /*5b6e0*/  IADD3 R42, P6, R0.reuse, R2, RZ ;  /* 0x00000002002a7210 */ /* 0x048fe20007fde0ff */
[----:B-1----:R-:W-:Y:S01]  /*5b6f0*/  IMAD R31, R45, 0x2, R0 ;  /* 0x000000022d1f7824 */ /* 0x002fe200078e0200 */
[----:B------:R-:W-:Y:S01]  /*5b700*/  ISETP.LT.AND P2, PT, R37, UR4, !P0 ;  /* 0x0000000425007c0c */ /* 0x000fe2000c741270 */
[----:B------:R-:W-:Y:S01]  /*5b710*/  ULDC UR4, c[0x0][0x22c] ;  /* 0x00008b0000047ab9 */ /* 0x000fe20000000800 */
[----:B------:R1:W-:Y:S01]  /*5b720*/  @P1 STG.E.U8 desc[UR44][R40.64], R47 ;  /* 0x0000002f28001986 */ /* 0x0003e2000c10112c */
[----:B------:R-:W-:-:S02]  /*5b730*/  LEA.HI.X.SX32 R43, R0, R5, 0x1, P6 ;  /* 0x00000005002b7211 */ /* 0x000fc400030f0eff */
[----:B------:R-:W-:Y:S01]  /*5b740*/  ISETP.LT.AND P1, PT, R32, UR4, !P0 ;  /* 0x0000000420007c0c */ /* 0x000fe2000c721270 */
[----:B------:R-:W-:Y:S01]  /*5b750*/  IMAD R0, R34, 0x2, R31 ;  /* 0x0000000222007824 */ /* 0x000fe200078e021f */
[CC--:B------:R-:W-:Y:S01]  /*5b760*/  IADD3 R32, P6, R31.reuse, R2.reuse, RZ ;  /* 0x000000021f207210 */ /* 0x0c0fe20007fde0ff */
[----:B------:R-:W-:Y:S01]  /*5b770*/  ULDC UR4, c[0x0][0x22c] ;  /* 0x00008b0000047ab9 */ /* 0x000fe20000000800 */
[----:B------:R-:W-:Y:S01]  /*5b780*/  PRMT R45, R74, 0x7772, RZ ;  /* 0x000077724a2d7816 */ /* 0x000fe200000000ff */
[----:B--2---:R-:W2:Y:S01]  /*5b790*/  LDC R38, c[0x0][0x248] ;  /* 0x00009200ff267b82 */ /* 0x004ea20000000800 */
[----:B------:R-:W-:Y:S01]  /*5b7a0*/  LEA.HI.X.SX32 R33, R31, R5, 0x1, P6 ;  /* 0x000000051f217211 */ /* 0x000fe200030f0eff */
[----:B----4-:R-:W-:Y:S01]  /*5b7b0*/  IMAD R31, R51, 0x2, R0 ;  /* 0x00000002331f7824 */ /* 0x010fe200078e0200 */
[----:B-1----:R-:W-:Y:S01]  /*5b7c0*/  PRMT R41, R75, 0x7772, RZ ;  /* 0x000077724b297816 */ /* 0x002fe200000000ff */
[----:B------:R1:W-:Y:S01]  /*5b7d0*/  @P3 STG.E.U8 desc[UR44][R42.64], R45 ;  /* 0x0000002d2a003986 */ /* 0x0003e2000c10112c */
[----:B------:R-:W-:Y:S01]  /*5b7e0*/  ISETP.LT.AND P3, PT, R36, UR4, !P0 ;  /* 0x0000000424007c0c */ /* 0x000fe2000c761270 */
[----:B------:R-:W-:Y:S01]  /*5b7f0*/  ULDC UR4, c[0x0][0x22c] ;  /* 0x00008b0000047ab9 */ /* 0x000fe20000000800 */
[-C--:B------:R-:W-:Y:S01]  /*5b800*/  IADD3 R36, P6, R0, R2.reuse, RZ ;  /* 0x0000000200247210 */ /* 0x080fe20007fde0ff */
[----:B------:R3:W-:Y:S01]  /*5b810*/  @P5 STG.E.U8 desc[UR44][R32.64], R41 ;  /* 0x0000002920005986 */ /* 0x0007e2000c10112c */
[----:B------:R-:W-:-:S02]  /*5b820*/  IADD3 R34, P5, R31, R2, RZ ;  /* 0x000000021f227210 */ /* 0x000fc40007fbe0ff */
[-C--:B------:R-:W-:Y:S02]  /*5b830*/  LEA.HI.X.SX32 R37, R0, R5.reuse, 0x1, P6 ;  /* 0x0000000500257211 */ /* 0x080fe400030f0eff */
[----:B------:R-:W-:Y:S01]  /*5b840*/  ISETP.LT.AND P6, PT, R35, UR4, !P0 ;  /* 0x0000000423007c0c */ /* 0x000fe2000c7c1270 */
[----:B------:R-:W-:Y:S01]  /*5b850*/  ULDC UR4, c[0x0][0x248] ;  /* 0x0000920000047ab9 */ /* 0x000fe20000000800 */
[----:B------:R-:W-:Y:S01]  /*5b860*/  PRMT R39, R72, 0x7773, RZ ;  /* 0x0000777348277816 */ /* 0x000fe200000000ff */
[----:B-1----:R-:W1:Y:S01]  /*5b870*/  LDC R43, c[0x0][0x248] ;  /* 0x00009200ff2b7b82 */ /* 0x002e620000000800 */
[----:B------:R-:W-:Y:S01]  /*5b880*/  LEA.HI.X.SX32 R35, R31, R5, 0x1, P5 ;  /* 0x000000051f237211 */ /* 0x000fe200028f0eff */
[----:B0-----:R-:W-:Y:S01]  /*5b890*/  IMAD R31, R44, 0x2, R31 ;  /* 0x000000022c1f7824 */ /* 0x001fe200078e021f */
[----:B------:R-:W-:Y:S01]  /*5b8a0*/  PRMT R73, R73, 0x7773, RZ ;  /* 0x0000777349497816 */ /* 0x000fe200000000ff */
[----:B------:R0:W-:Y:S01]  /*5b8b0*/  @P4 STG.E.U8 desc[UR44][R36.64], R39 ;  /* 0x0000002724004986 */ /* 0x0001e2000c10112c */
[----:B------:R-:W-:-:S03]  /*5b8c0*/  ISETP.LT.AND P4, PT, R28, UR6, !P0 ;  /* 0x000000061c007c0c */ /* 0x000fc6000c781270 */
[----:B---3--:R-:W3:Y:S01]  /*5b8d0*/  LDC R41, c[0x0][0x248] ;  /* 0x00009200ff297b82 */ /* 0x008ee20000000800 */
[----:B------:R-:W-:Y:S01]  /*5b8e0*/  IMAD R0, R28, UR4, RZ ;  /* 0x000000041c007c24 */ /* 0x000fe2000f8e02ff */
[----:B------:R-:W-:Y:S01]  /*5b8f0*/  IADD3 R28, P5, R31, R2, RZ ;  /* 0x000000021f1c7210 */ /* 0x000fe20007fbe0ff */
[----:B------:R4:W-:Y:S01]  /*5b900*/  @P2 STG.E.U8 desc[UR44][R34.64], R73 ;  /* 0x0000004922002986 */ /* 0x0009e2000c10112c */
[----:B------:R-:W-:Y:S01]  /*5b910*/  ISETP.LT.AND P2, PT, R29, UR7, !P0 ;  /* 0x000000071d007c0c */ /* 0x000fe2000c741270 */
[----:B------:R-:W-:-:S03]  /*5b920*/  ULDC UR4, c[0x0][0x22c] ;  /* 0x00008b0000047ab9 */ /* 0x000fc60000000800 */
[----:B0-----:R-:W0:Y:S01]  /*5b930*/  LDC R37, c[0x0][0x248] ;  /* 0x00009200ff257b82 */ /* 0x001e220000000800 */
[----:B------:R-:W-:Y:S01]  /*5b940*/  LEA.HI.X.SX32 R29, R31, R5, 0x1, P5 ;  /* 0x000000051f1d7211 */ /* 0x000fe200028f0eff */
[----:B------:R-:W-:Y:S01]  /*5b950*/  ULDC UR6, c[0x0][0x22c] ;  /* 0x00008b0000067ab9 */ /* 0x000fe20000000800 */
[----:B------:R-:W-:Y:S01]  /*5b960*/  IADD3 R32, P5, R0, R2, RZ ;  /* 0x0000000200207210 */ /* 0x000fe20007fbe0ff */
[----:B------:R-:W-:-:S04]  /*5b970*/  ULDC UR7, c[0x0][0x22c] ;  /* 0x00008b0000077ab9 */ /* 0x000fc80000000800 */
[----:B----4-:R-:W4:Y:S01]  /*5b980*/  LDC R34, c[0x0][0x248] ;  /* 0x00009200ff227b82 */ /* 0x010f220000000800 */
[----:B------:R-:W-:Y:S02]  /*5b990*/  PRMT R35, R74, 0x7773, RZ ;  /* 0x000077734a237816 */ /* 0x000fe400000000ff */
[----:B------:R-:W-:Y:S01]  /*5b9a0*/  LEA.HI.X.SX32 R33, R0, R5, 0x1, P5 ;  /* 0x0000000500217211 */ /* 0x000fe200028f0eff */
[----:B--2---:R-:W-:Y:S02]  /*5b9b0*/  IMAD R0, R38, 0x4, R31 ;  /* 0x0000000426007824 */ /* 0x004fe400078e021f */
[----:B------:R2:W-:Y:S01]  /*5b9c0*/  @P1 STG.E.U8 desc[UR44][R28.64], R35 ;  /* 0x000000231c001986 */ /* 0x0005e2000c10112c */
[----:B------:R-:W-:Y:S01]  /*5b9d0*/  ISETP.LT.AND P1, PT, R30, UR4, !P0 ;  /* 0x000000041e007c0c */ /* 0x000fe2000c721270 */
[----:B------:R-:W1:Y:S01]  /*5b9e0*/  LDC R36, c[0x0][0x248] ;  /* 0x00009200ff247b82 */ /* 0x000e620000000800 */
[----:B------:R-:W-:Y:S01]  /*5b9f0*/  IADD3 R30, P5, R0, R2, RZ ;  /* 0x00000002001e7210 */ /* 0x000fe20007fbe0ff */
[----:B------:R-:W-:Y:S01]  /*5ba00*/  ULDC UR4, c[0x0][0x22c] ;  /* 0x00008b0000047ab9 */ /* 0x000fe20000000800 */
[----:B------:R-:W-:-:S02]  /*5ba10*/  PRMT R75, R75, 0x7773, RZ ;  /* 0x000077734b4b7816 */ /* 0x000fc400000000ff */
[----:B------:R-:W-:Y:S01]  /*5ba20*/  LEA.HI.X.SX32 R31, R0, R5, 0x1, P5 ;  /* 0x00000005001f7211 */ /* 0x000fe200028f0eff */
[----:B---3--:R-:W-:Y:S01]  /*5ba30*/  IMAD R0, R41, 0x2, R0 ;  /* 0x0000000229007824 */ /* 0x008fe200078e0200 */
[----:B------:R-:W-:Y:S01]  /*5ba40*/  PRMT R39, R64, 0x7770, RZ ;  /* 0x0000777040277816 */ /* 0x000fe200000000ff */
[----:B------:R3:W-:Y:S01]  /*5ba50*/  @P4 STG.E.U8 desc[UR44][R32.64], R75 ;  /* 0x0000004b20004986 */ /* 0x0007e2000c10112c */
[----:B------:R-:W-:Y:S01]  /*5ba60*/  ISETP.LT.AND P4, PT, R17, UR4, !P0 ;  /* 0x0000000411007c0c */ /* 0x000fe2000c781270 */
[----:B0-----:R-:W-:Y:S01]  /*5ba70*/  IMAD R17, R37, 0x2, R0 ;  /* 0x0000000225117824 */ /* 0x001fe200078e0200 */
[----:B------:R-:W0:Y:S01]  /*5ba80*/  LDC R41, c[0x0][0x248] ;  /* 0x00009200ff297b82 */ /* 0x000e220000000800 */
[----:B------:R1:W-:Y:S01]  /*5ba90*/  @P3 STG.E.U8 desc[UR44][R30.64], R39 ;  /* 0x000000271e003986 */ /* 0x0003e2000c10112c */
[----:B--2---:R-:W-:Y:S01]  /*5baa0*/  IADD3 R28, P3, R0, R2, RZ ;  /* 0x00000002001c7210 */ /* 0x004fe20007f7e0ff */
[----:B------:R-:W-:Y:S01]  /*5bab0*/  ULDC UR4, c[0x0][0x22c] ;  /* 0x00008b0000047ab9 */ /* 0x000fe20000000800 */
[----:B------:R-:W-:-:S02]  /*5bac0*/  PRMT R37, R65, 0x7770, RZ ;  /* 0x0000777041257816 */ /* 0x000fc400000000ff */
[----:B------:R-:W-:Y:S01]  /*5bad0*/  LEA.HI.X.SX32 R29, R0, R5, 0x1, P3 ;  /* 0x00000005001d7211 */ /* 0x000fe200018f0eff */
[----:B----4-:R-:W-:Y:S01]  /*5bae0*/  IMAD R0, R34, 0x2, R17 ;  /* 0x0000000222007824 */ /* 0x010fe200078e0211 */
[----:B---3--:R-:W-:-:S03]  /*5baf0*/  IADD3 R32, P3, R17, R2, RZ ;  /* 0x0000000211207210 */ /* 0x008fc60007f7e0ff */
[----:B------:R2:W-:Y:S01]  /*5bb00*/  @P6 STG.E.U8 desc[UR44][R28.64], R37 ;  /* 0x000000251c006986 */ /* 0x0005e2000c10112c */
[-C--:B------:R-:W-:Y:S01]  /*5bb10*/  LEA.HI.X.SX32 R33, R17, R5.reuse, 0x1, P3 ;  /* 0x0000000511217211 */ /* 0x080fe200018f0eff */
[----:B-1----:R-:W-:Y:S01]  /*5bb20*/  IMAD R17, R43, 0x2, R0 ;  /* 0x000000022b117824 */ /* 0x002fe200078e0200 */
[-C--:B------:R-:W-:Y:S02]  /*5bb30*/  IADD3 R30, P6, R0, R2.reuse, RZ ;  /* 0x00000002001e7210 */ /* 0x080fe40007fde0ff */
        /* <DEDUP_REMOVED lines=10> */
[----:B--2---:R-:W2:Y:S01]  /*5bbe0*/  LDC R37, c[0x0][0x248] ;  /* 0x00009200ff257b82 */ /* 0x004ea20000000800 */
[----:B------:R-:W-:Y:S01]  /*5bbf0*/  LEA.HI.X.SX32 R27, R17, R5, 0x1, P6 ;  /* 0x00000005111b7211 */ /* 0x000fe200030f0eff */
[----:B------:R-:W-:Y:S01]  /*5bc00*/  ULDC UR4, c[0x0][0x22c] ;  /* 0x00008b0000047ab9 */ /* 0x000fe20000000800 */
[----:B------:R-:W-:-:S02]  /*5bc10*/  IADD3 R28, P6, R0, R2, RZ ;  /* 0x00000002001c7210 */ /* 0x000fc40007fde0ff */
[----:B------:R-:W-:Y:S02]  /*5bc20*/  PRMT R25, R67, 0x7770, RZ ;  /* 0x0000777043197816 */ /* 0x000fe400000000ff */
[----:B------:R-:W-:Y:S01]  /*5bc30*/  LEA.HI.X.SX32 R29, R0, R5, 0x1, P6 ;  /* 0x00000005001d7211 */ /* 0x000fe200030f0eff */
[----:B-1----:R-:W1:Y:S01]  /*5bc40*/  LDC R35, c[0x0][0x248] ;  /* 0x00009200ff237b82 */ /* 0x002e620000000800 */
[----:B------:R-:W-:Y:S01]  /*5bc50*/  PRMT R33, R64, 0x7771, RZ ;  /* 0x0000777140217816 */ /* 0x000fe200000000ff */
[----:B0-----:R-:W-:Y:S01]  /*5bc60*/  IMAD R0, R41, 0x2, R0 ;  /* 0x0000000229007824 */ /* 0x001fe200078e0200 */
[----:B------:R0:W-:Y:S01]  /*5bc70*/  @P1 STG.E.U8 desc[UR44][R30.64], R25 ;  /* 0x000000191e001986 */ /* 0x0001e2000c10112c */
[----:B------:R-:W-:Y:S01]  /*5bc80*/  ISETP.LT.AND P1, PT, R24, UR4, !P0 ;  /* 0x0000000418007c0c */ /* 0x000fe2000c721270 */
[----:B------:R-:W-:Y:S02]  /*5bc90*/  ULDC UR4, c[0x0][0x248] ;  /* 0x0000920000047ab9 */ /* 0x000fe40000000800 */
[----:B------:R3:W-:Y:S01]  /*5bca0*/  @P4 STG.E.U8 desc[UR44][R26.64], R33 ;  /* 0x000000211a004986 */ /* 0x0007e2000c10112c */
[----:B------:R-:W-:-:S02]  /*5bcb0*/  IADD3 R24, P4, R0, R2, RZ ;  /* 0x0000000200187210 */ /* 0x000fc40007f9e0ff */
[----:B------:R-:W-:Y:S02]  /*5bcc0*/  PRMT R17, R65, 0x7771, RZ ;  /* 0x0000777141117816 */ /* 0x000fe400000000ff */
[----:B------:R-:W-:Y:S01]  /*5bcd0*/  ISETP.LT.AND P6, PT, R22, UR6, !P0 ;  /* 0x0000000616007c0c */ /* 0x000fe2000c7c1270 */
[----:B0-----:R-:W0:Y:S01]  /*5bce0*/  LDC R30, c[0x0][0x248] ;  /* 0x00009200ff1e7b82 */ /* 0x001e220000000800 */
        /* <DEDUP_REMOVED lines=20> */
[----:B--2---:R-:W-:Y:S01]  /*5be30*/  IMAD R15, R37, 0x2, R0 ;  /* 0x00000002250f7824 */ /* 0x004fe200078e0200 */
[----:B------:R-:W-:Y:S01]  /*5be40*/  ISETP.LT.AND P5, PT, R23, UR4, !P0 ;  /* 0x0000000417007c0c */ /* 0x000fe2000c7a1270 */
[----:B------:R-:W-:Y:S01]  /*5be50*/  ULDC UR4, c[0x0][0x22c] ;  /* 0x00008b0000047ab9 */ /* 0x000fe20000000800 */
[-C--:B------:R-:W-:Y:S01]  /*5be60*/  LEA.HI.X.SX32 R23, R0, R5.reuse, 0x1, P6 ;  /* 0x0000000500177211 */ /* 0x080fe200030f0eff */
[----:B0-----:R-:W-:Y:S01]  /*5be70*/  IMAD R0, R30, 0x2, R15 ;  /* 0x000000021e007824 */ /* 0x001fe200078e020f */
        /* <DEDUP_REMOVED lines=18> */
[-C--:B------:R-:W-:Y:S01]  /*5bfa0*/  LEA.HI.X.SX32 R17, R15, R5.reuse, 0x1, P6 ;  /* 0x000000050f117211 */ /* 0x080fe200030f0eff */
[----:B----4-:R-:W-:Y:S01]  /*5bfb0*/  IMAD R15, R35, 0x2, R0 ;  /* 0x00000002230f7824 */ /* 0x010fe200078e0200 */
[----:B-1----:R-:W-:Y:S01]  /*5bfc0*/  PRMT R25, R67, 0x7772, RZ ;  /* 0x0000777243197816 */ /* 0x002fe200000000ff */
[----:B------:R-:W-:Y:S01]  /*5bfd0*/  @P4 STG.E.U8 desc[UR44][R26.64], R29 ;  /* 0x0000001d1a004986 */ /* 0x000fe2000c10112c */
[----:B------:R-:W-:Y:S01]  /*5bfe0*/  ISETP.LT.AND P4, PT, R20, UR4, !P0 ;  /* 0x0000000414007c0c */ /* 0x000fe2000c781270 */
[----:B------:R-:W-:Y:S01]  /*5bff0*/  ULDC UR4, c[0x0][0x22c] ;  /* 0x00008b0000047ab9 */ /* 0x000fe20000000800 */
[CC--:B------:R-:W-:Y:S01]  /*5c000*/  IADD3 R20, P6, R0.reuse, R2.reuse, RZ ;  /* 0x0000000200147210 */ /* 0x0c0fe20007fde0ff */
[----:B------:R1:W-:Y:S01]  /*5c010*/  @P5 STG.E.U8 desc[UR44][R16.64], R25 ;  /* 0x0000001910005986 */ /* 0x0003e2000c10112c */
[----:B------:R-:W-:Y:S01]  /*5c020*/  IADD3 R18, P5, R15, R2, RZ ;  /* 0x000000020f127210 */ /* 0x000fe20007fbe0ff */
[----:B------:R-:W3:Y:S01]  /*5c030*/  LDC R31, c[0x0][0x248] ;  /* 0x00009200ff1f7b82 */ /* 0x000ee20000000800 */
[----:B------:R-:W-:-:S02]  /*5c040*/  LEA.HI.X.SX32 R21, R0, R5, 0x1, P6 ;  /* 0x0000000500157211 */ /* 0x000fc400030f0eff */
[----:B------:R-:W-:Y:S01]  /*5c050*/  ISETP.LT.AND P6, PT, R19, UR4, !P0 ;  /* 0x0000000413007c0c */ /* 0x000fe2000c7c1270 */
[----:B------:R-:W-:Y:S01]  /*5c060*/  ULDC UR4, c[0x0][0x248] ;  /* 0x0000920000047ab9 */ /* 0x000fe20000000800 */
[----:B------:R-:W-:Y:S02]  /*5c070*/  PRMT R23, R64, 0x7773, RZ ;  /* 0x0000777340177816 */ /* 0x000fe400000000ff */
[-C--:B------:R-:W-:Y:S01]  /*5c080*/  LEA.HI.X.SX32 R19, R15, R5.reuse, 0x1, P5 ;  /* 0x000000050f137211 */ /* 0x080fe200028f0eff */
[----:B0-----:R-:W-:Y:S01]  /*5c090*/  IMAD R15, R28, 0x2, R15 ;  /* 0x000000021c0f7824 */ /* 0x001fe200078e020f */
[----:B------:R-:W-:Y:S01]  /*5c0a0*/  PRMT R65, R65, 0x7773, RZ ;  /* 0x0000777341417816 */ /* 0x000fe200000000ff */
[----:B-1----:R-:W0:Y:S01]  /*5c0b0*/  LDC R25, c[0x0][0x248] ;  /* 0x00009200ff197b82 */ /* 0x002e220000000800 */
[----:B------:R1:W-:Y:S01]  /*5c0c0*/  @P3 STG.E.U8 desc[UR44][R20.64], R23 ;  /* 0x0000001714003986 */ /* 0x0003e2000c10112c */
[C---:B------:R-:W-:Y:S01]  /*5c0d0*/  ISETP.LT.AND P5, PT, R12.reuse, UR6, !P0 ;  /* 0x000000060c007c0c */ /* 0x040fe2000c7a1270 */
[----:B------:R-:W-:Y:S01]  /*5c0e0*/  IMAD R0, R12, UR4, RZ ;  /* 0x000000040c007c24 */ /* 0x000fe2000f8e02ff */
[----:B------:R-:W-:Y:S01]  /*5c0f0*/  ISETP.LT.AND P3, PT, R13, UR7, !P0 ;  /* 0x000000070d007c0c */ /* 0x000fe2000c761270 */
[----:B------:R4:W-:Y:S01]  /*5c100*/  @P2 STG.E.U8 desc[UR44][R18.64], R65 ;  /* 0x0000004112002986 */ /* 0x0009e2000c10112c */
[-C--:B------:R-:W-:Y:S01]  /*5c110*/  IADD3 R12, P2, R15, R2.reuse, RZ ;  /* 0x000000020f0c7210 */ /* 0x080fe20007f5e0ff */
[----:B------:R-:W-:Y:S01]  /*5c120*/  ULDC UR4, c[0x0][0x22c] ;  /* 0x00008b0000047ab9 */ /* 0x000fe20000000800 */
[----:B------:R-:W-:Y:S01]  /*5c130*/  PRMT R67, R67, 0x7773, RZ ;  /* 0x0000777343437816 */ /* 0x000fe200000000ff */
[----:B------:R-:W3:Y:S01]  /*5c140*/  LDC R27, c[0x0][0x248] ;  /* 0x00009200ff1b7b82 */ /* 0x000ee20000000800 */
[----:B------:R-:W-:Y:S01]  /*5c150*/  LEA.HI.X.SX32 R13, R15, R5, 0x1, P2 ;  /* 0x000000050f0d7211 */ /* 0x000fe200010f0eff */
[----:B------:R-:W-:Y:S01]  /*5c160*/  ULDC UR6, c[0x0][0x22c] ;  /* 0x00008b0000067ab9 */ /* 0x000fe20000000800 */
[----:B------:R-:W-:Y:S01]  /*5c170*/  IADD3 R16, P2, R0, R2, RZ ;  /* 0x0000000200107210 */ /* 0x000fe20007f5e0ff */
[----:B------:R-:W-:-:S04]  /*5c180*/  ULDC UR7, c[0x0][0x22c] ;  /* 0x00008b0000077ab9 */ /* 0x000fc80000000800 */
[----:B-1----:R-:W1:Y:S01]  /*5c190*/  LDC R21, c[0x0][0x248] ;  /* 0x00009200ff157b82 */ /* 0x002e620000000800 */
[----:B----4-:R-:W-:Y:S02]  /*5c1a0*/  PRMT R19, R66, 0x7773, RZ ;  /* 0x0000777342137816 */ /* 0x010fe400000000ff */
[----:B------:R-:W-:Y:S01]  /*5c1b0*/  LEA.HI.X.SX32 R17, R0, R5, 0x1, P2 ;  /* 0x0000000500117211 */ /* 0x000fe200010f0eff */
[----:B--2---:R-:W-:-:S04]  /*5c1c0*/  IMAD R0, R22, 0x4, R15 ;  /* 0x0000000416007824 */ /* 0x004fc800078e020f */
[----:B------:R-:W2:Y:S01]  /*5c1d0*/  LDC R23, c[0x0][0x248] ;  /* 0x00009200ff177b82 */ /* 0x000ea20000000800 */
[----:B------:R4:W-:Y:S01]  /*5c1e0*/  @P1 STG.E.U8 desc[UR44][R12.64], R19 ;  /* 0x000000130c001986 */ /* 0x0009e2000c10112c */
[----:B------:R-:W-:Y:S01]  /*5c1f0*/  ISETP.LT.AND P2, PT, R14, UR4, !P0 ;  /* 0x000000040e007c0c */ /* 0x000fe2000c741270 */
[----:B------:R-:W-:Y:S02]  /*5c200*/  ULDC UR4, c[0x0][0x22c] ;  /* 0x00008b0000047ab9 */ /* 0x000fe40000000800 */
[----:B------:R2:W-:Y:S01]  /*5c210*/  @P5 STG.E.U8 desc[UR44][R16.64], R67 ;  /* 0x0000004310005986 */ /* 0x0005e2000c10112c */
[C---:B------:R-:W-:Y:S02]  /*5c220*/  IADD3 R14, P5, R0.reuse, R2, RZ ;  /* 0x00000002000e7210 */ /* 0x040fe40007fbe0ff */
[----:B------:R-:W3:Y:S02]  /*5c230*/  LDC R29, c[0x0][0x248] ;  /* 0x00009200ff1d7b82 */ /* 0x000ee40000000800 */
[----:B------:R-:W-:Y:S01]  /*5c240*/  LEA.HI.X.SX32 R15, R0, R5, 0x1, P5 ;  /* 0x00000005000f7211 */ /* 0x000fe200028f0eff */
[----:B0-----:R-:W-:Y:S01]  /*5c250*/  IMAD R0, R25, 0x2, R0 ;  /* 0x0000000219007824 */ /* 0x001fe200078e0200 */
[----:B----4-:R-:W-:-:S02]  /*5c260*/  PRMT R19, R60, 0x7770, RZ ;  /* 0x000077703c137816 */ /* 0x010fc400000000ff */
[----:B------:R-:W-:Y:S01]  /*5c270*/  ISETP.LT.AND P1, PT, R10, UR4, !P0 ;  /* 0x000000040a007c0c */ /* 0x000fe2000c721270 */
[----:B-1----:R-:W-:Y:S01]  /*5c280*/  IMAD R10, R21, 0x2, R0 ;  /* 0x00000002150a7824 */ /* 0x002fe200078e0200 */
[----:B------:R-:W0:Y:S01]  /*5c290*/  LDC R20, c[0x0][0x248] ;  /* 0x00009200ff147b82 */ /* 0x000e220000000800 */
[----:B------:R1:W-:Y:S01]  /*5c2a0*/  @P4 STG.E.U8 desc[UR44][R14.64], R19 ;  /* 0x000000130e004986 */ /* 0x0003e2000c10112c */
[CC--:B------:R-:W-:Y:S01]  /*5c2b0*/  IADD3 R12, P4, R0.reuse, R2.reuse, RZ ;  /* 0x00000002000c7210 */ /* 0x0c0fe20007f9e0ff */
[----:B------:R-:W-:Y:S01]  /*5c2c0*/  ULDC UR4, c[0x0][0x22c] ;  /* 0x00008b0000047ab9 */ /* 0x000fe20000000800 */
[----:B------:R-:W-:Y:S02]  /*5c2d0*/  PRMT R25, R61, 0x7770, RZ ;  /* 0x000077703d197816 */ /* 0x000fe400000000ff */
[----:B------:R-:W-:Y:S01]  /*5c2e0*/  LEA.HI.X.SX32 R13, R0, R5, 0x1, P4 ;  /* 0x00000005000d7211 */ /* 0x000fe200020f0eff */
[----:B--2---:R-:W-:Y:S01]  /*5c2f0*/  IMAD R0, R23, 0x2, R10 ;  /* 0x0000000217007824 */ /* 0x004fe200078e020a */
[----:B------:R-:W-:-:S03]  /*5c300*/  IADD3 R16, P4, R10, R2, RZ ;  /* 0x000000020a107210 */ /* 0x000fc60007f9e0ff */
[----:B------:R2:W-:Y:S01]  /*5c310*/  @P6 STG.E.U8 desc[UR44][R12.64], R25 ;  /* 0x000000190c006986 */ /* 0x0005e2000c10112c */
[-C--:B------:R-:W-:Y:S01]  /*5c320*/  LEA.HI.X.SX32 R17, R10, R5.reuse, 0x1, P4 ;  /* 0x000000050a117211 */ /* 0x080fe200020f0eff */
[----:B---3--:R-:W-:Y:S01]  /*5c330*/  IMAD R10, R27, 0x2, R0 ;  /* 0x000000021b0a7824 */ /* 0x008fe200078e0200 */
[CC--:B-1----:R-:W-:Y:S01]  /*5c340*/  IADD3 R14, P6, R0.reuse, R2.reuse, RZ ;  /* 0x00000002000e7210 */ /* 0x0c2fe20007fde0ff */
[----:B------:R-:W1:Y:S03]  /*5c350*/  LDC R27, c[0x0][0x248] ;  /* 0x00009200ff1b7b82 */ /* 0x000e660000000800 */
[-C--:B------:R-:W-:Y:S01]  /*5c360*/  LEA.HI.X.SX32 R15, R0, R5.reuse, 0x1, P6 ;  /* 0x00000005000f7211 */ /* 0x080fe200030f0eff */
[----:B------:R-:W-:Y:S01]  /*5c370*/  IMAD R0, R29, 0x2, R10 ;  /* 0x000000021d007824 */ /* 0x000fe200078e020a */
[----:B------:R-:W-:Y:S02]  /*5c380*/  IADD3 R18, P6, R10, R2, RZ ;  /* 0x000000020a127210 */ /* 0x000fe40007fde0ff */
[----:B------:R-:W-:Y:S01]  /*5c390*/  PRMT R21, R62, 0x7770, RZ ;  /* 0x000077703e157816 */ /* 0x000fe200000000ff */
[----:B--2---:R-:W2:Y:S01]  /*5c3a0*/  LDC R25, c[0x0][0x248] ;  /* 0x00009200ff197b82 */ /* 0x004ea20000000800 */
[----:B------:R-:W-:-:S02]  /*5c3b0*/  LEA.HI.X.SX32 R19, R10, R5, 0x1, P6 ;  /* 0x000000050a137211 */ /* 0x000fc400030f0eff */
[C---:B------:R-:W-:Y:S02]  /*5c3c0*/  IADD3 R12, P6, R0.reuse, R2, RZ ;  /* 0x00000002000c7210 */ /* 0x040fe40007fde0ff */
[----:B------:R-:W-:Y:S01]  /*5c3d0*/  PRMT R23, R63, 0x7770, RZ ;  /* 0x000077703f177816 */ /* 0x000fe200000000ff */
[----:B------:R3:W-:Y:S01]  /*5c3e0*/  @P3 STG.E.U8 desc[UR44][R16.64], R21 ;  /* 0x0000001510003986 */ /* 0x0007e2000c10112c */
[----:B------:R-:W-:Y:S01]  /*5c3f0*/  ISETP.LT.AND P5, PT, R157, UR4, !P0 ;  /* 0x000000049d007c0c */ /* 0x000fe2000c7a1270 */
[----:B------:R-:W-:Y:S01]  /*5c400*/  ULDC UR4, c[0x0][0x22c] ;  /* 0x00008b0000047ab9 */ /* 0x000fe20000000800 */
[----:B------:R-:W-:Y:S01]  /*5c410*/  LEA.HI.X.SX32 R13, R0, R5, 0x1, P6 ;  /* 0x00000005000d7211 */ /* 0x000fe200030f0eff */
[----:B------:R-:W-:Y:S01]  /*5c420*/  IMAD R0, R31, 0x2, R0 ;  /* 0x000000021f007824 */ /* 0x000fe200078e0200 */
[----:B------:R-:W-:Y:S01]  /*5c430*/  ISETP.LT.AND P4, PT, R161, UR4, !P0 ;  /* 0x00000004a1007c0c */ /* 0x000fe2000c781270 */
[----:B------:R4:W-:Y:S01]  /*5c440*/  @P2 STG.E.U8 desc[UR44][R14.64], R23 ;  /* 0x000000170e002986 */ /* 0x0009e2000c10112c */
[----:B------:R-:W-:Y:S01]  /*5c450*/  ULDC UR4, c[0x0][0x22c] ;  /* 0x00008b0000047ab9 */ /* 0x000fe20000000800 */
[----:B------:R-:W0:Y:S01]  /*5c460*/  LDC R29, c[0x0][0x248] ;  /* 0x00009200ff1d7b82 */ /* 0x000e220000000800 */
[----:B---3--:R-:W-:-:S02]  /*5c470*/  PRMT R21, R60, 0x7771, RZ ;  /* 0x000077713c157816 */ /* 0x008fc400000000ff */
[----:B------:R-:W-:Y:S01]  /*5c480*/  ISETP.LT.AND P3, PT, R162, UR4, !P0 ;  /* 0x00000004a2007c0c */ /* 0x000fe2000c761270 */
[----:B------:R-:W-:-:S04]  /*5c490*/  ULDC UR4, c[0x0][0x22c] ;  /* 0x00008b0000047ab9 */ /* 0x000fc80000000800 */
[----:B------:R-:W3:Y:S01]  /*5c4a0*/  LDC R16, c[0x0][0x248] ;  /* 0x00009200ff107b82 */ /* 0x000ee20000000800 */
[----:B------:R1:W-:Y:S01]  /*5c4b0*/  @P1 STG.E.U8 desc[UR44][R18.64], R21 ;  /* 0x0000001512001986 */ /* 0x0003e2000c10112c */
[----:B----4-:R-:W-:-:S06]  /*5c4c0*/  IADD3 R14, P1, R0, R2, RZ ;  /* 0x00000002000e7210 */ /* 0x010fcc0007f3e0ff */
[----:B------:R-:W4:Y:S01]  /*5c4d0*/  LDC R23, c[0x0][0x248] ;  /* 0x00009200ff177b82 */ /* 0x000f220000000800 */
[----:B------:R-:W-:Y:S01]  /*5c4e0*/  ISETP.LT.AND P2, PT, R163, UR4, !P0 ;  /* 0x00000004a3007c0c */ /* 0x000fe2000c741270 */
[----:B------:R-:W-:Y:S01]  /*5c4f0*/  ULDC UR4, c[0x0][0x248] ;  /* 0x0000920000047ab9 */ /* 0x000fe20000000800 */
[----:B------:R-:W-:Y:S02]  /*5c500*/  PRMT R17, R61, 0x7771, RZ ;  /* 0x000077713d117816 */ /* 0x000fe400000000ff */
[C---:B------:R-:W-:Y:S01]  /*5c510*/  ISETP.LT.AND P6, PT, R11.reuse, UR6, !P0 ;  /* 0x000000060b007c0c */ /* 0x040fe2000c7c1270 */
[----:B------:R-:W-:Y:S01]  /*5c520*/  IMAD R11, R11, UR4, RZ ;  /* 0x000000040b0b7c24 */ /* 0x000fe2000f8e02ff */
[-C--:B------:R-:W-:Y:S01]  /*5c530*/  LEA.HI.X.SX32 R15, R0, R5.reuse, 0x1, P1 ;  /* 0x00000005000f7211 */ /* 0x080fe200008f0eff */
[----:B------:R-:W0:Y:S01]  /*5c540*/  LDC R31, c[0x0][0x248] ;  /* 0x00009200ff1f7b82 */ /* 0x000e220000000800 */
[----:B-1----:R-:W-:Y:S01]  /*5c550*/  PRMT R19, R62, 0x7771, RZ ;  /* 0x000077713e137816 */ /* 0x002fe200000000ff */
[----:B------:R1:W-:Y:S01]  /*5c560*/  @P5 STG.E.U8 desc[UR44][R12.64], R17 ;  /* 0x000000110c005986 */ /* 0x0003e2000c10112c */
[----:B------:R-:W-:Y:S01]  /*5c570*/  ULDC UR4, c[0x0][0x22c] ;  /* 0x00008b0000047ab9 */ /* 0x000fe20000000800 */
[----:B------:R-:W-:Y:S01]  /*5c580*/  PRMT R21, R61, 0x7772, RZ ;  /* 0x000077723d157816 */ /* 0x000fe200000000ff */
[----:B------:R-:W-:Y:S01]  /*5c590*/  ULDC UR6, c[0x0][0x22c] ;  /* 0x00008b0000067ab9 */ /* 0x000fe20000000800 */
[----:B------:R4:W-:Y:S01]  /*5c5a0*/  @P4 STG.E.U8 desc[UR44][R14.64], R19 ;  /* 0x000000130e004986 */ /* 0x0009e2000c10112c */
[----:B------:R-:W-:Y:S01]  /*5c5b0*/  IADD3 R10, P4, R11, R2, RZ ;  /* 0x000000020b0a7210 */ /* 0x000fe20007f9e0ff */
[----:B--2---:R-:W-:Y:S01]  /*5c5c0*/  IMAD R0, R25, 0x4, R0 ;  /* 0x0000000419007824 */ /* 0x004fe200078e0200 */
[----:B------:R-:W2:Y:S02]  /*5c5d0*/  LDC R18, c[0x0][0x248] ;  /* 0x00009200ff127b82 */ /* 0x000ea40000000800 */
[----:B------:R-:W-:-:S02]  /*5c5e0*/  LEA.HI.X.SX32 R11, R11, R5, 0x1, P4 ;  /* 0x000000050b0b7211 */ /* 0x000fc400020f0eff */
[----:B-1----:R-:W-:-:S04]  /*5c5f0*/  PRMT R17, R63, 0x7771, RZ ;  /* 0x000077713f117816 */ /* 0x002fc800000000ff */
[----:B------:R-:W1:Y:S01]  /*5c600*/  LDC R25, c[0x0][0x248] ;  /* 0x00009200ff197b82 */ /* 0x000e620000000800 */
[----:B------:R3:W-:Y:S01]  /*5c610*/  @P6 STG.E.U8 desc[UR44][R10.64], R17 ;  /* 0x000000110a006986 */ /* 0x0007e2000c10112c */
[----:B------:R-:W-:Y:S01]  /*5c620*/  IADD3 R12, P6, R0, R2, RZ ;  /* 0x00000002000c7210 */ /* 0x000fe20007fde0ff */
[----:B----4-:R-:W-:-:S03]  /*5c630*/  IMAD R15, R23, 0x2, R0 ;  /* 0x00000002170f7824 */ /* 0x010fc600078e0200 */
[----:B------:R-:W-:Y:S01]  /*5c640*/  LEA.HI.X.SX32 R13, R0, R5, 0x1, P6 ;  /* 0x00000005000d7211 */ /* 0x000fe200030f0eff */
[----:B---3--:R-:W-:Y:S01]  /*5c650*/  IMAD R0, R16, 0x2, R15 ;  /* 0x0000000210007824 */ /* 0x008fe200078e020f */
[----:B------:R-:W-:-:S03]  /*5c660*/  IADD3 R14, P6, R15, R2, RZ ;  /* 0x000000020f0e7210 */ /* 0x000fc60007fde0ff */
[----:B------:R-:W-:Y:S02]  /*5c670*/  IMAD R17, R27, 0x2, R0 ;  /* 0x000000021b117824 */ /* 0x000fe400078e0200 */
[----:B------:R-:W3:Y:S01]  /*5c680*/  LDC R27, c[0x0][0x248] ;  /* 0x00009200ff1b7b82 */ /* 0x000ee20000000800 */
[----:B------:R-:W-:Y:S02]  /*5c690*/  LEA.HI.X.SX32 R15, R15, R5, 0x1, P6 ;  /* 0x000000050f0f7211 */ /* 0x000fe400030f0eff */
[----:B------:R-:W-:Y:S01]  /*5c6a0*/  ISETP.LT.AND P1, PT, R165, UR7, !P0 ;  /* 0x00000007a5007c0c */ /* 0x000fe2000c721270 */
[----:B------:R-:W-:Y:S01]  /*5c6b0*/  ULDC UR7, c[0x0][0x22c] ;  /* 0x00008b0000077ab9 */ /* 0x000fe20000000800 */
[----:B------:R-:W-:Y:S02]  /*5c6c0*/  IADD3 R10, P6, R0, R2, RZ ;  /* 0x00000002000a7210 */ /* 0x000fe40007fde0ff */
[----:B------:R-:W-:Y:S01]  /*5c6d0*/  ISETP.LT.AND P5, PT, R167, UR4, !P0 ;  /* 0x00000004a7007c0c */ /* 0x000fe2000c7a1270 */
[----:B------:R-:W-:Y:S01]  /*5c6e0*/  ULDC UR4, c[0x0][0x22c] ;  /* 0x00008b0000047ab9 */ /* 0x000fe20000000800 */
[----:B------:R-:W-:-:S02]  /*5c6f0*/  PRMT R23, R60, 0x7772, RZ ;  /* 0x000077723c177816 */ /* 0x000fc400000000ff */
[-C--:B------:R-:W-:Y:S01]  /*5c700*/  LEA.HI.X.SX32 R11, R0, R5.reuse, 0x1, P6 ;  /* 0x00000005000b7211 */ /* 0x080fe200030f0eff */
[----:B--2---:R-:W-:Y:S01]  /*5c710*/  IMAD R0, R18, 0x2, R17 ;  /* 0x0000000212007824 */ /* 0x004fe200078e0211 */
[----:B------:R-:W-:Y:S01]  /*5c720*/  IADD3 R16, P6, R17, R2, RZ ;  /* 0x0000000211107210 */ /* 0x000fe20007fde0ff */
[----:B------:R-:W-:Y:S01]  /*5c730*/  @P3 STG.E.U8 desc[UR44][R12.64], R23 ;  /* 0x000000170c003986 */ /* 0x000fe2000c10112c */
[----:B------:R-:W-:Y:S01]  /*5c740*/  PRMT R19, R62, 0x7772, RZ ;  /* 0x000077723e137816 */ /* 0x000fe200000000ff */
[----:B-1----:R-:W-:Y:S01]  /*5c750*/  IMAD R18, R25, 0x2, R0 ;  /* 0x0000000219127824 */ /* 0x002fe200078e0200 */
[----:B------:R-:W-:Y:S01]  /*5c760*/  LEA.HI.X.SX32 R17, R17, R5, 0x1, P6 ;  /* 0x0000000511117211 */ /* 0x000fe200030f0eff */
[----:B------:R1:W-:Y:S01]  /*5c770*/  @P2 STG.E.U8 desc[UR44][R14.64], R21 ;  /* 0x000000150e002986 */ /* 0x0003e2000c10112c */
[----:B------:R-:W-:Y:S01]  /*5c780*/  ISETP.LT.AND P4, PT, R169, UR6, !P0 ;  /* 0x00000006a9007c0c */ /* 0x000fe2000c781270 */
[----:B------:R-:W-:Y:S01]  /*5c790*/  ULDC UR6, c[0x0][0x22c] ;  /* 0x00008b0000067ab9 */ /* 0x000fe20000000800 */
[----:B------:R-:W-:Y:S01]  /*5c7a0*/  ISETP.LT.AND P3, PT, R170, UR4, !P0 ;  /* 0x00000004aa007c0c */ /* 0x000fe2000c761270 */
[----:B------:R2:W-:Y:S01]  /*5c7b0*/  @P1 STG.E.U8 desc[UR44][R10.64], R19 ;  /* 0x000000130a001986 */ /* 0x0005e2000c10112c */
[----:B------:R-:W-:Y:S01]  /*5c7c0*/  ULDC UR4, c[0x0][0x22c] ;  /* 0x00008b0000047ab9 */ /* 0x000fe20000000800 */
[----:B------:R-:W-:Y:S01]  /*5c7d0*/  PRMT R61, R61, 0x7773, RZ ;  /* 0x000077733d3d7816 */ /* 0x000fe200000000ff */
[----:B------:R-:W4:Y:S01]  /*5c7e0*/  LDC R25, c[0x0][0x248] ;  /* 0x00009200ff197b82 */ /* 0x000f220000000800 */
[----:B-1----:R-:W-:-:S02]  /*5c7f0*/  PRMT R21, R63, 0x7772, RZ ;  /* 0x000077723f157816 */ /* 0x002fc400000000ff */
[----:B------:R-:W-:-:S05]  /*5c800*/  IADD3 R12, P6, R0, R2, RZ ;  /* 0x00000002000c7210 */ /* 0x000fca0007fde0ff */
[----:B------:R-:W1:Y:S01]  /*5c810*/  LDC R23, c[0x0][0x248] ;  /* 0x00009200ff177b82 */ /* 0x000e620000000800 */
[----:B------:R0:W-:Y:S01]  /*5c820*/  @P5 STG.E.U8 desc[UR44][R16.64], R21 ;  /* 0x0000001510005986 */ /* 0x0001e2000c10112c */
[-C--:B------:R-:W-:Y:S02]  /*5c830*/  IADD3 R14, P5, R18, R2.reuse, RZ ;  /* 0x00000002120e7210 */ /* 0x080fe40007fbe0ff */
[----:B------:R-:W-:Y:S01]  /*5c840*/  ISETP.LT.AND P2, PT, R175, UR4, !P0 ;  /* 0x00000004af007c0c */ /* 0x000fe2000c741270 */
[----:B------:R-:W-:Y:S01]  /*5c850*/  ULDC UR4, c[0x0][0x22c] ;  /* 0x00008b0000047ab9 */ /* 0x000fe20000000800 */
[-C--:B------:R-:W-:Y:S02]  /*5c860*/  LEA.HI.X.SX32 R13, R0, R5.reuse, 0x1, P6 ;  /* 0x00000005000d7211 */ /* 0x080fe400030f0eff */
[----:B--2---:R-:W-:Y:S02]  /*5c870*/  PRMT R19, R60, 0x7773, RZ ;  /* 0x000077733c137816 */ /* 0x004fe400000000ff */
[----:B------:R-:W-:Y:S01]  /*5c880*/  ISETP.LT.AND P1, PT, R177, UR4, !P0 ;  /* 0x00000004b1007c0c */ /* 0x000fe2000c721270 */
[----:B------:R-:W-:Y:S01]  /*5c890*/  ULDC UR4, c[0x0][0x22c] ;  /* 0x00008b0000047ab9 */ /* 0x000fe20000000800 */
[-C--:B------:R-:W-:Y:S01]  /*5c8a0*/  LEA.HI.X.SX32 R15, R18, R5.reuse, 0x1, P5 ;  /* 0x00000005120f7211 */ /* 0x080fe200028f0eff */
[----:B---3--:R-:W-:Y:S01]  /*5c8b0*/  IMAD R18, R27, 0x2, R18 ;  /* 0x000000021b127824 */ /* 0x008fe200078e0212 */
[----:B------:R-:W-:Y:S01]  /*5c8c0*/  ISETP.LT.AND P6, PT, R178, UR4, !P0 ;  /* 0x00000004b2007c0c */ /* 0x000fe2000c7c1270 */
[----:B------:R2:W-:Y:S01]  /*5c8d0*/  @P4 STG.E.U8 desc[UR44][R12.64], R19 ;  /* 0x000000130c004986 */ /* 0x0005e2000c10112c */
[----:B------:R-:W-:Y:S01]  /*5c8e0*/  ULDC UR4, c[0x0][0x248] ;  /* 0x0000920000047ab9 */ /* 0x000fe20000000800 */
[C---:B------:R-:W-:Y:S01]  /*5c8f0*/  ISETP.LT.AND P4, PT, R9.reuse, UR6, !P0 ;  /* 0x0000000609007c0c */ /* 0x040fe2000c781270 */
[----:B------:R-:W-:Y:S01]  /*5c900*/  IMAD R9, R9, UR4, RZ ;  /* 0x0000000409097c24 */ /* 0x000fe2000f8e02ff */
[----:B------:R3:W-:Y:S01]  /*5c910*/  @P3 STG.E.U8 desc[UR44][R14.64], R61 ;  /* 0x0000003d0e003986 */ /* 0x0007e2000c10112c */
[-C--:B------:R-:W-:Y:S01]  /*5c920*/  IADD3 R10, P3, R18, R2.reuse, RZ ;  /* 0x00000002120a7210 */ /* 0x080fe20007f7e0ff */
[----:B0-----:R-:W0:Y:S01]  /*5c930*/  LDC R21, c[0x0][0x248] ;  /* 0x00009200ff157b82 */ /* 0x001e220000000800 */
[----:B------:R-:W-:Y:S01]  /*5c940*/  PRMT R17, R62, 0x7773, RZ ;  /* 0x000077733e117816 */ /* 0x000fe200000000ff */
[----:B------:R-:W-:Y:S01]  /*5c950*/  ULDC UR4, c[0x0][0x22c] ;  /* 0x00008b0000047ab9 */ /* 0x000fe20000000800 */
[----:B------:R-:W-:Y:S01]  /*5c960*/  LEA.HI.X.SX32 R11, R18, R5, 0x1, P3 ;  /* 0x00000005120b7211 */ /* 0x000fe200018f0eff */
[----:B------:R-:W-:Y:S01]  /*5c970*/  ULDC UR6, c[0x0][0x22c] ;  /* 0x00008b0000067ab9 */ /* 0x000fe20000000800 */
[----:B--2---:R-:W-:-:S03]  /*5c980*/  IADD3 R12, P3, R9, R2, RZ ;  /* 0x00000002090c7210 */ /* 0x004fc60007f7e0ff */
[----:B------:R-:W2:Y:S01]  /*5c990*/  LDC R19, c[0x0][0x248] ;  /* 0x00009200ff137b82 */ /* 0x000ea20000000800 */
[----:B------:R-:W-:Y:S01]  /*5c9a0*/  LEA.HI.X.SX32 R13, R9, R5, 0x1, P3 ;  /* 0x00000005090d7211 */ /* 0x000fe200018f0eff */
[----:B-1----:R-:W-:Y:S01]  /*5c9b0*/  IMAD R18, R23, 0x4, R18 ;  /* 0x0000000417127824 */ /* 0x002fe200078e0212 */
[----:B------:R-:W-:-:S05]  /*5c9c0*/  PRMT R63, R63, 0x7773, RZ ;  /* 0x000077733f3f7816 */ /* 0x000fca00000000ff */
[----:B------:R-:W1:Y:S01]  /*5c9d0*/  LDC R9, c[0x0][0x248] ;  /* 0x00009200ff097b82 */ /* 0x000e620000000800 */
[----:B------:R4:W-:Y:S04]  /*5c9e0*/  @P2 STG.E.U8 desc[UR44][R10.64], R17 ;  /* 0x000000110a002986 */ /* 0x0009e8000c10112c */
[----:B------:R1:W-:Y:S03]  /*5c9f0*/  @P4 STG.E.U8 desc[UR44][R12.64], R63 ;  /* 0x0000003f0c004986 */ /* 0x0003e6000c10112c */
[----:B------:R-:W1:Y:S01]  /*5ca00*/  LDC R16, c[0x0][0x248] ;  /* 0x00009200ff107b82 */ /* 0x000e620000000800 */
[----:B---3--:R-:W-:-:S04]  /*5ca10*/  IADD3 R14, P4, R18, R2, RZ ;  /* 0x00000002120e7210 */ /* 0x008fc80007f9e0ff */
[-C--:B------:R-:W-:Y:S01]  /*5ca20*/  LEA.HI.X.SX32 R15, R18, R5.reuse, 0x1, P4 ;  /* 0x00000005120f7211 */ /* 0x080fe200020f0eff */
[----:B0-----:R-:W-:Y:S01]  /*5ca30*/  IMAD R18, R21, 0x2, R18 ;  /* 0x0000000215127824 */ /* 0x001fe200078e0212 */
[----:B----4-:R-:W-:Y:S01]  /*5ca40*/  PRMT R17, R52, 0x7770, RZ ;  /* 0x0000777034117816 */ /* 0x010fe200000000ff */
[----:B------:R-:W0:Y:S02]  /*5ca50*/  LDC R27, c[0x0][0x248] ;  /* 0x00009200ff1b7b82 */ /* 0x000e240000000800 */
[----:B--2---:R-:W-:Y:S02]  /*5ca60*/  IMAD R0, R19, 0x2, R18 ;  /* 0x0000000213007824 */ /* 0x004fe400078e0212 */
[----:B------:R2:W-:Y:S01]  /*5ca70*/  @P1 STG.E.U8 desc[UR44][R14.64], R17 ;  /* 0x000000110e001986 */ /* 0x0005e2000c10112c */
[C---:B------:R-:W-:Y:S02]  /*5ca80*/  IADD3 R10, P1, R18.reuse, R2, RZ ;  /* 0x00000002120a7210 */ /* 0x040fe40007f3e0ff */
[----:B------:R-:W-:Y:S01]  /*5ca90*/  PRMT R21, R53, 0x7770, RZ ;  /* 0x0000777035157816 */ /* 0x000fe200000000ff */
[----:B-1----:R-:W-:Y:S01]  /*5caa0*/  IMAD R9, R9, 0x2, R0 ;  /* 0x0000000209097824 */ /* 0x002fe200078e0200 */
[----:B------:R-:W-:-:S02]  /*5cab0*/  LEA.HI.X.SX32 R11, R18, R5, 0x1, P1 ;  /* 0x00000005120b7211 */ /* 0x000fc400008f0eff */
[----:B------:R-:W-:Y:S01]  /*5cac0*/  ISETP.LT.AND P5, PT, R179, UR7, !P0 ;  /* 0x00000007b3007c0c */ /* 0x000fe2000c7a1270 */
[----:B------:R-:W-:Y:S01]  /*5cad0*/  ULDC UR7, c[0x0][0x22c] ;  /* 0x00008b0000077ab9 */ /* 0x000fe20000000800 */
[----:B------:R-:W-:Y:S02]  /*5cae0*/  ISETP.LT.AND P3, PT, R181, UR4, !P0 ;  /* 0x00000004b5007c0c */ /* 0x000fe4000c761270 */
[CC--:B------:R-:W-:Y:S01]  /*5caf0*/  IADD3 R12, P1, R0.reuse, R2.reuse, RZ ;  /* 0x00000002000c7210 */ /* 0x0c0fe20007f3e0ff */
[----:B------:R1:W-:Y:S01]  /*5cb00*/  @P6 STG.E.U8 desc[UR44][R10.64], R21 ;  /* 0x000000150a006986 */ /* 0x0003e2000c10112c */
[----:B--2---:R-:W-:Y:S01]  /*5cb10*/  IADD3 R14, P6, R9, R2, RZ ;  /* 0x00000002090e7210 */ /* 0x004fe20007fde0ff */
[----:B------:R-:W-:Y:S01]  /*5cb20*/  ULDC UR4, c[0x0][0x22c] ;  /* 0x00008b0000047ab9 */ /* 0x000fe20000000800 */
[----:B------:R-:W-:Y:S01]  /*5cb30*/  LEA.HI.X.SX32 R13, R0, R5, 0x1, P1 ;  /* 0x00000005000d7211 */ /* 0x000fe200008f0eff */
[----:B------:R-:W-:Y:S01]  /*5cb40*/  IMAD R0, R16, 0x2, R9 ;  /* 0x0000000210007824 */ /* 0x000fe200078e0209 */
[----:B------:R-:W-:-:S02]  /*5cb50*/  PRMT R19, R54, 0x7770, RZ ;  /* 0x0000777036137816 */ /* 0x000fc400000000ff */
[-C--:B------:R-:W-:Y:S01]  /*5cb60*/  LEA.HI.X.SX32 R15, R9, R5.reuse, 0x1, P6 ;  /* 0x00000005090f7211 */ /* 0x080fe200030f0eff */
[----:B------:R-:W-:Y:S01]  /*5cb70*/  IMAD R9, R25, 0x2, R0 ;  /* 0x0000000219097824 */ /* 0x000fe200078e0200 */
[----:B------:R-:W-:Y:S01]  /*5cb80*/  PRMT R23, R55, 0x7770, RZ ;  /* 0x0000777037177816 */ /* 0x000fe200000000ff */
[----:B------:R-:W2:Y:S01]  /*5cb90*/  LDC R25, c[0x0][0x248] ;  /* 0x00009200ff197b82 */ /* 0x000ea20000000800 */
[----:B------:R-:W-:Y:S01]  /*5cba0*/  ISETP.LT.AND P2, PT, R183, UR4, !P0 ;  /* 0x00000004b7007c0c */ /* 0x000fe2000c741270 */
[----:B------:R-:W-:Y:S01]  /*5cbb0*/  @P5 STG.E.U8 desc[UR44][R12.64], R19 ;  /* 0x000000130c005986 */ /* 0x000fe2000c10112c */
[----:B------:R-:W-:Y:S01]  /*5cbc0*/  IADD3 R16, P6, R0, R2, RZ ;  /* 0x0000000200107210 */ /* 0x000fe20007fde0ff */
[----:B------:R-:W-:Y:S02]  /*5cbd0*/  ULDC UR4, c[0x0][0x22c] ;  /* 0x00008b0000047ab9 */ /* 0x000fe40000000800 */
[----:B------:R3:W-:Y:S01]  /*5cbe0*/  @P3 STG.E.U8 desc[UR44][R14.64], R23 ;  /* 0x000000170e003986 */ /* 0x0007e2000c10112c */
[----:B------:R-:W-:Y:S01]  /*5cbf0*/  ISETP.LT.AND P4, PT, R184, UR4, !P0 ;  /* 0x00000004b8007c0c */ /* 0x000fe2000c781270 */
[----:B------:R-:W-:Y:S01]  /*5cc00*/  ULDC UR4, c[0x0][0x22c] ;  /* 0x00008b0000047ab9 */ /* 0x000fe20000000800 */
[----:B------:R-:W-:Y:S01]  /*5cc10*/  LEA.HI.X.SX32 R17, R0, R5, 0x1, P6 ;  /* 0x0000000500117211 */ /* 0x000fe200030f0eff */
[----:B------:R-:W-:Y:S01]  /*5cc20*/  IMAD R0, R20, 0x2, R9 ;  /* 0x0000000214007824 */ /* 0x000fe200078e0209 */
[----:B-1----:R-:W-:-:S02]  /*5cc30*/  PRMT R21, R52, 0x7771, RZ ;  /* 0x0000777134157816 */ /* 0x002fc400000000ff */
[----:B------:R-:W-:Y:S01]  /*5cc40*/  ISETP.LT.AND P1, PT, R187, UR4, !P0 ;  /* 0x00000004bb007c0c */ /* 0x000fe2000c721270 */
[----:B------:R-:W-:Y:S01]  /*5cc50*/  ULDC UR4, c[0x0][0x22c] ;  /* 0x00008b0000047ab9 */ /* 0x000fe20000000800 */
[----:B---3--:R-:W1:Y:S01]  /*5cc60*/  LDC R23, c[0x0][0x248] ;  /* 0x00009200ff177b82 */ /* 0x008e620000000800 */
[----:B------:R-:W-:Y:S01]  /*5cc70*/  ISETP.LT.AND P5, PT, R189, UR4, !P0 ;  /* 0x00000004bd007c0c */ /* 0x000fe2000c7a1270 */
[----:B------:R3:W-:Y:S01]  /*5cc80*/  @P2 STG.E.U8 desc[UR44][R16.64], R21 ;  /* 0x0000001510002986 */ /* 0x0007e2000c10112c */
[-C--:B------:R-:W-:Y:S01]  /*5cc90*/  IADD3 R10, P6, R9, R2.reuse, RZ ;  /* 0x00000002090a7210 */ /* 0x080fe20007fde0ff */
[----:B------:R-:W-:Y:S01]  /*5cca0*/  ULDC UR4, c[0x0][0x22c] ;  /* 0x00008b0000047ab9 */ /* 0x000fe20000000800 */
[----:B------:R-:W-:Y:S02]  /*5ccb0*/  IADD3 R12, P2, R0, R2, RZ ;  /* 0x00000002000c7210 */ /* 0x000fe40007f5e0ff */
[----:B------:R-:W-:Y:S01]  /*5ccc0*/  ISETP.LT.AND P3, PT, R193, UR4, !P0 ;  /* 0x00000004c1007c0c */ /* 0x000fe2000c761270 */
[----:B------:R-:W4:Y:S01]  /*5ccd0*/  LDC R14, c[0x0][0x248] ;  /* 0x00009200ff0e7b82 */ /* 0x000f220000000800 */
[----:B------:R-:W-:Y:S01]  /*5cce0*/  PRMT R19, R53, 0x7771, RZ ;  /* 0x0000777135137816 */ /* 0x000fe200000000ff */
[----:B------:R-:W-:Y:S01]  /*5ccf0*/  ULDC UR4, c[0x0][0x248] ;  /* 0x0000920000047ab9 */ /* 0x000fe20000000800 */
[-C--:B------:R-:W-:Y:S01]  /*5cd00*/  LEA.HI.X.SX32 R11, R9, R5.reuse, 0x1, P6 ;  /* 0x00000005090b7211 */ /* 0x080fe200030f0eff */
[----:B------:R-:W-:Y:S01]  /*5cd10*/  IMAD R9, R8, UR4, RZ ;  /* 0x0000000408097c24 */ /* 0x000fe2000f8e02ff */
[----:B------:R-:W-:-:S02]  /*5cd20*/  LEA.HI.X.SX32 R13, R0, R5, 0x1, P2 ;  /* 0x00000005000d7211 */ /* 0x000fc400010f0eff */
[----:B---3--:R-:W-:Y:S01]  /*5cd30*/  PRMT R17, R54, 0x7771, RZ ;  /* 0x0000777136117816 */ /* 0x008fe200000000ff */
[----:B------:R-:W3:Y:S01]  /*5cd40*/  LDC R16, c[0x0][0x248] ;  /* 0x00009200ff107b82 */ /* 0x000ee20000000800 */
[----:B------:R-:W-:Y:S01]  /*5cd50*/  ISETP.LT.AND P6, PT, R8, UR6, !P0 ;  /* 0x0000000608007c0c */ /* 0x000fe2000c7c1270 */
[----:B------:R-:W-:Y:S01]  /*5cd60*/  @P4 STG.E.U8 desc[UR44][R10.64], R19 ;  /* 0x000000130a004986 */ /* 0x000fe2000c10112c */
[----:B--2---:R-:W-:Y:S01]  /*5cd70*/  IMAD R0, R25, 0x4, R0 ;  /* 0x0000000419007824 */ /* 0x004fe200078e0200 */
[----:B------:R-:W-:Y:S01]  /*5cd80*/  PRMT R15, R55, 0x7771, RZ ;  /* 0x00007771370f7816 */ /* 0x000fe200000000ff */
[----:B------:R-:W-:Y:S01]  /*5cd90*/  ULDC UR4, c[0x0][0x22c] ;  /* 0x00008b0000047ab9 */ /* 0x000fe20000000800 */
[----:B------:R1:W-:Y:S01]  /*5cda0*/  @P1 STG.E.U8 desc[UR44][R12.64], R17 ;  /* 0x000000110c001986 */ /* 0x0003e2000c10112c */
[C---:B------:R-:W-:Y:S01]  /*5cdb0*/  IADD3 R8, P1, R9.reuse, R2, RZ ;  /* 0x0000000209087210 */ /* 0x040fe20007f3e0ff */
[----:B------:R-:W2:Y:S01]  /*5cdc0*/  LDC R25, c[0x0][0x248] ;  /* 0x00009200ff197b82 */ /* 0x000ea20000000800 */
[----:B------:R-:W-:Y:S01]  /*5cdd0*/  PRMT R21, R52, 0x7772, RZ ;  /* 0x0000777234157816 */ /* 0x000fe200000000ff */
[----:B------:R-:W-:Y:S01]  /*5cde0*/  ULDC UR6, c[0x0][0x22c] ;  /* 0x00008b0000067ab9 */ /* 0x000fe20000000800 */
[----:B------:R-:W-:Y:S01]  /*5cdf0*/  LEA.HI.X.SX32 R9, R9, R5, 0x1, P1 ;  /* 0x0000000509097211 */ /* 0x000fe200008f0eff */
[----:B-1----:R-:W-:-:S04]  /*5ce00*/  IMAD R13, R23, 0x2, R0 ;  /* 0x00000002170d7824 */ /* 0x002fc800078e0200 */
[----:B------:R-:W1:Y:S01]  /*5ce10*/  LDC R23, c[0x0][0x248] ;  /* 0x00009200ff177b82 */ /* 0x000e620000000800 */
[----:B------:R0:W-:Y:S01]  /*5ce20*/  @P6 STG.E.U8 desc[UR44][R8.64], R15 ;  /* 0x0000000f08006986 */ /* 0x0001e2000c10112c */
[----:B------:R-:W-:-:S04]  /*5ce30*/  IADD3 R10, P6, R0, R2, RZ ;  /* 0x00000002000a7210 */ /* 0x000fc80007fde0ff */
[-C--:B------:R-:W-:Y:S01]  /*5ce40*/  LEA.HI.X.SX32 R11, R0, R5.reuse, 0x1, P6 ;  /* 0x00000005000b7211 */ /* 0x080fe200030f0eff */
[----:B----4-:R-:W-:Y:S01]  /*5ce50*/  IMAD R0, R14, 0x2, R13 ;  /* 0x000000020e007824 */ /* 0x010fe200078e020d */
[-C--:B------:R-:W-:Y:S02]  /*5ce60*/  IADD3 R12, P6, R13, R2.reuse, RZ ;  /* 0x000000020d0c7210 */ /* 0x080fe40007fde0ff */
[----:B------:R-:W-:Y:S02]  /*5ce70*/  ISETP.LT.AND P4, PT, R194, UR7, !P0 ;  /* 0x00000007c2007c0c */ /* 0x000fe4000c781270 */
[----:B------:R-:W-:Y:S01]  /*5ce80*/  ISETP.LT.AND P2, PT, R195, UR4, !P0 ;  /* 0x00000004c3007c0c */ /* 0x000fe2000c741270 */
[----:B0-----:R-:W-:Y:S01]  /*5ce90*/  IMAD R15, R27, 0x2, R0 ;  /* 0x000000021b0f7824 */ /* 0x001fe200078e0200 */
[----:B------:R-:W-:Y:S01]  /*5cea0*/  LEA.HI.X.SX32 R13, R13, R5, 0x1, P6 ;  /* 0x000000050d0d7211 */ /* 0x000fe200030f0eff */
[----:B------:R-:W-:Y:S01]  /*5ceb0*/  ULDC UR4, c[0x0][0x22c] ;  /* 0x00008b0000047ab9 */ /* 0x000fe20000000800 */
[----:B------:R-:W-:-:S02]  /*5cec0*/  IADD3 R8, P6, R0, R2, RZ ;  /* 0x0000000200087210 */ /* 0x000fc40007fde0ff */
[----:B------:R-:W-:Y:S01]  /*5ced0*/  PRMT R19, R53, 0x7772, RZ ;  /* 0x0000777235137816 */ /* 0x000fe200000000ff */
[----:B------:R0:W-:Y:S01]  /*5cee0*/  @P5 STG.E.U8 desc[UR44][R10.64], R21 ;  /* 0x000000150a005986 */ /* 0x0001e2000c10112c */
[-C--:B------:R-:W-:Y:S01]  /*5cef0*/  LEA.HI.X.SX32 R9, R0, R5.reuse, 0x1, P6 ;  /* 0x0000000500097211 */ /* 0x080fe200030f0eff */
[----:B---3--:R-:W-:Y:S01]  /*5cf00*/  IMAD R0, R16, 0x2, R15 ;  /* 0x0000000210007824 */ /* 0x008fe200078e020f */
[-C--:B------:R-:W-:Y:S01]  /*5cf10*/  IADD3 R14, P6, R15, R2.reuse, RZ ;  /* 0x000000020f0e7210 */ /* 0x080fe20007fde0ff */
[----:B------:R3:W-:Y:S01]  /*5cf20*/  @P3 STG.E.U8 desc[UR44][R12.64], R19 ;  /* 0x000000130c003986 */ /* 0x0007e2000c10112c */
[----:B------:R-:W-:Y:S01]  /*5cf30*/  ISETP.LT.AND P5, PT, R199, UR4, !P0 ;  /* 0x00000004c7007c0c */ /* 0x000fe2000c7a1270 */
[----:B------:R-:W-:Y:S01]  /*5cf40*/  ULDC UR4, c[0x0][0x22c] ;  /* 0x00008b0000047ab9 */ /* 0x000fe20000000800 */
[----:B------:R-:W-:Y:S01]  /*5cf50*/  PRMT R17, R54, 0x7772, RZ ;  /* 0x0000777236117816 */ /* 0x000fe200000000ff */
[----:B-1----:R-:W-:Y:S01]  /*5cf60*/  IMAD R18, R23, 0x2, R0 ;  /* 0x0000000217127824 */ /* 0x002fe200078e0200 */
[-C--:B------:R-:W-:Y:S01]  /*5cf70*/  LEA.HI.X.SX32 R15, R15, R5.reuse, 0x1, P6 ;  /* 0x000000050f0f7211 */ /* 0x080fe200030f0eff */
[----:B------:R-:W1:Y:S01]  /*5cf80*/  LDC R23, c[0x0][0x248] ;  /* 0x00009200ff177b82 */ /* 0x000e620000000800 */
[----:B------:R-:W-:Y:S01]  /*5cf90*/  ISETP.LT.AND P1, PT, R197, UR6, !P0 ;  /* 0x00000006c5007c0c */ /* 0x000fe2000c721270 */
[----:B------:R-:W-:Y:S01]  /*5cfa0*/  ULDC UR7, c[0x0][0x22c] ;  /* 0x00008b0000077ab9 */ /* 0x000fe20000000800 */
[----:B------:R-:W-:Y:S01]  /*5cfb0*/  ISETP.LT.AND P3, PT, R201, UR4, !P0 ;  /* 0x00000004c9007c0c */ /* 0x000fe2000c761270 */
[----:B------:R-:W-:Y:S01]  /*5cfc0*/  ULDC UR4, c[0x0][0x22c] ;  /* 0x00008b0000047ab9 */ /* 0x000fe20000000800 */
[----:B0-----:R-:W-:Y:S01]  /*5cfd0*/  PRMT R21, R55, 0x7772, RZ ;  /* 0x0000777237157816 */ /* 0x001fe200000000ff */
[----:B------:R0:W-:Y:S01]  /*5cfe0*/  @P4 STG.E.U8 desc[UR44][R8.64], R17 ;  /* 0x0000001108004986 */ /* 0x0001e2000c10112c */
[-C--:B---3--:R-:W-:Y:S01]  /*5cff0*/  IADD3 R12, P6, R0, R2.reuse, RZ ;  /* 0x00000002000c7210 */ /* 0x088fe20007fde0ff */
[----:B------:R-:W-:Y:S01]  /*5d000*/  ULDC UR6, c[0x0][0x22c] ;  /* 0x00008b0000067ab9 */ /* 0x000fe20000000800 */
[----:B------:R-:W-:Y:S01]  /*5d010*/  ISETP.LT.AND P4, PT, R202, UR4, !P0 ;  /* 0x00000004ca007c0c */ /* 0x000fe2000c781270 */
[----:B------:R-:W-:Y:S01]  /*5d020*/  ULDC UR4, c[0x0][0x22c] ;  /* 0x00008b0000047ab9 */ /* 0x000fe20000000800 */
[----:B------:R-:W-:Y:S01]  /*5d030*/  LEA.HI.X.SX32 R13, R0, R5, 0x1, P6 ;  /* 0x00000005000d7211 */ /* 0x000fe200030f0eff */
[----:B------:R-:W3:Y:S01]  /*5d040*/  LDS.128 R8, [R4] ;  /* 0x0000000004087984 */ /* 0x000ee20000000c00 */
[----:B------:R-:W-:Y:S01]  /*5d050*/  IADD3 R16, P6, R18, R2, RZ ;  /* 0x0000000212107210 */ /* 0x000fe20007fde0ff */
[----:B------:R-:W4:Y:S02]  /*5d060*/  LDC R27, c[0x0][0x248] ;  /* 0x00009200ff1b7b82 */ /* 0x000f240000000800 */
[----:B------:R2:W-:Y:S01]  /*5d070*/  @P2 STG.E.U8 desc[UR44][R14.64], R21 ;  /* 0x000000150e002986 */ /* 0x0005e2000c10112c */
[----:B------:R-:W-:Y:S01]  /*5d080*/  ISETP.LT.AND P2, PT, R207, UR4, !P0 ;  /* 0x00000004cf007c0c */ /* 0x000fe2000c741270 */
[----:B------:R-:W-:Y:S01]  /*5d090*/  ULDC UR4, c[0x0][0x248] ;  /* 0x0000920000047ab9 */ /* 0x000fe20000000800 */
[----:B------:R-:W-:-:S02]  /*5d0a0*/  PRMT R19, R52, 0x7773, RZ ;  /* 0x0000777334137816 */ /* 0x000fc400000000ff */
[----:B0-----:R-:W-:Y:S02]  /*5d0b0*/  LEA.HI.X.SX32 R17, R18, R5, 0x1, P6 ;  /* 0x0000000512117211 */ /* 0x001fe400030f0eff */
[----:B------:R-:W-:Y:S02]  /*5d0c0*/  PRMT R53, R53, 0x7773, RZ ;  /* 0x0000777335357816 */ /* 0x000fe400000000ff */
[C---:B------:R-:W-:Y:S01]  /*5d0d0*/  ISETP.LT.AND P6, PT, R7.reuse, UR6, !P0 ;  /* 0x0000000607007c0c */ /* 0x040fe2000c7c1270 */
[----:B------:R-:W-:Y:S01]  /*5d0e0*/  IMAD R7, R7, UR4, RZ ;  /* 0x0000000407077c24 */ /* 0x000fe2000f8e02ff */
[----:B--2---:R-:W0:Y:S01]  /*5d0f0*/  LDC R21, c[0x0][0x248] ;  /* 0x00009200ff157b82 */ /* 0x004e220000000800 */
[----:B------:R2:W-:Y:S01]  /*5d100*/  @P1 STG.E.U8 desc[UR44][R12.64], R19 ;  /* 0x000000130c001986 */ /* 0x0005e2000c10112c */
[----:B------:R-:W-:Y:S01]  /*5d110*/  IMAD R18, R25, 0x2, R18 ;  /* 0x0000000219127824 */ /* 0x000fe200078e0212 */
[----:B------:R-:W-:Y:S01]  /*5d120*/  PRMT R55, R55, 0x7773, RZ ;  /* 0x0000777337377816 */ /* 0x000fe200000000ff */
[----:B------:R-:W-:Y:S01]  /*5d130*/  ULDC UR4, c[0x0][0x22c] ;  /* 0x00008b0000047ab9 */ /* 0x000fe20000000800 */
[----:B------:R0:W-:Y:S01]  /*5d140*/  @P5 STG.E.U8 desc[UR44][R16.64], R53 ;  /* 0x0000003510005986 */ /* 0x0001e2000c10112c */
[----:B------:R-:W-:-:S02]  /*5d150*/  ULDC UR6, c[0x0][0x22c] ;  /* 0x00008b0000067ab9 */ /* 0x000fc40000000800 */
[----:B------:R-:W3:Y:S01]  /*5d160*/  LDC R25, c[0x0][0x248] ;  /* 0x00009200ff197b82 */ /* 0x000ee20000000800 */
[----:B--2---:R-:W-:-:S04]  /*5d170*/  IADD3 R12, P5, R7, R2, RZ ;  /* 0x00000002070c7210 */ /* 0x004fc80007fbe0ff */
[----:B------:R-:W-:-:S03]  /*5d180*/  LEA.HI.X.SX32 R13, R7, R5, 0x1, P5 ;  /* 0x00000005070d7211 */ /* 0x000fc600028f0eff */
[----:B------:R-:W2:Y:S01]  /*5d190*/  LDC R7, c[0x0][0x248] ;  /* 0x00009200ff077b82 */ /* 0x000ea20000000800 */
[----:B------:R-:W-:Y:S02]  /*5d1a0*/  IADD3 R14, P1, R18, R2, RZ ;  /* 0x00000002120e7210 */ /* 0x000fe40007f3e0ff */
[----:B------:R-:W-:Y:S02]  /*5d1b0*/  PRMT R19, R54, 0x7773, RZ ;  /* 0x0000777336137816 */ /* 0x000fe400000000ff */
[----:B------:R-:W-:Y:S01]  /*5d1c0*/  LEA.HI.X.SX32 R15, R18, R5, 0x1, P1 ;  /* 0x00000005120f7211 */ /* 0x000fe200008f0eff */
[----:B-1----:R-:W-:-:S04]  /*5d1d0*/  IMAD R18, R23, 0x4, R18 ;  /* 0x0000000417127824 */ /* 0x002fc800078e0212 */
[----:B------:R1:W-:Y:S01]  /*5d1e0*/  @P3 STG.E.U8 desc[UR44][R14.64], R19 ;  /* 0x000000130e003986 */ /* 0x0003e2000c10112c */
[----:B0-----:R-:W-:-:S03]  /*5d1f0*/  IMAD R0, R21, 0x2, R18 ;  /* 0x0000000215007824 */ /* 0x001fc600078e0212 */
[----:B------:R0:W-:Y:S01]  /*5d200*/  @P6 STG.E.U8 desc[UR44][R12.64], R55 ;  /* 0x000000370c006986 */ /* 0x0001e2000c10112c */
[CC--:B------:R-:W-:Y:S01]  /*5d210*/  IADD3 R16, P6, R18.reuse, R2.reuse, RZ ;  /* 0x0000000212107210 */ /* 0x0c0fe20007fde0ff */
[----:B---3--:R-:W-:Y:S02]  /*5d220*/  IMAD R4, R25, 0x2, R0 ;  /* 0x0000000219047824 */ /* 0x008fe400078e0200 */
[----:B------:R-:W3:Y:S01]  /*5d230*/  LDC R25, c[0x0][0x248] ;  /* 0x00009200ff197b82 */ /* 0x000ee20000000800 */
[----:B------:R-:W-:Y:S02]  /*5d240*/  LEA.HI.X.SX32 R17, R18, R5, 0x1, P6 ;  /* 0x0000000512117211 */ /* 0x000fe400030f0eff */
[----:B-1----:R-:W-:-:S04]  /*5d250*/  IADD3 R14, P6, R0, R2, RZ ;  /* 0x00000002000e7210 */ /* 0x002fc80007fde0ff */
[-C--:B------:R-:W-:Y:S01]  /*5d260*/  LEA.HI.X.SX32 R15, R0, R5.reuse, 0x1, P6 ;  /* 0x00000005000f7211 */ /* 0x080fe200030f0eff */
[----:B--2---:R-:W-:Y:S01]  /*5d270*/  IMAD R0, R7, 0x2, R4 ;  /* 0x0000000207007824 */ /* 0x004fe200078e0204 */
[-C--:B0-----:R-:W-:Y:S02]  /*5d280*/  IADD3 R12, P6, R4, R2.reuse, RZ ;  /* 0x00000002040c7210 */ /* 0x081fe40007fde0ff */
[----:B------:R-:W-:Y:S01]  /*5d290*/  ISETP.LT.AND P1, PT, R209, UR7, !P0 ;  /* 0x00000007d1007c0c */ /* 0x000fe2000c721270 */
[----:B------:R-:W-:Y:S01]  /*5d2a0*/  ULDC UR7, c[0x0][0x22c] ;  /* 0x00008b0000077ab9 */ /* 0x000fe20000000800 */
[----:B------:R-:W-:Y:S02]  /*5d2b0*/  PRMT R23, R8, 0x7770, RZ ;  /* 0x0000777008177816 */ /* 0x000fe400000000ff */
[----:B------:R-:W-:Y:S02]  /*5d2c0*/  LEA.HI.X.SX32 R13, R4, R5, 0x1, P6 ;  /* 0x00000005040d7211 */ /* 0x000fe400030f0eff */
[----:B------:R-:W-:Y:S01]  /*5d2d0*/  ISETP.LT.AND P5, PT, R210, UR4, !P0 ;  /* 0x00000004d2007c0c */ /* 0x000fe2000c7a1270 */
[----:B------:R0:W-:Y:S01]  /*5d2e0*/  @P4 STG.E.U8 desc[UR44][R16.64], R23 ;  /* 0x0000001710004986 */ /* 0x0001e2000c10112c */
[----:B------:R-:W-:Y:S01]  /*5d2f0*/  IADD3 R18, P6, R0, R2, RZ ;  /* 0x0000000200127210 */ /* 0x000fe20007fde0ff */
[----:B------:R-:W-:Y:S01]  /*5d300*/  ULDC UR4, c[0x0][0x22c] ;  /* 0x00008b0000047ab9 */ /* 0x000fe20000000800 */
[----:B------:R-:W-:-:S02]  /*5d310*/  PRMT R21, R9, 0x7770, RZ ;  /* 0x0000777009157816 */ /* 0x000fc400000000ff */
[----:B------:R-:W-:Y:S01]  /*5d320*/  LEA.HI.X.SX32 R19, R0, R5, 0x1, P6 ;  /* 0x0000000500137211 */ /* 0x000fe200030f0eff */
[----:B----4-:R-:W-:Y:S01]  /*5d330*/  IMAD R0, R27, 0x2, R0 ;  /* 0x000000021b007824 */ /* 0x010fe200078e0200 */
[----:B------:R-:W-:Y:S01]  /*5d340*/  PRMT R7, R10, 0x7770, RZ ;  /* 0x000077700a077816 */ /* 0x000fe200000000ff */
[----:B0-----:R-:W0:Y:S01]  /*5d350*/  LDC R23, c[0x0][0x248] ;  /* 0x00009200ff177b82 */ /* 0x001e220000000800 */
[----:B------:R-:W-:Y:S01]  /*5d360*/  PRMT R17, R11, 0x7770, RZ ;  /* 0x000077700b117816 */ /* 0x000fe200000000ff */
[----:B------:R-:W-:Y:S01]  /*5d370*/  IMAD R4, R29, 0x2, R0 ;  /* 0x000000021d047824 */ /* 0x000fe200078e0200 */
[----:B------:R-:W-:Y:S01]  /*5d380*/  ISETP.LT.AND P3, PT, R211, UR6, !P0 ;  /* 0x00000006d3007c0c */ /* 0x000fe2000c761270 */
[----:B------:R1:W-:Y:S01]  /*5d390*/  @P2 STG.E.U8 desc[UR44][R14.64], R21 ;  /* 0x000000150e002986 */ /* 0x0003e2000c10112c */
[----:B------:R-:W-:Y:S01]  /*5d3a0*/  ISETP.LT.AND P4, PT, R213, UR4, !P0 ;  /* 0x00000004d5007c0c */ /* 0x000fe2000c781270 */
[----:B------:R-:W-:Y:S01]  /*5d3b0*/  ULDC UR4, c[0x0][0x22c] ;  /* 0x00008b0000047ab9 */ /* 0x000fe20000000800 */
[----:B------:R-:W-:Y:S01]  /*5d3c0*/  ULDC UR6, c[0x0][0x22c] ;  /* 0x00008b0000067ab9 */ /* 0x000fe20000000800 */
[----:B------:R2:W-:Y:S01]  /*5d3d0*/  @P1 STG.E.U8 desc[UR44][R12.64], R7 ;  /* 0x000000070c001986 */ /* 0x0005e2000c10112c */
[----:B------:R-:W4:Y:S03]  /*5d3e0*/  LDC R27, c[0x0][0x248] ;  /* 0x00009200ff1b7b82 */ /* 0x000f260000000800 */
[----:B------:R3:W-:Y:S01]  /*5d3f0*/  @P5 STG.E.U8 desc[UR44][R18.64], R17 ;  /* 0x0000001112005986 */ /* 0x0007e2000c10112c */
[----:B-1----:R-:W-:-:S04]  /*5d400*/  IADD3 R14, P6, R0, R2, RZ ;  /* 0x00000002000e7210 */ /* 0x002fc80007fde0ff */
[----:B------:R-:W1:Y:S01]  /*5d410*/  LDC R29, c[0x0][0x248] ;  /* 0x00009200ff1d7b82 */ /* 0x000e620000000800 */
[----:B--2---:R-:W-:Y:S02]  /*5d420*/  IADD3 R12, P5, R4, R2, RZ ;  /* 0x00000002040c7210 */ /* 0x004fe40007fbe0ff */
[----:B------:R-:W-:Y:S02]  /*5d430*/  LEA.HI.X.SX32 R15, R0, R5, 0x1, P6 ;  /* 0x00000005000f7211 */ /* 0x000fe400030f0eff */
[----:B------:R-:W-:-:S03]  /*5d440*/  PRMT R21, R8, 0x7771, RZ ;  /* 0x0000777108157816 */ /* 0x000fc600000000ff */
[----:B---3--:R-:W2:Y:S01]  /*5d450*/  LDC R18, c[0x0][0x248] ;  /* 0x00009200ff127b82 */ /* 0x008ea20000000800 */
[----:B------:R-:W-:Y:S01]  /*5d460*/  LEA.HI.X.SX32 R13, R4, R5, 0x1, P5 ;  /* 0x00000005040d7211 */ /* 0x000fe200028f0eff */
[----:B------:R-:W-:Y:S01]  /*5d470*/  IMAD R4, R25, 0x2, R4 ;  /* 0x0000000219047824 */ /* 0x000fe200078e0204 */
[----:B------:R-:W-:Y:S01]  /*5d480*/  ISETP.LT.AND P2, PT, R215, UR4, !P0 ;  /* 0x00000004d7007c0c */ /* 0x000fe2000c741270 */
[----:B------:R-:W-:Y:S01]  /*5d490*/  ULDC UR4, c[0x0][0x22c] ;  /* 0x00008b0000047ab9 */ /* 0x000fe20000000800 */
[----:B------:R3:W-:Y:S03]  /*5d4a0*/  @P3 STG.E.U8 desc[UR44][R14.64], R21 ;  /* 0x000000150e003986 */ /* 0x0007e6000c10112c */
[----:B------:R-:W4:Y:S01]  /*5d4b0*/  LDC R25, c[0x0][0x248] ;  /* 0x00009200ff197b82 */ /* 0x000f220000000800 */
[----:B------:R-:W-:Y:S01]  /*5d4c0*/  ISETP.LT.AND P1, PT, R217, UR4, !P0 ;  /* 0x00000004d9007c0c */ /* 0x000fe2000c721270 */
[----:B------:R-:W-:Y:S01]  /*5d4d0*/  ULDC UR4, c[0x0][0x22c] ;  /* 0x00008b0000047ab9 */ /* 0x000fe20000000800 */
[----:B------:R-:W-:-:S02]  /*5d4e0*/  IADD3 R16, P3, R4, R2, RZ ;  /* 0x0000000204107210 */ /* 0x000fc40007f7e0ff */
[----:B------:R-:W-:Y:S01]  /*5d4f0*/  ISETP.LT.AND P6, PT, R218, UR4, !P0 ;  /* 0x00000004da007c0c */ /* 0x000fe2000c7c1270 */
[----:B------:R-:W-:Y:S01]  /*5d500*/  ULDC UR4, c[0x0][0x248] ;  /* 0x0000920000047ab9 */ /* 0x000fe20000000800 */
[----:B------:R-:W-:Y:S01]  /*5d510*/  PRMT R7, R9, 0x7771, RZ ;  /* 0x0000777109077816 */ /* 0x000fe200000000ff */
[----:B------:R-:W-:Y:S01]  /*5d520*/  IMAD R0, R6, UR4, RZ ;  /* 0x0000000406007c24 */ /* 0x000fe2000f8e02ff */
[----:B------:R-:W-:Y:S01]  /*5d530*/  LEA.HI.X.SX32 R17, R4, R5, 0x1, P3 ;  /* 0x0000000504117211 */ /* 0x000fe200018f0eff */
[----:B0-----:R-:W-:Y:S01]  /*5d540*/  IMAD R4, R23, 0x4, R4 ;  /* 0x0000000417047824 */ /* 0x001fe200078e0204 */
[----:B------:R-:W-:Y:S01]  /*5d550*/  PRMT R19, R10, 0x7771, RZ ;  /* 0x000077710a137816 */ /* 0x000fe200000000ff */
[----:B------:R-:W0:Y:S01]  /*5d560*/  LDC R23, c[0x0][0x248] ;  /* 0x00009200ff177b82 */ /* 0x000e220000000800 */
[----:B------:R1:W-:Y:S01]  /*5d570*/  @P4 STG.E.U8 desc[UR44][R12.64], R7 ;  /* 0x000000070c004986 */ /* 0x0003e2000c10112c */
[----:B------:R-:W-:Y:S01]  /*5d580*/  ISETP.LT.AND P3, PT, R6, UR6, !P0 ;  /* 0x0000000606007c0c */ /* 0x000fe2000c761270 */
[----:B------:R-:W-:Y:S01]  /*5d590*/  ULDC UR4, c[0x0][0x22c] ;  /* 0x00008b0000047ab9 */ /* 0x000fe20000000800 */
[----:B---3--:R-:W-:Y:S01]  /*5d5a0*/  PRMT R21, R11, 0x7771, RZ ;  /* 0x000077710b157816 */ /* 0x008fe200000000ff */
[----:B------:R3:W-:Y:S01]  /*5d5b0*/  @P2 STG.E.U8 desc[UR44][R16.64], R19 ;  /* 0x0000001310002986 */ /* 0x0007e2000c10112c */
[----:B------:R-:W-:Y:S01]  /*5d5c0*/  IADD3 R6, P2, R0, R2, RZ ;  /* 0x0000000200067210 */ /* 0x000fe20007f5e0ff */
[----:B------:R-:W-:-:S03]  /*5d5d0*/  ULDC UR6, c[0x0][0x22c] ;  /* 0x00008b0000067ab9 */ /* 0x000fc60000000800 */
[-C--:B-1----:R-:W-:Y:S02]  /*5d5e0*/  LEA.HI.X.SX32 R7, R0, R5.reuse, 0x1, P2 ;  /* 0x0000000500077211 */ /* 0x082fe400010f0eff */
[-C--:B------:R-:W-:Y:S02]  /*5d5f0*/  IADD3 R12, P2, R4, R2.reuse, RZ ;  /* 0x00000002040c7210 */ /* 0x080fe40007f5e0ff */
[----:B---3--:R-:W-:Y:S02]  /*5d600*/  PRMT R19, R8, 0x7772, RZ ;  /* 0x0000777208137816 */ /* 0x008fe400000000ff */
[----:B------:R-:W-:Y:S01]  /*5d610*/  LEA.HI.X.SX32 R13, R4, R5, 0x1, P2 ;  /* 0x00000005040d7211 */ /* 0x000fe200010f0eff */
[----:B----4-:R-:W-:Y:S01]  /*5d620*/  IMAD R4, R25, 0x2, R4 ;  /* 0x0000000219047824 */ /* 0x010fe200078e0204 */
[----:B------:R1:W-:Y:S04]  /*5d630*/  @P3 STG.E.U8 desc[UR44][R6.64], R21 ;  /* 0x0000001506003986 */ /* 0x0003e8000c10112c */
[----:B------:R3:W-:Y:S01]  /*5d640*/  @P1 STG.E.U8 desc[UR44][R12.64], R19 ;  /* 0x000000130c001986 */ /* 0x0007e2000c10112c */
[----:B------:R-:W-:-:S02]  /*5d650*/  IADD3 R14, P1, R4, R2, RZ ;  /* 0x00000002040e7210 */ /* 0x000fc40007f3e0ff */
[----:B------:R-:W-:Y:S02]  /*5d660*/  PRMT R17, R9, 0x7772, RZ ;  /* 0x0000777209117816 */ /* 0x000fe400000000ff */
[-C--:B------:R-:W-:Y:S01]  /*5d670*/  LEA.HI.X.SX32 R15, R4, R5.reuse, 0x1, P1 ;  /* 0x00000005040f7211 */ /* 0x080fe200008f0eff */
[----:B0-----:R-:W-:Y:S01]  /*5d680*/  IMAD R4, R23, 0x2, R4 ;  /* 0x0000000217047824 */ /* 0x001fe200078e0204 */
[----:B------:R-:W-:Y:S01]  /*5d690*/  ISETP.LT.AND P4, PT, R225, UR4, !P0 ;  /* 0x00000004e1007c0c */ /* 0x000fe2000c781270 */
[----:B------:R-:W-:Y:S02]  /*5d6a0*/  ULDC UR4, c[0x0][0x22c] ;  /* 0x00008b0000047ab9 */ /* 0x000fe40000000800 */
[----:B------:R0:W-:Y:S01]  /*5d6b0*/  @P6 STG.E.U8 desc[UR44][R14.64], R17 ;  /* 0x000000110e006986 */ /* 0x0001e2000c10112c */
[----:B-1----:R-:W-:Y:S01]  /*5d6c0*/  IADD3 R6, P6, R4, R2, RZ ;  /* 0x0000000204067210 */ /* 0x002fe20007fde0ff */
[----:B------:R-:W-:Y:S01]  /*5d6d0*/  IMAD R0, R27, 0x2, R4 ;  /* 0x000000021b007824 */ /* 0x000fe200078e0204 */
[----:B------:R-:W-:Y:S01]  /*5d6e0*/  ISETP.LT.AND P3, PT, R226, UR4, !P0 ;  /* 0x00000004e2007c0c */ /* 0x000fe2000c761270 */
[----:B------:R-:W-:Y:S01]  /*5d6f0*/  ULDC UR4, c[0x0][0x22c] ;  /* 0x00008b0000047ab9 */ /* 0x000fe20000000800 */
[----:B------:R-:W-:-:S02]  /*5d700*/  LEA.HI.X.SX32 R7, R4, R5, 0x1, P6 ;  /* 0x0000000504077211 */ /* 0x000fc400030f0eff */
[C---:B---3--:R-:W-:Y:S02]  /*5d710*/  IADD3 R12, P6, R0.reuse, R2, RZ ;  /* 0x00000002000c7210 */ /* 0x048fe40007fde0ff */
[----:B------:R-:W-:Y:S02]  /*5d720*/  ISETP.LT.AND P5, PT, R223, UR7, !P0 ;  /* 0x00000007df007c0c */ /* 0x000fe4000c7a1270 */
[----:B------:R-:W-:Y:S01]  /*5d730*/  ISETP.LT.AND P2, PT, R227, UR4, !P0 ;  /* 0x00000004e3007c0c */ /* 0x000fe2000c741270 */
[----:B------:R-:W-:Y:S01]  /*5d740*/  ULDC UR4, c[0x0][0x22c] ;  /* 0x00008b0000047ab9 */ /* 0x000fe20000000800 */
[----:B------:R-:W-:Y:S01]  /*5d750*/  LEA.HI.X.SX32 R13, R0, R5, 0x1, P6 ;  /* 0x00000005000d7211 */ /* 0x000fe200030f0eff */
[----:B------:R-:W-:Y:S01]  /*5d760*/  IMAD R0, R29, 0x2, R0 ;  /* 0x000000021d007824 */ /* 0x000fe200078e0200 */
[----:B------:R-:W-:Y:S01]  /*5d770*/  ISETP.LT.AND P1, PT, R229, UR4, !P0 ;  /* 0x00000004e5007c0c */ /* 0x000fe2000c721270 */
[----:B------:R-:W-:Y:S01]  /*5d780*/  ULDC UR4, c[0x0][0x248] ;  /* 0x0000920000047ab9 */ /* 0x000fe20000000800 */
[C---:B------:R-:W-:Y:S01]  /*5d790*/  ISETP.LT.AND P0, PT, R3.reuse, UR6, !P0 ;  /* 0x0000000603007c0c */ /* 0x040fe2000c701270 */
[----:B------:R-:W-:Y:S01]  /*5d7a0*/  IMAD R16, R3, UR4, RZ ;  /* 0x0000000403107c24 */ /* 0x000fe2000f8e02ff */
[----:B------:R-:W-:Y:S01]  /*5d7b0*/  PRMT R25, R10, 0x7772, RZ ;  /* 0x000077720a197816 */ /* 0x000fe200000000ff */
[----:B------:R-:W-:Y:S01]  /*5d7c0*/  IMAD R3, R31, 0x2, R0 ;  /* 0x000000021f037824 */ /* 0x000fe200078e0200 */
[----:B------:R-:W-:-:S02]  /*5d7d0*/  PRMT R23, R11, 0x7772, RZ ;  /* 0x000077720b177816 */ /* 0x000fc400000000ff */
[----:B------:R-:W-:Y:S01]  /*5d7e0*/  PRMT R21, R8, 0x7773, RZ ;  /* 0x0000777308157816 */ /* 0x000fe200000000ff */
[----:B--2---:R-:W-:Y:S01]  /*5d7f0*/  IMAD R4, R18, 0x2, R3 ;  /* 0x0000000212047824 */ /* 0x004fe200078e0203 */
[-C--:B------:R-:W-:Y:S01]  /*5d800*/  IADD3 R8, P6, R0, R2.reuse, RZ ;  /* 0x0000000200087210 */ /* 0x080fe20007fde0ff */
[----:B------:R1:W-:Y:S01]  /*5d810*/  @P5 STG.E.U8 desc[UR44][R6.64], R25 ;  /* 0x0000001906005986 */ /* 0x0003e2000c10112c */
[----:B------:R-:W-:Y:S02]  /*5d820*/  PRMT R19, R9, 0x7773, RZ ;  /* 0x0000777309137816 */ /* 0x000fe400000000ff */
[----:B0-----:R-:W-:Y:S01]  /*5d830*/  PRMT R17, R10, 0x7773, RZ ;  /* 0x000077730a117816 */ /* 0x001fe200000000ff */
[----:B------:R0:W-:Y:S01]  /*5d840*/  @P4 STG.E.U8 desc[UR44][R12.64], R23 ;  /* 0x000000170c004986 */ /* 0x0001e2000c10112c */
[-C--:B------:R-:W-:Y:S02]  /*5d850*/  IADD3 R14, P4, R16, R2.reuse, RZ ;  /* 0x00000002100e7210 */ /* 0x080fe40007f9e0ff */
[----:B------:R-:W-:-:S02]  /*5d860*/  IADD3 R10, P5, R3, R2, RZ ;  /* 0x00000002030a7210 */ /* 0x000fc40007fbe0ff */
[-C--:B------:R-:W-:Y:S02]  /*5d870*/  LEA.HI.X.SX32 R9, R0, R5.reuse, 0x1, P6 ;  /* 0x0000000500097211 */ /* 0x080fe400030f0eff */
[C---:B------:R-:W-:Y:S02]  /*5d880*/  IADD3 R2, P6, R4.reuse, R2, RZ ;  /* 0x0000000204027210 */ /* 0x040fe40007fde0ff */
[----:B-1----:R-:W-:Y:S02]  /*5d890*/  PRMT R7, R11, 0x7773, RZ ;  /* 0x000077730b077816 */ /* 0x002fe400000000ff */
[-C--:B------:R-:W-:Y:S02]  /*5d8a0*/  LEA.HI.X.SX32 R11, R3, R5.reuse, 0x1, P5 ;  /* 0x00000005030b7211 */ /* 0x080fe400028f0eff */
[-C--:B------:R-:W-:Y:S01]  /*5d8b0*/  LEA.HI.X.SX32 R3, R4, R5.reuse, 0x1, P6 ;  /* 0x0000000504037211 */ /* 0x080fe200030f0eff */
[----:B------:R0:W-:Y:S04]  /*5d8c0*/  @P3 STG.E.U8 desc[UR44][R8.64], R21 ;  /* 0x0000001508003986 */ /* 0x0001e8000c10112c */
[----:B------:R0:W-:Y:S01]  /*5d8d0*/  @P2 STG.E.U8 desc[UR44][R10.64], R19 ;  /* 0x000000130a002986 */ /* 0x0001e2000c10112c */
[----:B------:R-:W-:-:S03]  /*5d8e0*/  LEA.HI.X.SX32 R15, R16, R5, 0x1, P4 ;  /* 0x00000005100f7211 */ /* 0x000fc600020f0eff */
[----:B------:R0:W-:Y:S01]  /*5d8f0*/  @P1 STG.E.U8 desc[UR44][R2.64], R17 ;  /* 0x0000001102001986 */ /* 0x0001e2000c10112c */
[----:B------:R-:W-:Y:S05]  /*5d900*/  @!P0 EXIT ;  /* 0x000000000000894d */ /* 0x000fea0003800000 */
[----:B------:R-:W-:Y:S01]  /*5d910*/  STG.E.U8 desc[UR44][R14.64], R7 ;  /* 0x000000070e007986 */ /* 0x000fe2000c10112c */
[----:B------:R-:W-:Y:S05]  /*5d920*/  EXIT ;  /* 0x000000000000794d */ /* 0x000fea0003800000 */
.L_x_3:
[----:B------:R-:W-:-:S00]  /*5d930*/  BRA `(.L_x_3) ;  /* 0xfffffffc00fc7947 */ /* 0x000fc0000383ffff */
[----:B------:R-:W-:-:S00]  /*5d940*/  NOP ;  /* 0x0000000000007918 */ /* 0x000fc00000000000 */
        /* <DEDUP_REMOVED lines=11> */
.L_x_4:


//--------------------- .nv.shared.matmul_kernel  --------------------------
	.section	.nv.shared.matmul_kernel,"aw",@nobits
	.sectionflags	@""
	.align	16
	.zero		1024


//--------------------- .nv.shared.reserved.0     --------------------------
	.section	.nv.shared.reserved.0,"aw",@nobits
	.weak		__nv_reservedSMEM_offset_0_alias
	.size		__nv_reservedSMEM_offset_0_alias, 0, 0
	.other		__nv_reservedSMEM_offset_0_alias,@"STO_CUDA_RESERVED_SHARED STV_DEFAULT"
__nv_reservedSMEM_offset_0_alias:
	.zero		0


//--------------------- .nv.constant0.matmul_kernel --------------------------
	.section	.nv.constant0.matmul_kernel,"a",@progbits
	.sectionflags	@""
	.align	4
.nv.constant0.matmul_kernel:
	.zero		608


//--------------------- SYMBOLS --------------------------

	.type		.nv.reservedSmem.offset0,@object
	.size		.nv.reservedSmem.offset0,0x4
